	.target	sm_103a

	.elftype	@"ET_EXEC"


//--------------------- .note.nv.tkinfo           --------------------------
	.section	.note.nv.tkinfo,"",@"SHT_NOTE"
	.sectionflags	@"SHF_NOTE_NV_TKINFO"
	.tkinfo
        /*0018*/ 	.word	0x00000002
        /*0030*/ 	.string	""
        /*0030*/ 	.string	"ptxas"
        /*0030*/ 	.string	"Cuda compilation tools, release 13.0, V13.0.88"
        /*0030*/ 	.string	"Build cuda_13.0.r13.0/compiler.36424714_0"
        /*0030*/ 	.string	"-arch sm_103a -m 64 "



//--------------------- .note.nv.cuinfo           --------------------------
	.section	.note.nv.cuinfo,"",@"SHT_NOTE"
	.sectionflags	@"SHF_NOTE_NV_CUINFO"
        /*0018*/ 	.short	0x0002
        /*001a*/ 	.short	0x0067
        /*001c*/ 	.short	0x0082
	.zero		2


//--------------------- .nv.info                  --------------------------
	.section	.nv.info,"",@"SHT_CUDA_INFO"
	.align	4


	//----- nvinfo : EIATTR_REGCOUNT
	.align		4
        /*0000*/ 	.byte	0x04, 0x2f
        /*0002*/ 	.short	(.L_39 - .L_38)
	.align		4
.L_38:
        /*0004*/ 	.word	index@(_ZN2at6native29vectorized_elementwise_kernelILi8EZZZNS0_54_GLOBAL__N__7dbc7496_16_ComplexKernel_cu_1520ed90_304119complex_kernel_cudaERNS_14TensorIteratorEENKUlvE_clEvENKUlvE_clEvEUlddE_St5arrayIPcLm3EEEEviT0_T1_)
        /*0008*/ 	.word	0x00000004


	//----- nvinfo : EIATTR_FRAME_SIZE
	.align		4
.L_39:
        /*000c*/ 	.byte	0x04, 0x11
        /*000e*/ 	.short	(.L_41 - .L_40)
	.align		4
.L_40:
        /*0010*/ 	.word	index@(_ZN2at6native29vectorized_elementwise_kernelILi8EZZZNS0_54_GLOBAL__N__7dbc7496_16_ComplexKernel_cu_1520ed90_304119complex_kernel_cudaERNS_14TensorIteratorEENKUlvE_clEvENKUlvE_clEvEUlddE_St5arrayIPcLm3EEEEviT0_T1_)
        /*0014*/ 	.word	0x00000000


	//----- nvinfo : EIATTR_REGCOUNT
	.align		4
.L_41:
        /*0018*/ 	.byte	0x04, 0x2f
        /*001a*/ 	.short	(.L_43 - .L_42)
	.align		4
.L_42:
        /*001c*/ 	.word	index@(_ZN2at6native29vectorized_elementwise_kernelILi4EZZZNS0_54_GLOBAL__N__7dbc7496_16_ComplexKernel_cu_1520ed90_304119complex_kernel_cudaERNS_14TensorIteratorEENKUlvE_clEvENKUlvE_clEvEUlddE_St5arrayIPcLm3EEEEviT0_T1_)
        /*0020*/ 	.word	0x00000030


	//----- nvinfo : EIATTR_FRAME_SIZE
	.align		4
.L_43:
        /*0024*/ 	.byte	0x04, 0x11
        /*0026*/ 	.short	(.L_45 - .L_44)
	.align		4
.L_44:
        /*0028*/ 	.word	index@(_ZN2at6native29vectorized_elementwise_kernelILi4EZZZNS0_54_GLOBAL__N__7dbc7496_16_ComplexKernel_cu_1520ed90_304119complex_kernel_cudaERNS_14TensorIteratorEENKUlvE_clEvENKUlvE_clEvEUlddE_St5arrayIPcLm3EEEEviT0_T1_)
        /*002c*/ 	.word	0x00000000


	//----- nvinfo : EIATTR_REGCOUNT
	.align		4
.L_45:
        /*0030*/ 	.byte	0x04, 0x2f
        /*0032*/ 	.short	(.L_47 - .L_46)
	.align		4
.L_46:
        /*0034*/ 	.word	index@(_ZN2at6native29vectorized_elementwise_kernelILi2EZZZNS0_54_GLOBAL__N__7dbc7496_16_ComplexKernel_cu_1520ed90_304119complex_kernel_cudaERNS_14TensorIteratorEENKUlvE_clEvENKUlvE_clEvEUlddE_St5arrayIPcLm3EEEEviT0_T1_)
        /*0038*/ 	.word	0x00000030


	//----- nvinfo : EIATTR_FRAME_SIZE
	.align		4
.L_47:
        /*003c*/ 	.byte	0x04, 0x11
        /*003e*/ 	.short	(.L_49 - .L_48)
	.align		4
.L_48:
        /*0040*/ 	.word	index@(_ZN2at6native29vectorized_elementwise_kernelILi2EZZZNS0_54_GLOBAL__N__7dbc7496_16_ComplexKernel_cu_1520ed90_304119complex_kernel_cudaERNS_14TensorIteratorEENKUlvE_clEvENKUlvE_clEvEUlddE_St5arrayIPcLm3EEEEviT0_T1_)
        /*0044*/ 	.word	0x00000000


	//----- nvinfo : EIATTR_REGCOUNT
	.align		4
.L_49:
        /*0048*/ 	.byte	0x04, 0x2f
        /*004a*/ 	.short	(.L_51 - .L_50)
	.align		4
.L_50:
        /*004c*/ 	.word	index@(_ZN2at6native27unrolled_elementwise_kernelIZZZNS0_54_GLOBAL__N__7dbc7496_16_ComplexKernel_cu_1520ed90_304119complex_kernel_cudaERNS_14TensorIteratorEENKUlvE_clEvENKUlvE_clEvEUlddE_St5arrayIPcLm3EELi4E23TrivialOffsetCalculatorILi2EjESB_ILi1EjENS0_6memory15LoadWithoutCastENSE_16StoreWithoutCastEEEviT_T0_T2_T3_T4_T5_)
        /*0050*/ 	.word	0x00000020


	//----- nvinfo : EIATTR_FRAME_SIZE
	.align		4
.L_51:
        /*0054*/ 	.byte	0x04, 0x11
        /*0056*/ 	.short	(.L_53 - .L_52)
	.align		4
.L_52:
        /*0058*/ 	.word	index@(_ZN2at6native27unrolled_elementwise_kernelIZZZNS0_54_GLOBAL__N__7dbc7496_16_ComplexKernel_cu_1520ed90_304119complex_kernel_cudaERNS_14TensorIteratorEENKUlvE_clEvENKUlvE_clEvEUlddE_St5arrayIPcLm3EELi4E23TrivialOffsetCalculatorILi2EjESB_ILi1EjENS0_6memory15LoadWithoutCastENSE_16StoreWithoutCastEEEviT_T0_T2_T3_T4_T5_)
        /*005c*/ 	.word	0x00000000


	//----- nvinfo : EIATTR_REGCOUNT
	.align		4
.L_53:
        /*0060*/ 	.byte	0x04, 0x2f
        /*0062*/ 	.short	(.L_55 - .L_54)
	.align		4
.L_54:
        /*0064*/ 	.word	index@(_ZN2at6native18elementwise_kernelILi128ELi2EZNS0_22gpu_kernel_impl_nocastIZZZNS0_54_GLOBAL__N__7dbc7496_16_ComplexKernel_cu_1520ed90_304119complex_kernel_cudaERNS_14TensorIteratorEENKUlvE_clEvENKUlvE_clEvEUlddE_EEvRNS_18TensorIteratorBaseERKT_EUliE_EEviT1_)
        /*0068*/ 	.word	0x00000015


	//----- nvinfo : EIATTR_FRAME_SIZE
	.align		4
.L_55:
        /*006c*/ 	.byte	0x04, 0x11
        /*006e*/ 	.short	(.L_57 - .L_56)
	.align		4
.L_56:
        /*0070*/ 	.word	index@(_ZN2at6native18elementwise_kernelILi128ELi2EZNS0_22gpu_kernel_impl_nocastIZZZNS0_54_GLOBAL__N__7dbc7496_16_ComplexKernel_cu_1520ed90_304119complex_kernel_cudaERNS_14TensorIteratorEENKUlvE_clEvENKUlvE_clEvEUlddE_EEvRNS_18TensorIteratorBaseERKT_EUliE_EEviT1_)
        /*0074*/ 	.word	0x00000000


	//----- nvinfo : EIATTR_REGCOUNT
	.align		4
.L_57:
        /*0078*/ 	.byte	0x04, 0x2f
        /*007a*/ 	.short	(.L_59 - .L_58)
	.align		4
.L_58:
        /*007c*/ 	.word	index@(_ZN2at6native27unrolled_elementwise_kernelIZZZNS0_54_GLOBAL__N__7dbc7496_16_ComplexKernel_cu_1520ed90_304119complex_kernel_cudaERNS_14TensorIteratorEENKUlvE_clEvENKUlvE_clEvEUlddE_St5arrayIPcLm3EELi4E23TrivialOffsetCalculatorILi2EjESB_ILi1EjENS0_6memory12LoadWithCastILi2EEENSE_13StoreWithCastILi1EEEEEviT_T0_T2_T3_T4_T5_)
        /*0080*/ 	.word	0x00000028


	//----- nvinfo : EIATTR_FRAME_SIZE
	.align		4
.L_59:
        /*0084*/ 	.byte	0x04, 0x11
        /*0086*/ 	.short	(.L_61 - .L_60)
	.align		4
.L_60:
        /*0088*/ 	.word	index@(_ZN2at6native27unrolled_elementwise_kernelIZZZNS0_54_GLOBAL__N__7dbc7496_16_ComplexKernel_cu_1520ed90_304119complex_kernel_cudaERNS_14TensorIteratorEENKUlvE_clEvENKUlvE_clEvEUlddE_St5arrayIPcLm3EELi4E23TrivialOffsetCalculatorILi2EjESB_ILi1EjENS0_6memory12LoadWithCastILi2EEENSE_13StoreWithCastILi1EEEEEviT_T0_T2_T3_T4_T5_)
        /*008c*/ 	.word	0x00000000


	//----- nvinfo : EIATTR_REGCOUNT
	.align		4
.L_61:
        /*0090*/ 	.byte	0x04, 0x2f
        /*0092*/ 	.short	(.L_63 - .L_62)
	.align		4
.L_62:
        /*0094*/ 	.word	index@(_ZN2at6native18elementwise_kernelILi128ELi4EZNS0_15gpu_kernel_implIZZZNS0_54_GLOBAL__N__7dbc7496_16_ComplexKernel_cu_1520ed90_304119complex_kernel_cudaERNS_14TensorIteratorEENKUlvE_clEvENKUlvE_clEvEUlddE_EEvRNS_18TensorIteratorBaseERKT_EUliE_EEviT1_)
        /*0098*/ 	.word	0x0000001a


	//----- nvinfo : EIATTR_FRAME_SIZE
	.align		4
.L_63:
        /*009c*/ 	.byte	0x04, 0x11
        /*009e*/ 	.short	(.L_65 - .L_64)
	.align		4
.L_64:
        /*00a0*/ 	.word	index@(_ZN2at6native18elementwise_kernelILi128ELi4EZNS0_15gpu_kernel_implIZZZNS0_54_GLOBAL__N__7dbc7496_16_ComplexKernel_cu_1520ed90_304119complex_kernel_cudaERNS_14TensorIteratorEENKUlvE_clEvENKUlvE_clEvEUlddE_EEvRNS_18TensorIteratorBaseERKT_EUliE_EEviT1_)
        /*00a4*/ 	.word	0x00000000


	//----- nvinfo : EIATTR_REGCOUNT
	.align		4
.L_65:
        /*00a8*/ 	.byte	0x04, 0x2f
        /*00aa*/ 	.short	(.L_67 - .L_66)
	.align		4
.L_66:
        /*00ac*/ 	.word	index@(_ZN2at6native29vectorized_elementwise_kernelILi8EZZZNS0_54_GLOBAL__N__7dbc7496_16_ComplexKernel_cu_1520ed90_304119complex_kernel_cudaERNS_14TensorIteratorEENKUlvE_clEvENKUlvE0_clEvEUlffE_St5arrayIPcLm3EEEEviT0_T1_)
        /*00b0*/ 	.word	0x00000004


	//----- nvinfo : EIATTR_FRAME_SIZE
	.align		4
.L_67:
        /*00b4*/ 	.byte	0x04, 0x11
        /*00b6*/ 	.short	(.L_69 - .L_68)
	.align		4
.L_68:
        /*00b8*/ 	.word	index@(_ZN2at6native29vectorized_elementwise_kernelILi8EZZZNS0_54_GLOBAL__N__7dbc7496_16_ComplexKernel_cu_1520ed90_304119complex_kernel_cudaERNS_14TensorIteratorEENKUlvE_clEvENKUlvE0_clEvEUlffE_St5arrayIPcLm3EEEEviT0_T1_)
        /*00bc*/ 	.word	0x00000000


	//----- nvinfo : EIATTR_REGCOUNT
	.align		4
.L_69:
        /*00c0*/ 	.byte	0x04, 0x2f
        /*00c2*/ 	.short	(.L_71 - .L_70)
	.align		4
.L_70:
        /*00c4*/ 	.word	index@(_ZN2at6native29vectorized_elementwise_kernelILi4EZZZNS0_54_GLOBAL__N__7dbc7496_16_ComplexKernel_cu_1520ed90_304119complex_kernel_cudaERNS_14TensorIteratorEENKUlvE_clEvENKUlvE0_clEvEUlffE_St5arrayIPcLm3EEEEviT0_T1_)
        /*00c8*/ 	.word	0x00000020


	//----- nvinfo : EIATTR_FRAME_SIZE
	.align		4
.L_71:
        /*00cc*/ 	.byte	0x04, 0x11
        /*00ce*/ 	.short	(.L_73 - .L_72)
	.align		4
.L_72:
        /*00d0*/ 	.word	index@(_ZN2at6native29vectorized_elementwise_kernelILi4EZZZNS0_54_GLOBAL__N__7dbc7496_16_ComplexKernel_cu_1520ed90_304119complex_kernel_cudaERNS_14TensorIteratorEENKUlvE_clEvENKUlvE0_clEvEUlffE_St5arrayIPcLm3EEEEviT0_T1_)
        /*00d4*/ 	.word	0x00000000


	//----- nvinfo : EIATTR_REGCOUNT
	.align		4
.L_73:
        /*00d8*/ 	.byte	0x04, 0x2f
        /*00da*/ 	.short	(.L_75 - .L_74)
	.align		4
.L_74:
        /*00dc*/ 	.word	index@(_ZN2at6native29vectorized_elementwise_kernelILi2EZZZNS0_54_GLOBAL__N__7dbc7496_16_ComplexKernel_cu_1520ed90_304119complex_kernel_cudaERNS_14TensorIteratorEENKUlvE_clEvENKUlvE0_clEvEUlffE_St5arrayIPcLm3EEEEviT0_T1_)
        /*00e0*/ 	.word	0x00000020


	//----- nvinfo : EIATTR_FRAME_SIZE
	.align		4
.L_75:
        /*00e4*/ 	.byte	0x04, 0x11
        /*00e6*/ 	.short	(.L_77 - .L_76)
	.align		4
.L_76:
        /*00e8*/ 	.word	index@(_ZN2at6native29vectorized_elementwise_kernelILi2EZZZNS0_54_GLOBAL__N__7dbc7496_16_ComplexKernel_cu_1520ed90_304119complex_kernel_cudaERNS_14TensorIteratorEENKUlvE_clEvENKUlvE0_clEvEUlffE_St5arrayIPcLm3EEEEviT0_T1_)
        /*00ec*/ 	.word	0x00000000


	//----- nvinfo : EIATTR_REGCOUNT
	.align		4
.L_77:
        /*00f0*/ 	.byte	0x04, 0x2f
        /*00f2*/ 	.short	(.L_79 - .L_78)
	.align		4
.L_78:
        /*00f4*/ 	.word	index@(_ZN2at6native27unrolled_elementwise_kernelIZZZNS0_54_GLOBAL__N__7dbc7496_16_ComplexKernel_cu_1520ed90_304119complex_kernel_cudaERNS_14TensorIteratorEENKUlvE_clEvENKUlvE0_clEvEUlffE_St5arrayIPcLm3EELi4E23TrivialOffsetCalculatorILi2EjESB_ILi1EjENS0_6memory15LoadWithoutCastENSE_16StoreWithoutCastEEEviT_T0_T2_T3_T4_T5_)
        /*00f8*/ 	.word	0x0000001c


	//----- nvinfo : EIATTR_FRAME_SIZE
	.align		4
.L_79:
        /*00fc*/ 	.byte	0x04, 0x11
        /*00fe*/ 	.short	(.L_81 - .L_80)
	.align		4
.L_80:
        /*0100*/ 	.word	index@(_ZN2at6native27unrolled_elementwise_kernelIZZZNS0_54_GLOBAL__N__7dbc7496_16_ComplexKernel_cu_1520ed90_304119complex_kernel_cudaERNS_14TensorIteratorEENKUlvE_clEvENKUlvE0_clEvEUlffE_St5arrayIPcLm3EELi4E23TrivialOffsetCalculatorILi2EjESB_ILi1EjENS0_6memory15LoadWithoutCastENSE_16StoreWithoutCastEEEviT_T0_T2_T3_T4_T5_)
        /*0104*/ 	.word	0x00000000


	//----- nvinfo : EIATTR_REGCOUNT
	.align		4
.L_81:
        /*0108*/ 	.byte	0x04, 0x2f
        /*010a*/ 	.short	(.L_83 - .L_82)
	.align		4
.L_82:
        /*010c*/ 	.word	index@(_ZN2at6native18elementwise_kernelILi128ELi2EZNS0_22gpu_kernel_impl_nocastIZZZNS0_54_GLOBAL__N__7dbc7496_16_ComplexKernel_cu_1520ed90_304119complex_kernel_cudaERNS_14TensorIteratorEENKUlvE_clEvENKUlvE0_clEvEUlffE_EEvRNS_18TensorIteratorBaseERKT_EUliE_EEviT1_)
        /*0110*/ 	.word	0x00000014


	//----- nvinfo : EIATTR_FRAME_SIZE
	.align		4
.L_83:
        /*0114*/ 	.byte	0x04, 0x11
        /*0116*/ 	.short	(.L_85 - .L_84)
	.align		4
.L_84:
        /*0118*/ 	.word	index@(_ZN2at6native18elementwise_kernelILi128ELi2EZNS0_22gpu_kernel_impl_nocastIZZZNS0_54_GLOBAL__N__7dbc7496_16_ComplexKernel_cu_1520ed90_304119complex_kernel_cudaERNS_14TensorIteratorEENKUlvE_clEvENKUlvE0_clEvEUlffE_EEvRNS_18TensorIteratorBaseERKT_EUliE_EEviT1_)
        /*011c*/ 	.word	0x00000000


	//----- nvinfo : EIATTR_REGCOUNT
	.align		4
.L_85:
        /*0120*/ 	.byte	0x04, 0x2f
        /*0122*/ 	.short	(.L_87 - .L_86)
	.align		4
.L_86:
        /*0124*/ 	.word	index@(_ZN2at6native27unrolled_elementwise_kernelIZZZNS0_54_GLOBAL__N__7dbc7496_16_ComplexKernel_cu_1520ed90_304119complex_kernel_cudaERNS_14TensorIteratorEENKUlvE_clEvENKUlvE0_clEvEUlffE_St5arrayIPcLm3EELi4E23TrivialOffsetCalculatorILi2EjESB_ILi1EjENS0_6memory12LoadWithCastILi2EEENSE_13StoreWithCastILi1EEEEEviT_T0_T2_T3_T4_T5_)
        /*0128*/ 	.word	0x00000020


	//----- nvinfo : EIATTR_FRAME_SIZE
	.align		4
.L_87:
        /*012c*/ 	.byte	0x04, 0x11
        /*012e*/ 	.short	(.L_89 - .L_88)
	.align		4
.L_88:
        /*0130*/ 	.word	index@(_ZN2at6native27unrolled_elementwise_kernelIZZZNS0_54_GLOBAL__N__7dbc7496_16_ComplexKernel_cu_1520ed90_304119complex_kernel_cudaERNS_14TensorIteratorEENKUlvE_clEvENKUlvE0_clEvEUlffE_St5arrayIPcLm3EELi4E23TrivialOffsetCalculatorILi2EjESB_ILi1EjENS0_6memory12LoadWithCastILi2EEENSE_13StoreWithCastILi1EEEEEviT_T0_T2_T3_T4_T5_)
        /*0134*/ 	.word	0x00000000


	//----- nvinfo : EIATTR_REGCOUNT
	.align		4
.L_89:
        /*0138*/ 	.byte	0x04, 0x2f
        /*013a*/ 	.short	(.L_91 - .L_90)
	.align		4
.L_90:
        /*013c*/ 	.word	index@(_ZN2at6native18elementwise_kernelILi128ELi4EZNS0_15gpu_kernel_implIZZZNS0_54_GLOBAL__N__7dbc7496_16_ComplexKernel_cu_1520ed90_304119complex_kernel_cudaERNS_14TensorIteratorEENKUlvE_clEvENKUlvE0_clEvEUlffE_EEvRNS_18TensorIteratorBaseERKT_EUliE_EEviT1_)
        /*0140*/ 	.word	0x0000001a


	//----- nvinfo : EIATTR_FRAME_SIZE
	.align		4
.L_91:
        /*0144*/ 	.byte	0x04, 0x11
        /*0146*/ 	.short	(.L_93 - .L_92)
	.align		4
.L_92:
        /*0148*/ 	.word	index@(_ZN2at6native18elementwise_kernelILi128ELi4EZNS0_15gpu_kernel_implIZZZNS0_54_GLOBAL__N__7dbc7496_16_ComplexKernel_cu_1520ed90_304119complex_kernel_cudaERNS_14TensorIteratorEENKUlvE_clEvENKUlvE0_clEvEUlffE_EEvRNS_18TensorIteratorBaseERKT_EUliE_EEviT1_)
        /*014c*/ 	.word	0x00000000


	//----- nvinfo : EIATTR_REGCOUNT
	.align		4
.L_93:
        /*0150*/ 	.byte	0x04, 0x2f
        /*0152*/ 	.short	(.L_95 - .L_94)
	.align		4
.L_94:
        /*0154*/ 	.word	index@(_ZN2at6native29vectorized_elementwise_kernelILi8EZZZNS0_54_GLOBAL__N__7dbc7496_16_ComplexKernel_cu_1520ed90_304119complex_kernel_cudaERNS_14TensorIteratorEENKUlvE_clEvENKUlvE1_clEvEUlN3c104HalfES8_E_St5arrayIPcLm3EEEEviT0_T1_)
        /*0158*/ 	.word	0x00000004


	//----- nvinfo : EIATTR_FRAME_SIZE
	.align		4
.L_95:
        /*015c*/ 	.byte	0x04, 0x11
        /*015e*/ 	.short	(.L_97 - .L_96)
	.align		4
.L_96:
        /*0160*/ 	.word	index@(_ZN2at6native29vectorized_elementwise_kernelILi8EZZZNS0_54_GLOBAL__N__7dbc7496_16_ComplexKernel_cu_1520ed90_304119complex_kernel_cudaERNS_14TensorIteratorEENKUlvE_clEvENKUlvE1_clEvEUlN3c104HalfES8_E_St5arrayIPcLm3EEEEviT0_T1_)
        /*0164*/ 	.word	0x00000000


	//----- nvinfo : EIATTR_REGCOUNT
	.align		4
.L_97:
        /*0168*/ 	.byte	0x04, 0x2f
        /*016a*/ 	.short	(.L_99 - .L_98)
	.align		4
.L_98:
        /*016c*/ 	.word	index@(_ZN2at6native29vectorized_elementwise_kernelILi4EZZZNS0_54_GLOBAL__N__7dbc7496_16_ComplexKernel_cu_1520ed90_304119complex_kernel_cudaERNS_14TensorIteratorEENKUlvE_clEvENKUlvE1_clEvEUlN3c104HalfES8_E_St5arrayIPcLm3EEEEviT0_T1_)
        /*0170*/ 	.word	0x00000020


	//----- nvinfo : EIATTR_FRAME_SIZE
	.align		4
.L_99:
        /*0174*/ 	.byte	0x04, 0x11
        /*0176*/ 	.short	(.L_101 - .L_100)
	.align		4
.L_100:
        /*0178*/ 	.word	index@(_ZN2at6native29vectorized_elementwise_kernelILi4EZZZNS0_54_GLOBAL__N__7dbc7496_16_ComplexKernel_cu_1520ed90_304119complex_kernel_cudaERNS_14TensorIteratorEENKUlvE_clEvENKUlvE1_clEvEUlN3c104HalfES8_E_St5arrayIPcLm3EEEEviT0_T1_)
        /*017c*/ 	.word	0x00000000


	//----- nvinfo : EIATTR_REGCOUNT
	.align		4
.L_101:
        /*0180*/ 	.byte	0x04, 0x2f
        /*0182*/ 	.short	(.L_103 - .L_102)
	.align		4
.L_102:
        /*0184*/ 	.word	index@(_ZN2at6native29vectorized_elementwise_kernelILi2EZZZNS0_54_GLOBAL__N__7dbc7496_16_ComplexKernel_cu_1520ed90_304119complex_kernel_cudaERNS_14TensorIteratorEENKUlvE_clEvENKUlvE1_clEvEUlN3c104HalfES8_E_St5arrayIPcLm3EEEEviT0_T1_)
        /*0188*/ 	.word	0x00000020


	//----- nvinfo : EIATTR_FRAME_SIZE
	.align		4
.L_103:
        /*018c*/ 	.byte	0x04, 0x11
        /*018e*/ 	.short	(.L_105 - .L_104)
	.align		4
.L_104:
        /*0190*/ 	.word	index@(_ZN2at6native29vectorized_elementwise_kernelILi2EZZZNS0_54_GLOBAL__N__7dbc7496_16_ComplexKernel_cu_1520ed90_304119complex_kernel_cudaERNS_14TensorIteratorEENKUlvE_clEvENKUlvE1_clEvEUlN3c104HalfES8_E_St5arrayIPcLm3EEEEviT0_T1_)
        /*0194*/ 	.word	0x00000000


	//----- nvinfo : EIATTR_REGCOUNT
	.align		4
.L_105:
        /*0198*/ 	.byte	0x04, 0x2f
        /*019a*/ 	.short	(.L_107 - .L_106)
	.align		4
.L_106:
        /*019c*/ 	.word	index@(_ZN2at6native27unrolled_elementwise_kernelIZZZNS0_54_GLOBAL__N__7dbc7496_16_ComplexKernel_cu_1520ed90_304119complex_kernel_cudaERNS_14TensorIteratorEENKUlvE_clEvENKUlvE1_clEvEUlN3c104HalfES8_E_St5arrayIPcLm3EELi4E23TrivialOffsetCalculatorILi2EjESD_ILi1EjENS0_6memory15LoadWithoutCastENSG_16StoreWithoutCastEEEviT_T0_T2_T3_T4_T5_)
        /*01a0*/ 	.word	0x0000001e


	//----- nvinfo : EIATTR_FRAME_SIZE
	.align		4
.L_107:
        /*01a4*/ 	.byte	0x04, 0x11
        /*01a6*/ 	.short	(.L_109 - .L_108)
	.align		4
.L_108:
        /*01a8*/ 	.word	index@(_ZN2at6native27unrolled_elementwise_kernelIZZZNS0_54_GLOBAL__N__7dbc7496_16_ComplexKernel_cu_1520ed90_304119complex_kernel_cudaERNS_14TensorIteratorEENKUlvE_clEvENKUlvE1_clEvEUlN3c104HalfES8_E_St5arrayIPcLm3EELi4E23TrivialOffsetCalculatorILi2EjESD_ILi1EjENS0_6memory15LoadWithoutCastENSG_16StoreWithoutCastEEEviT_T0_T2_T3_T4_T5_)
        /*01ac*/ 	.word	0x00000000


	//----- nvinfo : EIATTR_REGCOUNT
	.align		4
.L_109:
        /*01b0*/ 	.byte	0x04, 0x2f
        /*01b2*/ 	.short	(.L_111 - .L_110)
	.align		4
.L_110:
        /*01b4*/ 	.word	index@(_ZN2at6native18elementwise_kernelILi128ELi2EZNS0_22gpu_kernel_impl_nocastIZZZNS0_54_GLOBAL__N__7dbc7496_16_ComplexKernel_cu_1520ed90_304119complex_kernel_cudaERNS_14TensorIteratorEENKUlvE_clEvENKUlvE1_clEvEUlN3c104HalfES9_E_EEvRNS_18TensorIteratorBaseERKT_EUliE_EEviT1_)
        /*01b8*/ 	.word	0x00000014


	//----- nvinfo : EIATTR_FRAME_SIZE
	.align		4
.L_111:
        /*01bc*/ 	.byte	0x04, 0x11
        /*01be*/ 	.short	(.L_113 - .L_112)
	.align		4
.L_112:
        /*01c0*/ 	.word	index@(_ZN2at6native18elementwise_kernelILi128ELi2EZNS0_22gpu_kernel_impl_nocastIZZZNS0_54_GLOBAL__N__7dbc7496_16_ComplexKernel_cu_1520ed90_304119complex_kernel_cudaERNS_14TensorIteratorEENKUlvE_clEvENKUlvE1_clEvEUlN3c104HalfES9_E_EEvRNS_18TensorIteratorBaseERKT_EUliE_EEviT1_)
        /*01c4*/ 	.word	0x00000000


	//----- nvinfo : EIATTR_REGCOUNT
	.align		4
.L_113:
        /*01c8*/ 	.byte	0x04, 0x2f
        /*01ca*/ 	.short	(.L_115 - .L_114)
	.align		4
.L_114:
        /*01cc*/ 	.word	index@(_ZN2at6native27unrolled_elementwise_kernelIZZZNS0_54_GLOBAL__N__7dbc7496_16_ComplexKernel_cu_1520ed90_304119complex_kernel_cudaERNS_14TensorIteratorEENKUlvE_clEvENKUlvE1_clEvEUlN3c104HalfES8_E_St5arrayIPcLm3EELi4E23TrivialOffsetCalculatorILi2EjESD_ILi1EjENS0_6memory12LoadWithCastILi2EEENSG_13StoreWithCastILi1EEEEEviT_T0_T2_T3_T4_T5_)
        /*01d0*/ 	.word	0x00000020


	//----- nvinfo : EIATTR_FRAME_SIZE
	.align		4
.L_115:
        /*01d4*/ 	.byte	0x04, 0x11
        /*01d6*/ 	.short	(.L_117 - .L_116)
	.align		4
.L_116:
        /*01d8*/ 	.word	index@(_ZN2at6native27unrolled_elementwise_kernelIZZZNS0_54_GLOBAL__N__7dbc7496_16_ComplexKernel_cu_1520ed90_304119complex_kernel_cudaERNS_14TensorIteratorEENKUlvE_clEvENKUlvE1_clEvEUlN3c104HalfES8_E_St5arrayIPcLm3EELi4E23TrivialOffsetCalculatorILi2EjESD_ILi1EjENS0_6memory12LoadWithCastILi2EEENSG_13StoreWithCastILi1EEEEEviT_T0_T2_T3_T4_T5_)
        /*01dc*/ 	.word	0x00000000


	//----- nvinfo : EIATTR_REGCOUNT
	.align		4
.L_117:
        /*01e0*/ 	.byte	0x04, 0x2f
        /*01e2*/ 	.short	(.L_119 - .L_118)
	.align		4
.L_118:
        /*01e4*/ 	.word	index@(_ZN2at6native18elementwise_kernelILi128ELi4EZNS0_15gpu_kernel_implIZZZNS0_54_GLOBAL__N__7dbc7496_16_ComplexKernel_cu_1520ed90_304119complex_kernel_cudaERNS_14TensorIteratorEENKUlvE_clEvENKUlvE1_clEvEUlN3c104HalfES9_E_EEvRNS_18TensorIteratorBaseERKT_EUliE_EEviT1_)
        /*01e8*/ 	.word	0x00000018


	//----- nvinfo : EIATTR_FRAME_SIZE
	.align		4
.L_119:
        /*01ec*/ 	.byte	0x04, 0x11
        /*01ee*/ 	.short	(.L_121 - .L_120)
	.align		4
.L_120:
        /*01f0*/ 	.word	index@(_ZN2at6native18elementwise_kernelILi128ELi4EZNS0_15gpu_kernel_implIZZZNS0_54_GLOBAL__N__7dbc7496_16_ComplexKernel_cu_1520ed90_304119complex_kernel_cudaERNS_14TensorIteratorEENKUlvE_clEvENKUlvE1_clEvEUlN3c104HalfES9_E_EEvRNS_18TensorIteratorBaseERKT_EUliE_EEviT1_)
        /*01f4*/ 	.word	0x00000000


	//----- nvinfo : EIATTR_REGCOUNT
	.align		4
.L_121:
        /*01f8*/ 	.byte	0x04, 0x2f
        /*01fa*/ 	.short	(.L_123 - .L_122)
	.align		4
.L_122:
        /*01fc*/ 	.word	index@(_ZN2at6native29vectorized_elementwise_kernelILi8EZZZNS0_54_GLOBAL__N__7dbc7496_16_ComplexKernel_cu_1520ed90_304117polar_kernel_cudaERNS_14TensorIteratorEENKUlvE_clEvENKUlvE_clEvEUlddE_St5arrayIPcLm3EEEEviT0_T1_)
        /*0200*/ 	.word	0x00000004


	//----- nvinfo : EIATTR_FRAME_SIZE
	.align		4
.L_123:
        /*0204*/ 	.byte	0x04, 0x11
        /*0206*/ 	.short	(.L_125 - .L_124)
	.align		4
.L_124:
        /*0208*/ 	.word	index@(_ZN2at6native29vectorized_elementwise_kernelILi8EZZZNS0_54_GLOBAL__N__7dbc7496_16_ComplexKernel_cu_1520ed90_304117polar_kernel_cudaERNS_14TensorIteratorEENKUlvE_clEvENKUlvE_clEvEUlddE_St5arrayIPcLm3EEEEviT0_T1_)
        /*020c*/ 	.word	0x00000000


	//----- nvinfo : EIATTR_REGCOUNT
	.align		4
.L_125:
        /*0210*/ 	.byte	0x04, 0x2f
        /*0212*/ 	.short	(.L_127 - .L_126)
	.align		4
.L_126:
        /*0214*/ 	.word	index@(_ZN2at6native29vectorized_elementwise_kernelILi4EZZZNS0_54_GLOBAL__N__7dbc7496_16_ComplexKernel_cu_1520ed90_304117polar_kernel_cudaERNS_14TensorIteratorEENKUlvE_clEvENKUlvE_clEvEUlddE_St5arrayIPcLm3EEEEviT0_T1_)
        /*0218*/ 	.word	0x0000004a


	//----- nvinfo : EIATTR_FRAME_SIZE
	.align		4
.L_127:
        /*021c*/ 	.byte	0x04, 0x11
        /*021e*/ 	.short	(.L_129 - .L_128)
	.align		4
.L_128:
        /*0220*/ 	.word	index@($_ZN2at6native29vectorized_elementwise_kernelILi4EZZZNS0_54_GLOBAL__N__7dbc7496_16_ComplexKernel_cu_1520ed90_304117polar_kernel_cudaERNS_14TensorIteratorEENKUlvE_clEvENKUlvE_clEvEUlddE_St5arrayIPcLm3EEEEviT0_T1_$__internal_trig_reduction_slowpathd)
        /*0224*/ 	.word	0x00000028


	//----- nvinfo : EIATTR_FRAME_SIZE
	.align		4
.L_129:
        /*0228*/ 	.byte	0x04, 0x11
        /*022a*/ 	.short	(.L_131 - .L_130)
	.align		4
.L_130:
        /*022c*/ 	.word	index@(_ZN2at6native29vectorized_elementwise_kernelILi4EZZZNS0_54_GLOBAL__N__7dbc7496_16_ComplexKernel_cu_1520ed90_304117polar_kernel_cudaERNS_14TensorIteratorEENKUlvE_clEvENKUlvE_clEvEUlddE_St5arrayIPcLm3EEEEviT0_T1_)
        /*0230*/ 	.word	0x00000028


	//----- nvinfo : EIATTR_REGCOUNT
	.align		4
.L_131:
        /*0234*/ 	.byte	0x04, 0x2f
        /*0236*/ 	.short	(.L_133 - .L_132)
	.align		4
.L_132:
        /*0238*/ 	.word	index@(_ZN2at6native29vectorized_elementwise_kernelILi2EZZZNS0_54_GLOBAL__N__7dbc7496_16_ComplexKernel_cu_1520ed90_304117polar_kernel_cudaERNS_14TensorIteratorEENKUlvE_clEvENKUlvE_clEvEUlddE_St5arrayIPcLm3EEEEviT0_T1_)
        /*023c*/ 	.word	0x0000004a


	//----- nvinfo : EIATTR_FRAME_SIZE
	.align		4
.L_133:
        /*0240*/ 	.byte	0x04, 0x11
        /*0242*/ 	.short	(.L_135 - .L_134)
	.align		4
.L_134:
        /*0244*/ 	.word	index@($_ZN2at6native29vectorized_elementwise_kernelILi2EZZZNS0_54_GLOBAL__N__7dbc7496_16_ComplexKernel_cu_1520ed90_304117polar_kernel_cudaERNS_14TensorIteratorEENKUlvE_clEvENKUlvE_clEvEUlddE_St5arrayIPcLm3EEEEviT0_T1_$__internal_trig_reduction_slowpathd)
        /*0248*/ 	.word	0x00000028


	//----- nvinfo : EIATTR_FRAME_SIZE
	.align		4
.L_135:
        /*024c*/ 	.byte	0x04, 0x11
        /*024e*/ 	.short	(.L_137 - .L_136)
	.align		4
.L_136:
        /*0250*/ 	.word	index@(_ZN2at6native29vectorized_elementwise_kernelILi2EZZZNS0_54_GLOBAL__N__7dbc7496_16_ComplexKernel_cu_1520ed90_304117polar_kernel_cudaERNS_14TensorIteratorEENKUlvE_clEvENKUlvE_clEvEUlddE_St5arrayIPcLm3EEEEviT0_T1_)
        /*0254*/ 	.word	0x00000028


	//----- nvinfo : EIATTR_REGCOUNT
	.align		4
.L_137:
        /*0258*/ 	.byte	0x04, 0x2f
        /*025a*/ 	.short	(.L_139 - .L_138)
	.align		4
.L_138:
        /*025c*/ 	.word	index@(_ZN2at6native27unrolled_elementwise_kernelIZZZNS0_54_GLOBAL__N__7dbc7496_16_ComplexKernel_cu_1520ed90_304117polar_kernel_cudaERNS_14TensorIteratorEENKUlvE_clEvENKUlvE_clEvEUlddE_St5arrayIPcLm3EELi4E23TrivialOffsetCalculatorILi2EjESB_ILi1EjENS0_6memory15LoadWithoutCastENSE_16StoreWithoutCastEEEviT_T0_T2_T3_T4_T5_)
        /*0260*/ 	.word	0x0000002e


	//----- nvinfo : EIATTR_FRAME_SIZE
	.align		4
.L_139:
        /*0264*/ 	.byte	0x04, 0x11
        /*0266*/ 	.short	(.L_141 - .L_140)
	.align		4
.L_140:
        /*0268*/ 	.word	index@($_ZN2at6native27unrolled_elementwise_kernelIZZZNS0_54_GLOBAL__N__7dbc7496_16_ComplexKernel_cu_1520ed90_304117polar_kernel_cudaERNS_14TensorIteratorEENKUlvE_clEvENKUlvE_clEvEUlddE_St5arrayIPcLm3EELi4E23TrivialOffsetCalculatorILi2EjESB_ILi1EjENS0_6memory15LoadWithoutCastENSE_16StoreWithoutCastEEEviT_T0_T2_T3_T4_T5_$__internal_trig_reduction_slowpathd)
        /*026c*/ 	.word	0x00000028


	//----- nvinfo : EIATTR_FRAME_SIZE
	.align		4
.L_141:
        /*0270*/ 	.byte	0x04, 0x11
        /*0272*/ 	.short	(.L_143 - .L_142)
	.align		4
.L_142:
        /*0274*/ 	.word	index@(_ZN2at6native27unrolled_elementwise_kernelIZZZNS0_54_GLOBAL__N__7dbc7496_16_ComplexKernel_cu_1520ed90_304117polar_kernel_cudaERNS_14TensorIteratorEENKUlvE_clEvENKUlvE_clEvEUlddE_St5arrayIPcLm3EELi4E23TrivialOffsetCalculatorILi2EjESB_ILi1EjENS0_6memory15LoadWithoutCastENSE_16StoreWithoutCastEEEviT_T0_T2_T3_T4_T5_)
        /*0278*/ 	.word	0x00000028


	//----- nvinfo : EIATTR_REGCOUNT
	.align		4
.L_143:
        /*027c*/ 	.byte	0x04, 0x2f
        /*027e*/ 	.short	(.L_145 - .L_144)
	.align		4
.L_144:
        /*0280*/ 	.word	index@(_ZN2at6native18elementwise_kernelILi128ELi2EZNS0_22gpu_kernel_impl_nocastIZZZNS0_54_GLOBAL__N__7dbc7496_16_ComplexKernel_cu_1520ed90_304117polar_kernel_cudaERNS_14TensorIteratorEENKUlvE_clEvENKUlvE_clEvEUlddE_EEvRNS_18TensorIteratorBaseERKT_EUliE_EEviT1_)
        /*0284*/ 	.word	0x00000022


	//----- nvinfo : EIATTR_FRAME_SIZE
	.align		4
.L_145:
        /*0288*/ 	.byte	0x04, 0x11
        /*028a*/ 	.short	(.L_147 - .L_146)
	.align		4
.L_146:
        /*028c*/ 	.word	index@($_ZN2at6native18elementwise_kernelILi128ELi2EZNS0_22gpu_kernel_impl_nocastIZZZNS0_54_GLOBAL__N__7dbc7496_16_ComplexKernel_cu_1520ed90_304117polar_kernel_cudaERNS_14TensorIteratorEENKUlvE_clEvENKUlvE_clEvEUlddE_EEvRNS_18TensorIteratorBaseERKT_EUliE_EEviT1_$__internal_trig_reduction_slowpathd)
        /*0290*/ 	.word	0x00000028


	//----- nvinfo : EIATTR_FRAME_SIZE
	.align		4
.L_147:
        /*0294*/ 	.byte	0x04, 0x11
        /*0296*/ 	.short	(.L_149 - .L_148)
	.align		4
.L_148:
        /*0298*/ 	.word	index@(_ZN2at6native18elementwise_kernelILi128ELi2EZNS0_22gpu_kernel_impl_nocastIZZZNS0_54_GLOBAL__N__7dbc7496_16_ComplexKernel_cu_1520ed90_304117polar_kernel_cudaERNS_14TensorIteratorEENKUlvE_clEvENKUlvE_clEvEUlddE_EEvRNS_18TensorIteratorBaseERKT_EUliE_EEviT1_)
        /*029c*/ 	.word	0x00000028


	//----- nvinfo : EIATTR_REGCOUNT
	.align		4
.L_149:
        /*02a0*/ 	.byte	0x04, 0x2f
        /*02a2*/ 	.short	(.L_151 - .L_150)
	.align		4
.L_150:
        /*02a4*/ 	.word	index@(_ZN2at6native27unrolled_elementwise_kernelIZZZNS0_54_GLOBAL__N__7dbc7496_16_ComplexKernel_cu_1520ed90_304117polar_kernel_cudaERNS_14TensorIteratorEENKUlvE_clEvENKUlvE_clEvEUlddE_St5arrayIPcLm3EELi4E23TrivialOffsetCalculatorILi2EjESB_ILi1EjENS0_6memory12LoadWithCastILi2EEENSE_13StoreWithCastILi1EEEEEviT_T0_T2_T3_T4_T5_)
        /*02a8*/ 	.word	0x0000002e


	//----- nvinfo : EIATTR_FRAME_SIZE
	.align		4
.L_151:
        /*02ac*/ 	.byte	0x04, 0x11
        /*02ae*/ 	.short	(.L_153 - .L_152)
	.align		4
.L_152:
        /*02b0*/ 	.word	index@($_ZN2at6native27unrolled_elementwise_kernelIZZZNS0_54_GLOBAL__N__7dbc7496_16_ComplexKernel_cu_1520ed90_304117polar_kernel_cudaERNS_14TensorIteratorEENKUlvE_clEvENKUlvE_clEvEUlddE_St5arrayIPcLm3EELi4E23TrivialOffsetCalculatorILi2EjESB_ILi1EjENS0_6memory12LoadWithCastILi2EEENSE_13StoreWithCastILi1EEEEEviT_T0_T2_T3_T4_T5_$__internal_trig_reduction_slowpathd)
        /*02b4*/ 	.word	0x00000028


	//----- nvinfo : EIATTR_FRAME_SIZE
	.align		4
.L_153:
        /*02b8*/ 	.byte	0x04, 0x11
        /*02ba*/ 	.short	(.L_155 - .L_154)
	.align		4
.L_154:
        /*02bc*/ 	.word	index@(_ZN2at6native27unrolled_elementwise_kernelIZZZNS0_54_GLOBAL__N__7dbc7496_16_ComplexKernel_cu_1520ed90_304117polar_kernel_cudaERNS_14TensorIteratorEENKUlvE_clEvENKUlvE_clEvEUlddE_St5arrayIPcLm3EELi4E23TrivialOffsetCalculatorILi2EjESB_ILi1EjENS0_6memory12LoadWithCastILi2EEENSE_13StoreWithCastILi1EEEEEviT_T0_T2_T3_T4_T5_)
        /*02c0*/ 	.word	0x00000028


	//----- nvinfo : EIATTR_REGCOUNT
	.align		4
.L_155:
        /*02c4*/ 	.byte	0x04, 0x2f
        /*02c6*/ 	.short	(.L_157 - .L_156)
	.align		4
.L_156:
        /*02c8*/ 	.word	index@(_ZN2at6native18elementwise_kernelILi128ELi4EZNS0_15gpu_kernel_implIZZZNS0_54_GLOBAL__N__7dbc7496_16_ComplexKernel_cu_1520ed90_304117polar_kernel_cudaERNS_14TensorIteratorEENKUlvE_clEvENKUlvE_clEvEUlddE_EEvRNS_18TensorIteratorBaseERKT_EUliE_EEviT1_)
        /*02cc*/ 	.word	0x00000024


	//----- nvinfo : EIATTR_FRAME_SIZE
	.align		4
.L_157:
        /*02d0*/ 	.byte	0x04, 0x11
        /*02d2*/ 	.short	(.L_159 - .L_158)
	.align		4
.L_158:
        /*02d4*/ 	.word	index@($_ZN2at6native18elementwise_kernelILi128ELi4EZNS0_15gpu_kernel_implIZZZNS0_54_GLOBAL__N__7dbc7496_16_ComplexKernel_cu_1520ed90_304117polar_kernel_cudaERNS_14TensorIteratorEENKUlvE_clEvENKUlvE_clEvEUlddE_EEvRNS_18TensorIteratorBaseERKT_EUliE_EEviT1_$__internal_trig_reduction_slowpathd)
        /*02d8*/ 	.word	0x00000028


	//----- nvinfo : EIATTR_FRAME_SIZE
	.align		4
.L_159:
        /*02dc*/ 	.byte	0x04, 0x11
        /*02de*/ 	.short	(.L_161 - .L_160)
	.align		4
.L_160:
        /*02e0*/ 	.word	index@(_ZN2at6native18elementwise_kernelILi128ELi4EZNS0_15gpu_kernel_implIZZZNS0_54_GLOBAL__N__7dbc7496_16_ComplexKernel_cu_1520ed90_304117polar_kernel_cudaERNS_14TensorIteratorEENKUlvE_clEvENKUlvE_clEvEUlddE_EEvRNS_18TensorIteratorBaseERKT_EUliE_EEviT1_)
        /*02e4*/ 	.word	0x00000028


	//----- nvinfo : EIATTR_REGCOUNT
	.align		4
.L_161:
        /*02e8*/ 	.byte	0x04, 0x2f
        /*02ea*/ 	.short	(.L_163 - .L_162)
	.align		4
.L_162:
        /*02ec*/ 	.word	index@(_ZN2at6native29vectorized_elementwise_kernelILi8EZZZNS0_54_GLOBAL__N__7dbc7496_16_ComplexKernel_cu_1520ed90_304117polar_kernel_cudaERNS_14TensorIteratorEENKUlvE_clEvENKUlvE0_clEvEUlffE_St5arrayIPcLm3EEEEviT0_T1_)
        /*02f0*/ 	.word	0x00000004


	//----- nvinfo : EIATTR_FRAME_SIZE
	.align		4
.L_163:
        /*02f4*/ 	.byte	0x04, 0x11
        /*02f6*/ 	.short	(.L_165 - .L_164)
	.align		4
.L_164:
        /*02f8*/ 	.word	index@(_ZN2at6native29vectorized_elementwise_kernelILi8EZZZNS0_54_GLOBAL__N__7dbc7496_16_ComplexKernel_cu_1520ed90_304117polar_kernel_cudaERNS_14TensorIteratorEENKUlvE_clEvENKUlvE0_clEvEUlffE_St5arrayIPcLm3EEEEviT0_T1_)
        /*02fc*/ 	.word	0x00000000


	//----- nvinfo : EIATTR_REGCOUNT
	.align		4
.L_165:
        /*0300*/ 	.byte	0x04, 0x2f
        /*0302*/ 	.short	(.L_167 - .L_166)
	.align		4
.L_166:
        /*0304*/ 	.word	index@(_ZN2at6native29vectorized_elementwise_kernelILi4EZZZNS0_54_GLOBAL__N__7dbc7496_16_ComplexKernel_cu_1520ed90_304117polar_kernel_cudaERNS_14TensorIteratorEENKUlvE_clEvENKUlvE0_clEvEUlffE_St5arrayIPcLm3EEEEviT0_T1_)
        /*0308*/ 	.word	0x00000026


	//----- nvinfo : EIATTR_FRAME_SIZE
	.align		4
.L_167:
        /*030c*/ 	.byte	0x04, 0x11
        /*030e*/ 	.short	(.L_169 - .L_168)
	.align		4
.L_168:
        /*0310*/ 	.word	index@(_ZN2at6native29vectorized_elementwise_kernelILi4EZZZNS0_54_GLOBAL__N__7dbc7496_16_ComplexKernel_cu_1520ed90_304117polar_kernel_cudaERNS_14TensorIteratorEENKUlvE_clEvENKUlvE0_clEvEUlffE_St5arrayIPcLm3EEEEviT0_T1_)
        /*0314*/ 	.word	0x00000000


	//----- nvinfo : EIATTR_REGCOUNT
	.align		4
.L_169:
        /*0318*/ 	.byte	0x04, 0x2f
        /*031a*/ 	.short	(.L_171 - .L_170)
	.align		4
.L_170:
        /*031c*/ 	.word	index@(_ZN2at6native29vectorized_elementwise_kernelILi2EZZZNS0_54_GLOBAL__N__7dbc7496_16_ComplexKernel_cu_1520ed90_304117polar_kernel_cudaERNS_14TensorIteratorEENKUlvE_clEvENKUlvE0_clEvEUlffE_St5arrayIPcLm3EEEEviT0_T1_)
        /*0320*/ 	.word	0x00000026


	//----- nvinfo : EIATTR_FRAME_SIZE
	.align		4
.L_171:
        /*0324*/ 	.byte	0x04, 0x11
        /*0326*/ 	.short	(.L_173 - .L_172)
	.align		4
.L_172:
        /*0328*/ 	.word	index@(_ZN2at6native29vectorized_elementwise_kernelILi2EZZZNS0_54_GLOBAL__N__7dbc7496_16_ComplexKernel_cu_1520ed90_304117polar_kernel_cudaERNS_14TensorIteratorEENKUlvE_clEvENKUlvE0_clEvEUlffE_St5arrayIPcLm3EEEEviT0_T1_)
        /*032c*/ 	.word	0x00000000


	//----- nvinfo : EIATTR_REGCOUNT
	.align		4
.L_173:
        /*0330*/ 	.byte	0x04, 0x2f
        /*0332*/ 	.short	(.L_175 - .L_174)
	.align		4
.L_174:
        /*0334*/ 	.word	index@(_ZN2at6native27unrolled_elementwise_kernelIZZZNS0_54_GLOBAL__N__7dbc7496_16_ComplexKernel_cu_1520ed90_304117polar_kernel_cudaERNS_14TensorIteratorEENKUlvE_clEvENKUlvE0_clEvEUlffE_St5arrayIPcLm3EELi4E23TrivialOffsetCalculatorILi2EjESB_ILi1EjENS0_6memory15LoadWithoutCastENSE_16StoreWithoutCastEEEviT_T0_T2_T3_T4_T5_)
        /*0338*/ 	.word	0x0000001e


	//----- nvinfo : EIATTR_FRAME_SIZE
	.align		4
.L_175:
        /*033c*/ 	.byte	0x04, 0x11
        /*033e*/ 	.short	(.L_177 - .L_176)
	.align		4
.L_176:
        /*0340*/ 	.word	index@(_ZN2at6native27unrolled_elementwise_kernelIZZZNS0_54_GLOBAL__N__7dbc7496_16_ComplexKernel_cu_1520ed90_304117polar_kernel_cudaERNS_14TensorIteratorEENKUlvE_clEvENKUlvE0_clEvEUlffE_St5arrayIPcLm3EELi4E23TrivialOffsetCalculatorILi2EjESB_ILi1EjENS0_6memory15LoadWithoutCastENSE_16StoreWithoutCastEEEviT_T0_T2_T3_T4_T5_)
        /*0344*/ 	.word	0x00000000


	//----- nvinfo : EIATTR_REGCOUNT
	.align		4
.L_177:
        /*0348*/ 	.byte	0x04, 0x2f
        /*034a*/ 	.short	(.L_179 - .L_178)
	.align		4
.L_178:
        /*034c*/ 	.word	index@(_ZN2at6native18elementwise_kernelILi128ELi2EZNS0_22gpu_kernel_impl_nocastIZZZNS0_54_GLOBAL__N__7dbc7496_16_ComplexKernel_cu_1520ed90_304117polar_kernel_cudaERNS_14TensorIteratorEENKUlvE_clEvENKUlvE0_clEvEUlffE_EEvRNS_18TensorIteratorBaseERKT_EUliE_EEviT1_)
        /*0350*/ 	.word	0x00000014


	//----- nvinfo : EIATTR_FRAME_SIZE
	.align		4
.L_179:
        /*0354*/ 	.byte	0x04, 0x11
        /*0356*/ 	.short	(.L_181 - .L_180)
	.align		4
.L_180:
        /*0358*/ 	.word	index@(_ZN2at6native18elementwise_kernelILi128ELi2EZNS0_22gpu_kernel_impl_nocastIZZZNS0_54_GLOBAL__N__7dbc7496_16_ComplexKernel_cu_1520ed90_304117polar_kernel_cudaERNS_14TensorIteratorEENKUlvE_clEvENKUlvE0_clEvEUlffE_EEvRNS_18TensorIteratorBaseERKT_EUliE_EEviT1_)
        /*035c*/ 	.word	0x00000000


	//----- nvinfo : EIATTR_REGCOUNT
	.align		4
.L_181:
        /*0360*/ 	.byte	0x04, 0x2f
        /*0362*/ 	.short	(.L_183 - .L_182)
	.align		4
.L_182:
        /*0364*/ 	.word	index@(_ZN2at6native27unrolled_elementwise_kernelIZZZNS0_54_GLOBAL__N__7dbc7496_16_ComplexKernel_cu_1520ed90_304117polar_kernel_cudaERNS_14TensorIteratorEENKUlvE_clEvENKUlvE0_clEvEUlffE_St5arrayIPcLm3EELi4E23TrivialOffsetCalculatorILi2EjESB_ILi1EjENS0_6memory12LoadWithCastILi2EEENSE_13StoreWithCastILi1EEEEEviT_T0_T2_T3_T4_T5_)
        /*0368*/ 	.word	0x00000020


	//----- nvinfo : EIATTR_FRAME_SIZE
	.align		4
.L_183:
        /*036c*/ 	.byte	0x04, 0x11
        /*036e*/ 	.short	(.L_185 - .L_184)
	.align		4
.L_184:
        /*0370*/ 	.word	index@(_ZN2at6native27unrolled_elementwise_kernelIZZZNS0_54_GLOBAL__N__7dbc7496_16_ComplexKernel_cu_1520ed90_304117polar_kernel_cudaERNS_14TensorIteratorEENKUlvE_clEvENKUlvE0_clEvEUlffE_St5arrayIPcLm3EELi4E23TrivialOffsetCalculatorILi2EjESB_ILi1EjENS0_6memory12LoadWithCastILi2EEENSE_13StoreWithCastILi1EEEEEviT_T0_T2_T3_T4_T5_)
        /*0374*/ 	.word	0x00000000


	//----- nvinfo : EIATTR_REGCOUNT
	.align		4
.L_185:
        /*0378*/ 	.byte	0x04, 0x2f
        /*037a*/ 	.short	(.L_187 - .L_186)
	.align		4
.L_186:
        /*037c*/ 	.word	index@(_ZN2at6native18elementwise_kernelILi128ELi4EZNS0_15gpu_kernel_implIZZZNS0_54_GLOBAL__N__7dbc7496_16_ComplexKernel_cu_1520ed90_304117polar_kernel_cudaERNS_14TensorIteratorEENKUlvE_clEvENKUlvE0_clEvEUlffE_EEvRNS_18TensorIteratorBaseERKT_EUliE_EEviT1_)
        /*0380*/ 	.word	0x00000018


	//----- nvinfo : EIATTR_FRAME_SIZE
	.align		4
.L_187:
        /*0384*/ 	.byte	0x04, 0x11
        /*0386*/ 	.short	(.L_189 - .L_188)
	.align		4
.L_188:
        /*0388*/ 	.word	index@(_ZN2at6native18elementwise_kernelILi128ELi4EZNS0_15gpu_kernel_implIZZZNS0_54_GLOBAL__N__7dbc7496_16_ComplexKernel_cu_1520ed90_304117polar_kernel_cudaERNS_14TensorIteratorEENKUlvE_clEvENKUlvE0_clEvEUlffE_EEvRNS_18TensorIteratorBaseERKT_EUliE_EEviT1_)
        /*038c*/ 	.word	0x00000000


	//----- nvinfo : EIATTR_MIN_STACK_SIZE
	.align		4
.L_189:
        /*0390*/ 	.byte	0x04, 0x12
        /*0392*/ 	.short	(.L_191 - .L_190)
	.align		4
.L_190:
        /*0394*/ 	.word	index@(_ZN2at6native18elementwise_kernelILi128ELi4EZNS0_15gpu_kernel_implIZZZNS0_54_GLOBAL__N__7dbc7496_16_ComplexKernel_cu_1520ed90_304117polar_kernel_cudaERNS_14TensorIteratorEENKUlvE_clEvENKUlvE0_clEvEUlffE_EEvRNS_18TensorIteratorBaseERKT_EUliE_EEviT1_)
        /*0398*/ 	.word	0x00000000


	//----- nvinfo : EIATTR_MIN_STACK_SIZE
	.align		4
.L_191:
        /*039c*/ 	.byte	0x04, 0x12
        /*039e*/ 	.short	(.L_193 - .L_192)
	.align		4
.L_192:
        /*03a0*/ 	.word	index@(_ZN2at6native27unrolled_elementwise_kernelIZZZNS0_54_GLOBAL__N__7dbc7496_16_ComplexKernel_cu_1520ed90_304117polar_kernel_cudaERNS_14TensorIteratorEENKUlvE_clEvENKUlvE0_clEvEUlffE_St5arrayIPcLm3EELi4E23TrivialOffsetCalculatorILi2EjESB_ILi1EjENS0_6memory12LoadWithCastILi2EEENSE_13StoreWithCastILi1EEEEEviT_T0_T2_T3_T4_T5_)
        /*03a4*/ 	.word	0x00000000


	//----- nvinfo : EIATTR_MIN_STACK_SIZE
	.align		4
.L_193:
        /*03a8*/ 	.byte	0x04, 0x12
        /*03aa*/ 	.short	(.L_195 - .L_194)
	.align		4
.L_194:
        /*03ac*/ 	.word	index@(_ZN2at6native18elementwise_kernelILi128ELi2EZNS0_22gpu_kernel_impl_nocastIZZZNS0_54_GLOBAL__N__7dbc7496_16_ComplexKernel_cu_1520ed90_304117polar_kernel_cudaERNS_14TensorIteratorEENKUlvE_clEvENKUlvE0_clEvEUlffE_EEvRNS_18TensorIteratorBaseERKT_EUliE_EEviT1_)
        /*03b0*/ 	.word	0x00000000


	//----- nvinfo : EIATTR_MIN_STACK_SIZE
	.align		4
.L_195:
        /*03b4*/ 	.byte	0x04, 0x12
        /*03b6*/ 	.short	(.L_197 - .L_196)
	.align		4
.L_196:
        /*03b8*/ 	.word	index@(_ZN2at6native27unrolled_elementwise_kernelIZZZNS0_54_GLOBAL__N__7dbc7496_16_ComplexKernel_cu_1520ed90_304117polar_kernel_cudaERNS_14TensorIteratorEENKUlvE_clEvENKUlvE0_clEvEUlffE_St5arrayIPcLm3EELi4E23TrivialOffsetCalculatorILi2EjESB_ILi1EjENS0_6memory15LoadWithoutCastENSE_16StoreWithoutCastEEEviT_T0_T2_T3_T4_T5_)
        /*03bc*/ 	.word	0x00000000


	//----- nvinfo : EIATTR_MIN_STACK_SIZE
	.align		4
.L_197:
        /*03c0*/ 	.byte	0x04, 0x12
        /*03c2*/ 	.short	(.L_199 - .L_198)
	.align		4
.L_198:
        /*03c4*/ 	.word	index@(_ZN2at6native29vectorized_elementwise_kernelILi2EZZZNS0_54_GLOBAL__N__7dbc7496_16_ComplexKernel_cu_1520ed90_304117polar_kernel_cudaERNS_14TensorIteratorEENKUlvE_clEvENKUlvE0_clEvEUlffE_St5arrayIPcLm3EEEEviT0_T1_)
        /*03c8*/ 	.word	0x00000000


	//----- nvinfo : EIATTR_MIN_STACK_SIZE
	.align		4
.L_199:
        /*03cc*/ 	.byte	0x04, 0x12
        /*03ce*/ 	.short	(.L_201 - .L_200)
	.align		4
.L_200:
        /*03d0*/ 	.word	index@(_ZN2at6native29vectorized_elementwise_kernelILi4EZZZNS0_54_GLOBAL__N__7dbc7496_16_ComplexKernel_cu_1520ed90_304117polar_kernel_cudaERNS_14TensorIteratorEENKUlvE_clEvENKUlvE0_clEvEUlffE_St5arrayIPcLm3EEEEviT0_T1_)
        /*03d4*/ 	.word	0x00000000


	//----- nvinfo : EIATTR_MIN_STACK_SIZE
	.align		4
.L_201:
        /*03d8*/ 	.byte	0x04, 0x12
        /*03da*/ 	.short	(.L_203 - .L_202)
	.align		4
.L_202:
        /*03dc*/ 	.word	index@(_ZN2at6native29vectorized_elementwise_kernelILi8EZZZNS0_54_GLOBAL__N__7dbc7496_16_ComplexKernel_cu_1520ed90_304117polar_kernel_cudaERNS_14TensorIteratorEENKUlvE_clEvENKUlvE0_clEvEUlffE_St5arrayIPcLm3EEEEviT0_T1_)
        /*03e0*/ 	.word	0x00000000


	//----- nvinfo : EIATTR_MIN_STACK_SIZE
	.align		4
.L_203:
        /*03e4*/ 	.byte	0x04, 0x12
        /*03e6*/ 	.short	(.L_205 - .L_204)
	.align		4
.L_204:
        /*03e8*/ 	.word	index@(_ZN2at6native18elementwise_kernelILi128ELi4EZNS0_15gpu_kernel_implIZZZNS0_54_GLOBAL__N__7dbc7496_16_ComplexKernel_cu_1520ed90_304117polar_kernel_cudaERNS_14TensorIteratorEENKUlvE_clEvENKUlvE_clEvEUlddE_EEvRNS_18TensorIteratorBaseERKT_EUliE_EEviT1_)
        /*03ec*/ 	.word	0x00000028


	//----- nvinfo : EIATTR_MIN_STACK_SIZE
	.align		4
.L_205:
        /*03f0*/ 	.byte	0x04, 0x12
        /*03f2*/ 	.short	(.L_207 - .L_206)
	.align		4
.L_206:
        /*03f4*/ 	.word	index@(_ZN2at6native27unrolled_elementwise_kernelIZZZNS0_54_GLOBAL__N__7dbc7496_16_ComplexKernel_cu_1520ed90_304117polar_kernel_cudaERNS_14TensorIteratorEENKUlvE_clEvENKUlvE_clEvEUlddE_St5arrayIPcLm3EELi4E23TrivialOffsetCalculatorILi2EjESB_ILi1EjENS0_6memory12LoadWithCastILi2EEENSE_13StoreWithCastILi1EEEEEviT_T0_T2_T3_T4_T5_)
        /*03f8*/ 	.word	0x00000028


	//----- nvinfo : EIATTR_MIN_STACK_SIZE
	.align		4
.L_207:
        /*03fc*/ 	.byte	0x04, 0x12
        /*03fe*/ 	.short	(.L_209 - .L_208)
	.align		4
.L_208:
        /*0400*/ 	.word	index@(_ZN2at6native18elementwise_kernelILi128ELi2EZNS0_22gpu_kernel_impl_nocastIZZZNS0_54_GLOBAL__N__7dbc7496_16_ComplexKernel_cu_1520ed90_304117polar_kernel_cudaERNS_14TensorIteratorEENKUlvE_clEvENKUlvE_clEvEUlddE_EEvRNS_18TensorIteratorBaseERKT_EUliE_EEviT1_)
        /*0404*/ 	.word	0x00000028


	//----- nvinfo : EIATTR_MIN_STACK_SIZE
	.align		4
.L_209:
        /*0408*/ 	.byte	0x04, 0x12
        /*040a*/ 	.short	(.L_211 - .L_210)
	.align		4
.L_210:
        /*040c*/ 	.word	index@(_ZN2at6native27unrolled_elementwise_kernelIZZZNS0_54_GLOBAL__N__7dbc7496_16_ComplexKernel_cu_1520ed90_304117polar_kernel_cudaERNS_14TensorIteratorEENKUlvE_clEvENKUlvE_clEvEUlddE_St5arrayIPcLm3EELi4E23TrivialOffsetCalculatorILi2EjESB_ILi1EjENS0_6memory15LoadWithoutCastENSE_16StoreWithoutCastEEEviT_T0_T2_T3_T4_T5_)
        /*0410*/ 	.word	0x00000028


	//----- nvinfo : EIATTR_MIN_STACK_SIZE
	.align		4
.L_211:
        /*0414*/ 	.byte	0x04, 0x12
        /*0416*/ 	.short	(.L_213 - .L_212)
	.align		4
.L_212:
        /*0418*/ 	.word	index@(_ZN2at6native29vectorized_elementwise_kernelILi2EZZZNS0_54_GLOBAL__N__7dbc7496_16_ComplexKernel_cu_1520ed90_304117polar_kernel_cudaERNS_14TensorIteratorEENKUlvE_clEvENKUlvE_clEvEUlddE_St5arrayIPcLm3EEEEviT0_T1_)
        /*041c*/ 	.word	0x00000028


	//----- nvinfo : EIATTR_MIN_STACK_SIZE
	.align		4
.L_213:
        /*0420*/ 	.byte	0x04, 0x12
        /*0422*/ 	.short	(.L_215 - .L_214)
	.align		4
.L_214:
        /*0424*/ 	.word	index@(_ZN2at6native29vectorized_elementwise_kernelILi4EZZZNS0_54_GLOBAL__N__7dbc7496_16_ComplexKernel_cu_1520ed90_304117polar_kernel_cudaERNS_14TensorIteratorEENKUlvE_clEvENKUlvE_clEvEUlddE_St5arrayIPcLm3EEEEviT0_T1_)
        /*0428*/ 	.word	0x00000028


	//----- nvinfo : EIATTR_MIN_STACK_SIZE
	.align		4
.L_215:
        /*042c*/ 	.byte	0x04, 0x12
        /*042e*/ 	.short	(.L_217 - .L_216)
	.align		4
.L_216:
        /*0430*/ 	.word	index@(_ZN2at6native29vectorized_elementwise_kernelILi8EZZZNS0_54_GLOBAL__N__7dbc7496_16_ComplexKernel_cu_1520ed90_304117polar_kernel_cudaERNS_14TensorIteratorEENKUlvE_clEvENKUlvE_clEvEUlddE_St5arrayIPcLm3EEEEviT0_T1_)
        /*0434*/ 	.word	0x00000000


	//----- nvinfo : EIATTR_MIN_STACK_SIZE
	.align		4
.L_217:
        /*0438*/ 	.byte	0x04, 0x12
        /*043a*/ 	.short	(.L_219 - .L_218)
	.align		4
.L_218:
        /*043c*/ 	.word	index@(_ZN2at6native18elementwise_kernelILi128ELi4EZNS0_15gpu_kernel_implIZZZNS0_54_GLOBAL__N__7dbc7496_16_ComplexKernel_cu_1520ed90_304119complex_kernel_cudaERNS_14TensorIteratorEENKUlvE_clEvENKUlvE1_clEvEUlN3c104HalfES9_E_EEvRNS_18TensorIteratorBaseERKT_EUliE_EEviT1_)
        /*0440*/ 	.word	0x00000000


	//----- nvinfo : EIATTR_MIN_STACK_SIZE
	.align		4
.L_219:
        /*0444*/ 	.byte	0x04, 0x12
        /*0446*/ 	.short	(.L_221 - .L_220)
	.align		4
.L_220:
        /*0448*/ 	.word	index@(_ZN2at6native27unrolled_elementwise_kernelIZZZNS0_54_GLOBAL__N__7dbc7496_16_ComplexKernel_cu_1520ed90_304119complex_kernel_cudaERNS_14TensorIteratorEENKUlvE_clEvENKUlvE1_clEvEUlN3c104HalfES8_E_St5arrayIPcLm3EELi4E23TrivialOffsetCalculatorILi2EjESD_ILi1EjENS0_6memory12LoadWithCastILi2EEENSG_13StoreWithCastILi1EEEEEviT_T0_T2_T3_T4_T5_)
        /*044c*/ 	.word	0x00000000


	//----- nvinfo : EIATTR_MIN_STACK_SIZE
	.align		4
.L_221:
        /*0450*/ 	.byte	0x04, 0x12
        /*0452*/ 	.short	(.L_223 - .L_222)
	.align		4
.L_222:
        /*0454*/ 	.word	index@(_ZN2at6native18elementwise_kernelILi128ELi2EZNS0_22gpu_kernel_impl_nocastIZZZNS0_54_GLOBAL__N__7dbc7496_16_ComplexKernel_cu_1520ed90_304119complex_kernel_cudaERNS_14TensorIteratorEENKUlvE_clEvENKUlvE1_clEvEUlN3c104HalfES9_E_EEvRNS_18TensorIteratorBaseERKT_EUliE_EEviT1_)
        /*0458*/ 	.word	0x00000000


	//----- nvinfo : EIATTR_MIN_STACK_SIZE
	.align		4
.L_223:
        /*045c*/ 	.byte	0x04, 0x12
        /*045e*/ 	.short	(.L_225 - .L_224)
	.align		4
.L_224:
        /*0460*/ 	.word	index@(_ZN2at6native27unrolled_elementwise_kernelIZZZNS0_54_GLOBAL__N__7dbc7496_16_ComplexKernel_cu_1520ed90_304119complex_kernel_cudaERNS_14TensorIteratorEENKUlvE_clEvENKUlvE1_clEvEUlN3c104HalfES8_E_St5arrayIPcLm3EELi4E23TrivialOffsetCalculatorILi2EjESD_ILi1EjENS0_6memory15LoadWithoutCastENSG_16StoreWithoutCastEEEviT_T0_T2_T3_T4_T5_)
        /*0464*/ 	.word	0x00000000


	//----- nvinfo : EIATTR_MIN_STACK_SIZE
	.align		4
.L_225:
        /*0468*/ 	.byte	0x04, 0x12
        /*046a*/ 	.short	(.L_227 - .L_226)
	.align		4
.L_226:
        /*046c*/ 	.word	index@(_ZN2at6native29vectorized_elementwise_kernelILi2EZZZNS0_54_GLOBAL__N__7dbc7496_16_ComplexKernel_cu_1520ed90_304119complex_kernel_cudaERNS_14TensorIteratorEENKUlvE_clEvENKUlvE1_clEvEUlN3c104HalfES8_E_St5arrayIPcLm3EEEEviT0_T1_)
        /*0470*/ 	.word	0x00000000


	//----- nvinfo : EIATTR_MIN_STACK_SIZE
	.align		4
.L_227:
        /*0474*/ 	.byte	0x04, 0x12
        /*0476*/ 	.short	(.L_229 - .L_228)
	.align		4
.L_228:
        /*0478*/ 	.word	index@(_ZN2at6native29vectorized_elementwise_kernelILi4EZZZNS0_54_GLOBAL__N__7dbc7496_16_ComplexKernel_cu_1520ed90_304119complex_kernel_cudaERNS_14TensorIteratorEENKUlvE_clEvENKUlvE1_clEvEUlN3c104HalfES8_E_St5arrayIPcLm3EEEEviT0_T1_)
        /*047c*/ 	.word	0x00000000


	//----- nvinfo : EIATTR_MIN_STACK_SIZE
	.align		4
.L_229:
        /*0480*/ 	.byte	0x04, 0x12
        /*0482*/ 	.short	(.L_231 - .L_230)
	.align		4
.L_230:
        /*0484*/ 	.word	index@(_ZN2at6native29vectorized_elementwise_kernelILi8EZZZNS0_54_GLOBAL__N__7dbc7496_16_ComplexKernel_cu_1520ed90_304119complex_kernel_cudaERNS_14TensorIteratorEENKUlvE_clEvENKUlvE1_clEvEUlN3c104HalfES8_E_St5arrayIPcLm3EEEEviT0_T1_)
        /*0488*/ 	.word	0x00000000


	//----- nvinfo : EIATTR_MIN_STACK_SIZE
	.align		4
.L_231:
        /*048c*/ 	.byte	0x04, 0x12
        /*048e*/ 	.short	(.L_233 - .L_232)
	.align		4
.L_232:
        /*0490*/ 	.word	index@(_ZN2at6native18elementwise_kernelILi128ELi4EZNS0_15gpu_kernel_implIZZZNS0_54_GLOBAL__N__7dbc7496_16_ComplexKernel_cu_1520ed90_304119complex_kernel_cudaERNS_14TensorIteratorEENKUlvE_clEvENKUlvE0_clEvEUlffE_EEvRNS_18TensorIteratorBaseERKT_EUliE_EEviT1_)
        /*0494*/ 	.word	0x00000000


	//----- nvinfo : EIATTR_MIN_STACK_SIZE
	.align		4
.L_233:
        /*0498*/ 	.byte	0x04, 0x12
        /*049a*/ 	.short	(.L_235 - .L_234)
	.align		4
.L_234:
        /*049c*/ 	.word	index@(_ZN2at6native27unrolled_elementwise_kernelIZZZNS0_54_GLOBAL__N__7dbc7496_16_ComplexKernel_cu_1520ed90_304119complex_kernel_cudaERNS_14TensorIteratorEENKUlvE_clEvENKUlvE0_clEvEUlffE_St5arrayIPcLm3EELi4E23TrivialOffsetCalculatorILi2EjESB_ILi1EjENS0_6memory12LoadWithCastILi2EEENSE_13StoreWithCastILi1EEEEEviT_T0_T2_T3_T4_T5_)
        /*04a0*/ 	.word	0x00000000


	//----- nvinfo : EIATTR_MIN_STACK_SIZE
	.align		4
.L_235:
        /*04a4*/ 	.byte	0x04, 0x12
        /*04a6*/ 	.short	(.L_237 - .L_236)
	.align		4
.L_236:
        /*04a8*/ 	.word	index@(_ZN2at6native18elementwise_kernelILi128ELi2EZNS0_22gpu_kernel_impl_nocastIZZZNS0_54_GLOBAL__N__7dbc7496_16_ComplexKernel_cu_1520ed90_304119complex_kernel_cudaERNS_14TensorIteratorEENKUlvE_clEvENKUlvE0_clEvEUlffE_EEvRNS_18TensorIteratorBaseERKT_EUliE_EEviT1_)
        /*04ac*/ 	.word	0x00000000


	//----- nvinfo : EIATTR_MIN_STACK_SIZE
	.align		4
.L_237:
        /*04b0*/ 	.byte	0x04, 0x12
        /*04b2*/ 	.short	(.L_239 - .L_238)
	.align		4
.L_238:
        /*04b4*/ 	.word	index@(_ZN2at6native27unrolled_elementwise_kernelIZZZNS0_54_GLOBAL__N__7dbc7496_16_ComplexKernel_cu_1520ed90_304119complex_kernel_cudaERNS_14TensorIteratorEENKUlvE_clEvENKUlvE0_clEvEUlffE_St5arrayIPcLm3EELi4E23TrivialOffsetCalculatorILi2EjESB_ILi1EjENS0_6memory15LoadWithoutCastENSE_16StoreWithoutCastEEEviT_T0_T2_T3_T4_T5_)
        /*04b8*/ 	.word	0x00000000


	//----- nvinfo : EIATTR_MIN_STACK_SIZE
	.align		4
.L_239:
        /*04bc*/ 	.byte	0x04, 0x12
        /*04be*/ 	.short	(.L_241 - .L_240)
	.align		4
.L_240:
        /*04c0*/ 	.word	index@(_ZN2at6native29vectorized_elementwise_kernelILi2EZZZNS0_54_GLOBAL__N__7dbc7496_16_ComplexKernel_cu_1520ed90_304119complex_kernel_cudaERNS_14TensorIteratorEENKUlvE_clEvENKUlvE0_clEvEUlffE_St5arrayIPcLm3EEEEviT0_T1_)
        /*04c4*/ 	.word	0x00000000


	//----- nvinfo : EIATTR_MIN_STACK_SIZE
	.align		4
.L_241:
        /*04c8*/ 	.byte	0x04, 0x12
        /*04ca*/ 	.short	(.L_243 - .L_242)
	.align		4
.L_242:
        /*04cc*/ 	.word	index@(_ZN2at6native29vectorized_elementwise_kernelILi4EZZZNS0_54_GLOBAL__N__7dbc7496_16_ComplexKernel_cu_1520ed90_304119complex_kernel_cudaERNS_14TensorIteratorEENKUlvE_clEvENKUlvE0_clEvEUlffE_St5arrayIPcLm3EEEEviT0_T1_)
        /*04d0*/ 	.word	0x00000000


	//----- nvinfo : EIATTR_MIN_STACK_SIZE
	.align		4
.L_243:
        /*04d4*/ 	.byte	0x04, 0x12
        /*04d6*/ 	.short	(.L_245 - .L_244)
	.align		4
.L_244:
        /*04d8*/ 	.word	index@(_ZN2at6native29vectorized_elementwise_kernelILi8EZZZNS0_54_GLOBAL__N__7dbc7496_16_ComplexKernel_cu_1520ed90_304119complex_kernel_cudaERNS_14TensorIteratorEENKUlvE_clEvENKUlvE0_clEvEUlffE_St5arrayIPcLm3EEEEviT0_T1_)
        /*04dc*/ 	.word	0x00000000


	//----- nvinfo : EIATTR_MIN_STACK_SIZE
	.align		4
.L_245:
        /*04e0*/ 	.byte	0x04, 0x12
        /*04e2*/ 	.short	(.L_247 - .L_246)
	.align		4
.L_246:
        /*04e4*/ 	.word	index@(_ZN2at6native18elementwise_kernelILi128ELi4EZNS0_15gpu_kernel_implIZZZNS0_54_GLOBAL__N__7dbc7496_16_ComplexKernel_cu_1520ed90_304119complex_kernel_cudaERNS_14TensorIteratorEENKUlvE_clEvENKUlvE_clEvEUlddE_EEvRNS_18TensorIteratorBaseERKT_EUliE_EEviT1_)
        /*04e8*/ 	.word	0x00000000


	//----- nvinfo : EIATTR_MIN_STACK_SIZE
	.align		4
.L_247:
        /*04ec*/ 	.byte	0x04, 0x12
        /*04ee*/ 	.short	(.L_249 - .L_248)
	.align		4
.L_248:
        /*04f0*/ 	.word	index@(_ZN2at6native27unrolled_elementwise_kernelIZZZNS0_54_GLOBAL__N__7dbc7496_16_ComplexKernel_cu_1520ed90_304119complex_kernel_cudaERNS_14TensorIteratorEENKUlvE_clEvENKUlvE_clEvEUlddE_St5arrayIPcLm3EELi4E23TrivialOffsetCalculatorILi2EjESB_ILi1EjENS0_6memory12LoadWithCastILi2EEENSE_13StoreWithCastILi1EEEEEviT_T0_T2_T3_T4_T5_)
        /*04f4*/ 	.word	0x00000000


	//----- nvinfo : EIATTR_MIN_STACK_SIZE
	.align		4
.L_249:
        /*04f8*/ 	.byte	0x04, 0x12
        /*04fa*/ 	.short	(.L_251 - .L_250)
	.align		4
.L_250:
        /*04fc*/ 	.word	index@(_ZN2at6native18elementwise_kernelILi128ELi2EZNS0_22gpu_kernel_impl_nocastIZZZNS0_54_GLOBAL__N__7dbc7496_16_ComplexKernel_cu_1520ed90_304119complex_kernel_cudaERNS_14TensorIteratorEENKUlvE_clEvENKUlvE_clEvEUlddE_EEvRNS_18TensorIteratorBaseERKT_EUliE_EEviT1_)
        /*0500*/ 	.word	0x00000000


	//----- nvinfo : EIATTR_MIN_STACK_SIZE
	.align		4
.L_251:
        /*0504*/ 	.byte	0x04, 0x12
        /*0506*/ 	.short	(.L_253 - .L_252)
	.align		4
.L_252:
        /*0508*/ 	.word	index@(_ZN2at6native27unrolled_elementwise_kernelIZZZNS0_54_GLOBAL__N__7dbc7496_16_ComplexKernel_cu_1520ed90_304119complex_kernel_cudaERNS_14TensorIteratorEENKUlvE_clEvENKUlvE_clEvEUlddE_St5arrayIPcLm3EELi4E23TrivialOffsetCalculatorILi2EjESB_ILi1EjENS0_6memory15LoadWithoutCastENSE_16StoreWithoutCastEEEviT_T0_T2_T3_T4_T5_)
        /*050c*/ 	.word	0x00000000


	//----- nvinfo : EIATTR_MIN_STACK_SIZE
	.align		4
.L_253:
        /*0510*/ 	.byte	0x04, 0x12
        /*0512*/ 	.short	(.L_255 - .L_254)
	.align		4
.L_254:
        /*0514*/ 	.word	index@(_ZN2at6native29vectorized_elementwise_kernelILi2EZZZNS0_54_GLOBAL__N__7dbc7496_16_ComplexKernel_cu_1520ed90_304119complex_kernel_cudaERNS_14TensorIteratorEENKUlvE_clEvENKUlvE_clEvEUlddE_St5arrayIPcLm3EEEEviT0_T1_)
        /*0518*/ 	.word	0x00000000


	//----- nvinfo : EIATTR_MIN_STACK_SIZE
	.align		4
.L_255:
        /*051c*/ 	.byte	0x04, 0x12
        /*051e*/ 	.short	(.L_257 - .L_256)
	.align		4
.L_256:
        /*0520*/ 	.word	index@(_ZN2at6native29vectorized_elementwise_kernelILi4EZZZNS0_54_GLOBAL__N__7dbc7496_16_ComplexKernel_cu_1520ed90_304119complex_kernel_cudaERNS_14TensorIteratorEENKUlvE_clEvENKUlvE_clEvEUlddE_St5arrayIPcLm3EEEEviT0_T1_)
        /*0524*/ 	.word	0x00000000


	//----- nvinfo : EIATTR_MIN_STACK_SIZE
	.align		4
.L_257:
        /*0528*/ 	.byte	0x04, 0x12
        /*052a*/ 	.short	(.L_259 - .L_258)
	.align		4
.L_258:
        /*052c*/ 	.word	index@(_ZN2at6native29vectorized_elementwise_kernelILi8EZZZNS0_54_GLOBAL__N__7dbc7496_16_ComplexKernel_cu_1520ed90_304119complex_kernel_cudaERNS_14TensorIteratorEENKUlvE_clEvENKUlvE_clEvEUlddE_St5arrayIPcLm3EEEEviT0_T1_)
        /*0530*/ 	.word	0x00000000
.L_259:


//--------------------- .nv.compat                --------------------------
	.section	.nv.compat,"",@"SHT_CUDA_COMPAT_INFO"
	.align	4
        /*0000*/ 	.byte	0x02, 0x09, 0x01, 0x00, 0x02, 0x02, 0x01, 0x00, 0x02, 0x05, 0x05, 0x00, 0x03, 0x07, 0x01, 0x01
        /*0010*/ 	.byte	0x02, 0x03, 0x00, 0x00, 0x02, 0x06, 0x01, 0x00, 0x04, 0x0b, 0x08, 0x00, 0x00, 0x00, 0x00, 0x00
        /*0020*/ 	.byte	0x00, 0x00, 0x00, 0x00


//--------------------- .nv.info._ZN2at6native18elementwise_kernelILi128ELi4EZNS0_15gpu_kernel_implIZZZNS0_54_GLOBAL__N__7dbc7496_16_ComplexKernel_cu_1520ed90_304117polar_kernel_cudaERNS_14TensorIteratorEENKUlvE_clEvENKUlvE0_clEvEUlffE_EEvRNS_18TensorIteratorBaseERKT_EUliE_EEviT1_ --------------------------
	.section	.nv.info._ZN2at6native18elementwise_kernelILi128ELi4EZNS0_15gpu_kernel_implIZZZNS0_54_GLOBAL__N__7dbc7496_16_ComplexKernel_cu_1520ed90_304117polar_kernel_cudaERNS_14TensorIteratorEENKUlvE_clEvENKUlvE0_clEvEUlffE_EEvRNS_18TensorIteratorBaseERKT_EUliE_EEviT1_,"",@"SHT_CUDA_INFO"
	.sectionflags	@""
	.align	4


	//----- nvinfo : EIATTR_CUDA_API_VERSION
	.align		4
        /*0000*/ 	.byte	0x04, 0x37
        /*0002*/ 	.short	(.L_261 - .L_260)
.L_260:
        /*0004*/ 	.word	0x00000082


	//----- nvinfo : EIATTR_KPARAM_INFO
	.align		4
.L_261:
        /*0008*/ 	.byte	0x04, 0x17
        /*000a*/ 	.short	(.L_263 - .L_262)
.L_262:
        /*000c*/ 	.word	0x00000000
        /*0010*/ 	.short	0x0001
        /*0012*/ 	.short	0x0008
        /*0014*/ 	.byte	0x00, 0xf0, 0x21, 0x0a


	//----- nvinfo : EIATTR_KPARAM_INFO
	.align		4
.L_263:
        /*0018*/ 	.byte	0x04, 0x17
        /*001a*/ 	.short	(.L_265 - .L_264)
.L_264:
        /*001c*/ 	.word	0x00000000
        /*0020*/ 	.short	0x0000
        /*0022*/ 	.short	0x0000
        /*0024*/ 	.byte	0x00, 0xf0, 0x11, 0x00


	//----- nvinfo : EIATTR_SPARSE_MMA_MASK
	.align		4
.L_265:
        /*0028*/ 	.byte	0x03, 0x50
        /*002a*/ 	.short	0x0000


	//----- nvinfo : EIATTR_MAXREG_COUNT
	.align		4
        /*002c*/ 	.byte	0x03, 0x1b
        /*002e*/ 	.short	0x0080


	//----- nvinfo : EIATTR_EXTERNS
	.align		4
        /*0030*/ 	.byte	0x04, 0x0f
        /*0032*/ 	.short	(.L_267 - .L_266)


	//   ....[0]....
	.align		4
.L_266:
        /*0034*/ 	.word	index@(__assertfail)


	//----- nvinfo : EIATTR_MERCURY_ISA_VERSION
	.align		4
.L_267:
        /*0038*/ 	.byte	0x03, 0x5f
        /*003a*/ 	.short	0x0101


	//----- nvinfo : EIATTR_VRC_CTA_INIT_COUNT
	.align		4
        /*003c*/ 	.byte	0x02, 0x4a
	.zero		1
	.zero		1


	//----- nvinfo : EIATTR_SYSCALL_OFFSETS
	.align		4
        /*0040*/ 	.byte	0x04, 0x46
        /*0042*/ 	.short	(.L_269 - .L_268)


	//   ....[0]....
.L_268:
        /*0044*/ 	.word	0x00002490


	//   ....[1]....
        /*0048*/ 	.word	0x00003300


	//   ....[2]....
        /*004c*/ 	.word	0x00004150


	//   ....[3]....
        /*0050*/ 	.word	0x00006710


	//   ....[4]....
        /*0054*/ 	.word	0x00007580


	//   ....[5]....
        /*0058*/ 	.word	0x00008230


	//   ....[6]....
        /*005c*/ 	.word	0x0000a900


	//   ....[7]....
        /*0060*/ 	.word	0x0000b770


	//   ....[8]....
        /*0064*/ 	.word	0x0000c420


	//   ....[9]....
        /*0068*/ 	.word	0x0000eb10


	//   ....[10]....
        /*006c*/ 	.word	0x0000f980


	//   ....[11]....
        /*0070*/ 	.word	0x00010600


	//----- nvinfo : EIATTR_EXIT_INSTR_OFFSETS
	.align		4
.L_269:
        /*0074*/ 	.byte	0x04, 0x1c
        /*0076*/ 	.short	(.L_271 - .L_270)


	//   ....[0]....
.L_270:
        /*0078*/ 	.word	0x0000c6d0


	//   ....[1]....
        /*007c*/ 	.word	0x0000fb30


	//   ....[2]....
        /*0080*/ 	.word	0x0000fb70


	//   ....[3]....
        /*0084*/ 	.word	0x0000fc00


	//   ....[4]....
        /*0088*/ 	.word	0x0000fc30


	//   ....[5]....
        /*008c*/ 	.word	0x0000fc60


	//   ....[6]....
        /*0090*/ 	.word	0x0000fce0


	//   ....[7]....
        /*0094*/ 	.word	0x0000fd10


	//   ....[8]....
        /*0098*/ 	.word	0x0000fd90


	//   ....[9]....
        /*009c*/ 	.word	0x0000fdc0


	//   ....[10]....
        /*00a0*/ 	.word	0x0000fe00


	//   ....[11]....
        /*00a4*/ 	.word	0x0000fed0


	//   ....[12]....
        /*00a8*/ 	.word	0x00010030


	//   ....[13]....
        /*00ac*/ 	.word	0x00010190


	//   ....[14]....
        /*00b0*/ 	.word	0x000102e0


	//   ....[15]....
        /*00b4*/ 	.word	0x00010310


	//   ....[16]....
        /*00b8*/ 	.word	0x00010340


	//   ....[17]....
        /*00bc*/ 	.word	0x00010400


	//   ....[18]....
        /*00c0*/ 	.word	0x000104a0


	//   ....[19]....
        /*00c4*/ 	.word	0x00010610


	//   ....[20]....
        /*00c8*/ 	.word	0x00010710


	//   ....[21]....
        /*00cc*/ 	.word	0x00010840


	//   ....[22]....
        /*00d0*/ 	.word	0x00010870


	//----- nvinfo : EIATTR_MAX_THREADS
	.align		4
.L_271:
        /*00d4*/ 	.byte	0x04, 0x05
        /*00d6*/ 	.short	(.L_273 - .L_272)
.L_272:
        /*00d8*/ 	.word	0x00000080
        /*00dc*/ 	.word	0x00000001
        /*00e0*/ 	.word	0x00000001


	//----- nvinfo : EIATTR_CRS_STACK_SIZE
	.align		4
.L_273:
        /*00e4*/ 	.byte	0x04, 0x1e
        /*00e6*/ 	.short	(.L_275 - .L_274)
.L_274:
        /*00e8*/ 	.word	0x00000000


	//----- nvinfo : EIATTR_CBANK_PARAM_SIZE
	.align		4
.L_275:
        /*00ec*/ 	.byte	0x03, 0x19
        /*00ee*/ 	.short	0x0290


	//----- nvinfo : EIATTR_PARAM_CBANK
	.align		4
        /*00f0*/ 	.byte	0x04, 0x0a
        /*00f2*/ 	.short	(.L_277 - .L_276)
	.align		4
.L_276:
        /*00f4*/ 	.word	index@(.nv.constant0._ZN2at6native18elementwise_kernelILi128ELi4EZNS0_15gpu_kernel_implIZZZNS0_54_GLOBAL__N__7dbc7496_16_ComplexKernel_cu_1520ed90_304117polar_kernel_cudaERNS_14TensorIteratorEENKUlvE_clEvENKUlvE0_clEvEUlffE_EEvRNS_18TensorIteratorBaseERKT_EUliE_EEviT1_)
        /*00f8*/ 	.short	0x0380
        /*00fa*/ 	.short	0x0290


	//----- nvinfo : EIATTR_SW_WAR
	.align		4
.L_277:
        /*00fc*/ 	.byte	0x04, 0x36
        /*00fe*/ 	.short	(.L_279 - .L_278)
.L_278:
        /*0100*/ 	.word	0x00000008
.L_279:


//--------------------- .nv.info._ZN2at6native27unrolled_elementwise_kernelIZZZNS0_54_GLOBAL__N__7dbc7496_16_ComplexKernel_cu_1520ed90_304117polar_kernel_cudaERNS_14TensorIteratorEENKUlvE_clEvENKUlvE0_clEvEUlffE_St5arrayIPcLm3EELi4E23TrivialOffsetCalculatorILi2EjESB_ILi1EjENS0_6memory12LoadWithCastILi2EEENSE_13StoreWithCastILi1EEEEEviT_T0_T2_T3_T4_T5_ --------------------------
	.section	.nv.info._ZN2at6native27unrolled_elementwise_kernelIZZZNS0_54_GLOBAL__N__7dbc7496_16_ComplexKernel_cu_1520ed90_304117polar_kernel_cudaERNS_14TensorIteratorEENKUlvE_clEvENKUlvE0_clEvEUlffE_St5arrayIPcLm3EELi4E23TrivialOffsetCalculatorILi2EjESB_ILi1EjENS0_6memory12LoadWithCastILi2EEENSE_13StoreWithCastILi1EEEEEviT_T0_T2_T3_T4_T5_,"",@"SHT_CUDA_INFO"
	.sectionflags	@""
	.align	4


	//----- nvinfo : EIATTR_CUDA_API_VERSION
	.align		4
        /*0000*/ 	.byte	0x04, 0x37
        /*0002*/ 	.short	(.L_281 - .L_280)
.L_280:
        /*0004*/ 	.word	0x00000082


	//----- nvinfo : EIATTR_KPARAM_INFO
	.align		4
.L_281:
        /*0008*/ 	.byte	0x04, 0x17
        /*000a*/ 	.short	(.L_283 - .L_282)
.L_282:
        /*000c*/ 	.word	0x00000000
        /*0010*/ 	.short	0x0006
        /*0012*/ 	.short	0x0030
        /*0014*/ 	.byte	0x00, 0xf0, 0x21, 0x00


	//----- nvinfo : EIATTR_KPARAM_INFO
	.align		4
.L_283:
        /*0018*/ 	.byte	0x04, 0x17
        /*001a*/ 	.short	(.L_285 - .L_284)
.L_284:
        /*001c*/ 	.word	0x00000000
        /*0020*/ 	.short	0x0005
        /*0022*/ 	.short	0x0024
        /*0024*/ 	.byte	0x00, 0xf0, 0x31, 0x00


	//----- nvinfo : EIATTR_KPARAM_INFO
	.align		4
.L_285:
        /*0028*/ 	.byte	0x04, 0x17
        /*002a*/ 	.short	(.L_287 - .L_286)
.L_286:
        /*002c*/ 	.word	0x00000000
        /*0030*/ 	.short	0x0004
        /*0032*/ 	.short	0x0021
        /*0034*/ 	.byte	0x00, 0xf0, 0x05, 0x00


	//----- nvinfo : EIATTR_KPARAM_INFO
	.align		4
.L_287:
        /*0038*/ 	.byte	0x04, 0x17
        /*003a*/ 	.short	(.L_289 - .L_288)
.L_288:
        /*003c*/ 	.word	0x00000000
        /*0040*/ 	.short	0x0003
        /*0042*/ 	.short	0x0020
        /*0044*/ 	.byte	0x00, 0xf0, 0x05, 0x00


	//----- nvinfo : EIATTR_KPARAM_INFO
	.align		4
.L_289:
        /*0048*/ 	.byte	0x04, 0x17
        /*004a*/ 	.short	(.L_291 - .L_290)
.L_290:
        /*004c*/ 	.word	0x00000000
        /*0050*/ 	.short	0x0002
        /*0052*/ 	.short	0x0008
        /*0054*/ 	.byte	0x00, 0xf0, 0x61, 0x00


	//----- nvinfo : EIATTR_KPARAM_INFO
	.align		4
.L_291:
        /*0058*/ 	.byte	0x04, 0x17
        /*005a*/ 	.short	(.L_293 - .L_292)
.L_292:
        /*005c*/ 	.word	0x00000000
        /*0060*/ 	.short	0x0001
        /*0062*/ 	.short	0x0004
        /*0064*/ 	.byte	0x00, 0xf0, 0x05, 0x00


	//----- nvinfo : EIATTR_KPARAM_INFO
	.align		4
.L_293:
        /*0068*/ 	.byte	0x04, 0x17
        /*006a*/ 	.short	(.L_295 - .L_294)
.L_294:
        /*006c*/ 	.word	0x00000000
        /*0070*/ 	.short	0x0000
        /*0072*/ 	.short	0x0000
        /*0074*/ 	.byte	0x00, 0xf0, 0x11, 0x00


	//----- nvinfo : EIATTR_SPARSE_MMA_MASK
	.align		4
.L_295:
        /*0078*/ 	.byte	0x03, 0x50
        /*007a*/ 	.short	0x0000


	//----- nvinfo : EIATTR_MAXREG_COUNT
	.align		4
        /*007c*/ 	.byte	0x03, 0x1b
        /*007e*/ 	.short	0x00ff


	//----- nvinfo : EIATTR_EXTERNS
	.align		4
        /*0080*/ 	.byte	0x04, 0x0f
        /*0082*/ 	.short	(.L_297 - .L_296)


	//   ....[0]....
	.align		4
.L_296:
        /*0084*/ 	.word	index@(__assertfail)


	//----- nvinfo : EIATTR_MERCURY_ISA_VERSION
	.align		4
.L_297:
        /*0088*/ 	.byte	0x03, 0x5f
        /*008a*/ 	.short	0x0101


	//----- nvinfo : EIATTR_VRC_CTA_INIT_COUNT
	.align		4
        /*008c*/ 	.byte	0x02, 0x4a
	.zero		1
	.zero		1


	//----- nvinfo : EIATTR_SYSCALL_OFFSETS
	.align		4
        /*0090*/ 	.byte	0x04, 0x46
        /*0092*/ 	.short	(.L_299 - .L_298)


	//   ....[0]....
.L_298:
        /*0094*/ 	.word	0x00000e60


	//   ....[1]....
        /*0098*/ 	.word	0x00001cf0


	//   ....[2]....
        /*009c*/ 	.word	0x00002c80


	//   ....[3]....
        /*00a0*/ 	.word	0x00003b10


	//   ....[4]....
        /*00a4*/ 	.word	0x00004a20


	//   ....[5]....
        /*00a8*/ 	.word	0x000058c0


	//   ....[6]....
        /*00ac*/ 	.word	0x000067e0


	//   ....[7]....
        /*00b0*/ 	.word	0x00007650


	//   ....[8]....
        /*00b4*/ 	.word	0x00008760


	//   ....[9]....
        /*00b8*/ 	.word	0x00009570


	//   ....[10]....
        /*00bc*/ 	.word	0x0000a420


	//   ....[11]....
        /*00c0*/ 	.word	0x0000b2f0


	//----- nvinfo : EIATTR_EXIT_INSTR_OFFSETS
	.align		4
.L_299:
        /*00c4*/ 	.byte	0x04, 0x1c
        /*00c6*/ 	.short	(.L_301 - .L_300)


	//   ....[0]....
.L_300:
        /*00c8*/ 	.word	0x0000a6c0


	//   ....[1]....
        /*00cc*/ 	.word	0x0000a820


	//   ....[2]....
        /*00d0*/ 	.word	0x0000a860


	//   ....[3]....
        /*00d4*/ 	.word	0x0000a8f0


	//   ....[4]....
        /*00d8*/ 	.word	0x0000a920


	//   ....[5]....
        /*00dc*/ 	.word	0x0000a950


	//   ....[6]....
        /*00e0*/ 	.word	0x0000a9d0


	//   ....[7]....
        /*00e4*/ 	.word	0x0000aa00


	//   ....[8]....
        /*00e8*/ 	.word	0x0000aa80


	//   ....[9]....
        /*00ec*/ 	.word	0x0000aab0


	//   ....[10]....
        /*00f0*/ 	.word	0x0000aaf0


	//   ....[11]....
        /*00f4*/ 	.word	0x0000abc0


	//   ....[12]....
        /*00f8*/ 	.word	0x0000ad20


	//   ....[13]....
        /*00fc*/ 	.word	0x0000ae80


	//   ....[14]....
        /*0100*/ 	.word	0x0000afd0


	//   ....[15]....
        /*0104*/ 	.word	0x0000b000


	//   ....[16]....
        /*0108*/ 	.word	0x0000b030


	//   ....[17]....
        /*010c*/ 	.word	0x0000b0f0


	//   ....[18]....
        /*0110*/ 	.word	0x0000b190


	//   ....[19]....
        /*0114*/ 	.word	0x0000b300


	//   ....[20]....
        /*0118*/ 	.word	0x0000b400


	//   ....[21]....
        /*011c*/ 	.word	0x0000b530


	//   ....[22]....
        /*0120*/ 	.word	0x0000b560


	//----- nvinfo : EIATTR_MAX_THREADS
	.align		4
.L_301:
        /*0124*/ 	.byte	0x04, 0x05
        /*0126*/ 	.short	(.L_303 - .L_302)
.L_302:
        /*0128*/ 	.word	0x00000080
        /*012c*/ 	.word	0x00000001
        /*0130*/ 	.word	0x00000001


	//----- nvinfo : EIATTR_CRS_STACK_SIZE
	.align		4
.L_303:
        /*0134*/ 	.byte	0x04, 0x1e
        /*0136*/ 	.short	(.L_305 - .L_304)
.L_304:
        /*0138*/ 	.word	0x00000000


	//----- nvinfo : EIATTR_CBANK_PARAM_SIZE
	.align		4
.L_305:
        /*013c*/ 	.byte	0x03, 0x19
        /*013e*/ 	.short	0x0038


	//----- nvinfo : EIATTR_PARAM_CBANK
	.align		4
        /*0140*/ 	.byte	0x04, 0x0a
        /*0142*/ 	.short	(.L_307 - .L_306)
	.align		4
.L_306:
        /*0144*/ 	.word	index@(.nv.constant0._ZN2at6native27unrolled_elementwise_kernelIZZZNS0_54_GLOBAL__N__7dbc7496_16_ComplexKernel_cu_1520ed90_304117polar_kernel_cudaERNS_14TensorIteratorEENKUlvE_clEvENKUlvE0_clEvEUlffE_St5arrayIPcLm3EELi4E23TrivialOffsetCalculatorILi2EjESB_ILi1EjENS0_6memory12LoadWithCastILi2EEENSE_13StoreWithCastILi1EEEEEviT_T0_T2_T3_T4_T5_)
        /*0148*/ 	.short	0x0380
        /*014a*/ 	.short	0x0038


	//----- nvinfo : EIATTR_SW_WAR
	.align		4
.L_307:
        /*014c*/ 	.byte	0x04, 0x36
        /*014e*/ 	.short	(.L_309 - .L_308)
.L_308:
        /*0150*/ 	.word	0x00000008
.L_309:


//--------------------- .nv.info._ZN2at6native18elementwise_kernelILi128ELi2EZNS0_22gpu_kernel_impl_nocastIZZZNS0_54_GLOBAL__N__7dbc7496_16_ComplexKernel_cu_1520ed90_304117polar_kernel_cudaERNS_14TensorIteratorEENKUlvE_clEvENKUlvE0_clEvEUlffE_EEvRNS_18TensorIteratorBaseERKT_EUliE_EEviT1_ --------------------------
	.section	.nv.info._ZN2at6native18elementwise_kernelILi128ELi2EZNS0_22gpu_kernel_impl_nocastIZZZNS0_54_GLOBAL__N__7dbc7496_16_ComplexKernel_cu_1520ed90_304117polar_kernel_cudaERNS_14TensorIteratorEENKUlvE_clEvENKUlvE0_clEvEUlffE_EEvRNS_18TensorIteratorBaseERKT_EUliE_EEviT1_,"",@"SHT_CUDA_INFO"
	.sectionflags	@""
	.align	4


	//----- nvinfo : EIATTR_CUDA_API_VERSION
	.align		4
        /*0000*/ 	.byte	0x04, 0x37
        /*0002*/ 	.short	(.L_311 - .L_310)
.L_310:
        /*0004*/ 	.word	0x00000082


	//----- nvinfo : EIATTR_KPARAM_INFO
	.align		4
.L_311:
        /*0008*/ 	.byte	0x04, 0x17
        /*000a*/ 	.short	(.L_313 - .L_312)
.L_312:
        /*000c*/ 	.word	0x00000000
        /*0010*/ 	.short	0x0001
        /*0012*/ 	.short	0x0008
        /*0014*/ 	.byte	0x00, 0xf0, 0x21, 0x0a


	//----- nvinfo : EIATTR_KPARAM_INFO
	.align		4
.L_313:
        /*0018*/ 	.byte	0x04, 0x17
        /*001a*/ 	.short	(.L_315 - .L_314)
.L_314:
        /*001c*/ 	.word	0x00000000
        /*0020*/ 	.short	0x0000
        /*0022*/ 	.short	0x0000
        /*0024*/ 	.byte	0x00, 0xf0, 0x11, 0x00


	//----- nvinfo : EIATTR_SPARSE_MMA_MASK
	.align		4
.L_315:
        /*0028*/ 	.byte	0x03, 0x50
        /*002a*/ 	.short	0x0000


	//----- nvinfo : EIATTR_MAXREG_COUNT
	.align		4
        /*002c*/ 	.byte	0x03, 0x1b
        /*002e*/ 	.short	0x0080


	//----- nvinfo : EIATTR_MERCURY_ISA_VERSION
	.align		4
        /*0030*/ 	.byte	0x03, 0x5f
        /*0032*/ 	.short	0x0101


	//----- nvinfo : EIATTR_VRC_CTA_INIT_COUNT
	.align		4
        /*0034*/ 	.byte	0x02, 0x4a
	.zero		1
	.zero		1


	//----- nvinfo : EIATTR_EXIT_INSTR_OFFSETS
	.align		4
        /*0038*/ 	.byte	0x04, 0x1c
        /*003a*/ 	.short	(.L_317 - .L_316)


	//   ....[0]....
.L_316:
        /*003c*/ 	.word	0x000001b0


	//   ....[1]....
        /*0040*/ 	.word	0x00000270


	//   ....[2]....
        /*0044*/ 	.word	0x000019e0


	//   ....[3]....
        /*0048*/ 	.word	0x000030b0


	//----- nvinfo : EIATTR_MAX_THREADS
	.align		4
.L_317:
        /*004c*/ 	.byte	0x04, 0x05
        /*004e*/ 	.short	(.L_319 - .L_318)
.L_318:
        /*0050*/ 	.word	0x00000080
        /*0054*/ 	.word	0x00000001
        /*0058*/ 	.word	0x00000001


	//----- nvinfo : EIATTR_CRS_STACK_SIZE
	.align		4
.L_319:
        /*005c*/ 	.byte	0x04, 0x1e
        /*005e*/ 	.short	(.L_321 - .L_320)
.L_320:
        /*0060*/ 	.word	0x00000000


	//----- nvinfo : EIATTR_CBANK_PARAM_SIZE
	.align		4
.L_321:
        /*0064*/ 	.byte	0x03, 0x19
        /*0066*/ 	.short	0x0290


	//----- nvinfo : EIATTR_PARAM_CBANK
	.align		4
        /*0068*/ 	.byte	0x04, 0x0a
        /*006a*/ 	.short	(.L_323 - .L_322)
	.align		4
.L_322:
        /*006c*/ 	.word	index@(.nv.constant0._ZN2at6native18elementwise_kernelILi128ELi2EZNS0_22gpu_kernel_impl_nocastIZZZNS0_54_GLOBAL__N__7dbc7496_16_ComplexKernel_cu_1520ed90_304117polar_kernel_cudaERNS_14TensorIteratorEENKUlvE_clEvENKUlvE0_clEvEUlffE_EEvRNS_18TensorIteratorBaseERKT_EUliE_EEviT1_)
        /*0070*/ 	.short	0x0380
        /*0072*/ 	.short	0x0290


	//----- nvinfo : EIATTR_SW_WAR
	.align		4
.L_323:
        /*0074*/ 	.byte	0x04, 0x36
        /*0076*/ 	.short	(.L_325 - .L_324)
.L_324:
        /*0078*/ 	.word	0x00000008
.L_325:


//--------------------- .nv.info._ZN2at6native27unrolled_elementwise_kernelIZZZNS0_54_GLOBAL__N__7dbc7496_16_ComplexKernel_cu_1520ed90_304117polar_kernel_cudaERNS_14TensorIteratorEENKUlvE_clEvENKUlvE0_clEvEUlffE_St5arrayIPcLm3EELi4E23TrivialOffsetCalculatorILi2EjESB_ILi1EjENS0_6memory15LoadWithoutCastENSE_16StoreWithoutCastEEEviT_T0_T2_T3_T4_T5_ --------------------------
	.section	.nv.info._ZN2at6native27unrolled_elementwise_kernelIZZZNS0_54_GLOBAL__N__7dbc7496_16_ComplexKernel_cu_1520ed90_304117polar_kernel_cudaERNS_14TensorIteratorEENKUlvE_clEvENKUlvE0_clEvEUlffE_St5arrayIPcLm3EELi4E23TrivialOffsetCalculatorILi2EjESB_ILi1EjENS0_6memory15LoadWithoutCastENSE_16StoreWithoutCastEEEviT_T0_T2_T3_T4_T5_,"",@"SHT_CUDA_INFO"
	.sectionflags	@""
	.align	4


	//----- nvinfo : EIATTR_CUDA_API_VERSION
	.align		4
        /*0000*/ 	.byte	0x04, 0x37
        /*0002*/ 	.short	(.L_327 - .L_326)
.L_326:
        /*0004*/ 	.word	0x00000082


	//----- nvinfo : EIATTR_KPARAM_INFO
	.align		4
.L_327:
        /*0008*/ 	.byte	0x04, 0x17
        /*000a*/ 	.short	(.L_329 - .L_328)
.L_328:
        /*000c*/ 	.word	0x00000000
        /*0010*/ 	.short	0x0006
        /*0012*/ 	.short	0x0023
        /*0014*/ 	.byte	0x00, 0xf0, 0x05, 0x00


	//----- nvinfo : EIATTR_KPARAM_INFO
	.align		4
.L_329:
        /*0018*/ 	.byte	0x04, 0x17
        /*001a*/ 	.short	(.L_331 - .L_330)
.L_330:
        /*001c*/ 	.word	0x00000000
        /*0020*/ 	.short	0x0005
        /*0022*/ 	.short	0x0022
        /*0024*/ 	.byte	0x00, 0xf0, 0x05, 0x00


	//----- nvinfo : EIATTR_KPARAM_INFO
	.align		4
.L_331:
        /*0028*/ 	.byte	0x04, 0x17
        /*002a*/ 	.short	(.L_333 - .L_332)
.L_332:
        /*002c*/ 	.word	0x00000000
        /*0030*/ 	.short	0x0004
        /*0032*/ 	.short	0x0021
        /*0034*/ 	.byte	0x00, 0xf0, 0x05, 0x00


	//----- nvinfo : EIATTR_KPARAM_INFO
	.align		4
.L_333:
        /*0038*/ 	.byte	0x04, 0x17
        /*003a*/ 	.short	(.L_335 - .L_334)
.L_334:
        /*003c*/ 	.word	0x00000000
        /*0040*/ 	.short	0x0003
        /*0042*/ 	.short	0x0020
        /*0044*/ 	.byte	0x00, 0xf0, 0x05, 0x00


	//----- nvinfo : EIATTR_KPARAM_INFO
	.align		4
.L_335:
        /*0048*/ 	.byte	0x04, 0x17
        /*004a*/ 	.short	(.L_337 - .L_336)
.L_336:
        /*004c*/ 	.word	0x00000000
        /*0050*/ 	.short	0x0002
        /*0052*/ 	.short	0x0008
        /*0054*/ 	.byte	0x00, 0xf0, 0x61, 0x00


	//----- nvinfo : EIATTR_KPARAM_INFO
	.align		4
.L_337:
        /*0058*/ 	.byte	0x04, 0x17
        /*005a*/ 	.short	(.L_339 - .L_338)
.L_338:
        /*005c*/ 	.word	0x00000000
        /*0060*/ 	.short	0x0001
        /*0062*/ 	.short	0x0004
        /*0064*/ 	.byte	0x00, 0xf0, 0x05, 0x00


	//----- nvinfo : EIATTR_KPARAM_INFO
	.align		4
.L_339:
        /*0068*/ 	.byte	0x04, 0x17
        /*006a*/ 	.short	(.L_341 - .L_340)
.L_340:
        /*006c*/ 	.word	0x00000000
        /*0070*/ 	.short	0x0000
        /*0072*/ 	.short	0x0000
        /*0074*/ 	.byte	0x00, 0xf0, 0x11, 0x00


	//----- nvinfo : EIATTR_SPARSE_MMA_MASK
	.align		4
.L_341:
        /*0078*/ 	.byte	0x03, 0x50
        /*007a*/ 	.short	0x0000


	//----- nvinfo : EIATTR_MAXREG_COUNT
	.align		4
        /*007c*/ 	.byte	0x03, 0x1b
        /*007e*/ 	.short	0x00ff


	//----- nvinfo : EIATTR_MERCURY_ISA_VERSION
	.align		4
        /*0080*/ 	.byte	0x03, 0x5f
        /*0082*/ 	.short	0x0101


	//----- nvinfo : EIATTR_VRC_CTA_INIT_COUNT
	.align		4
        /*0084*/ 	.byte	0x02, 0x4a
	.zero		1
	.zero		1


	//----- nvinfo : EIATTR_EXIT_INSTR_OFFSETS
	.align		4
        /*0088*/ 	.byte	0x04, 0x1c
        /*008a*/ 	.short	(.L_343 - .L_342)


	//   ....[0]....
.L_342:
        /*008c*/ 	.word	0x00000600


	//   ....[1]....
        /*0090*/ 	.word	0x00000690


	//----- nvinfo : EIATTR_MAX_THREADS
	.align		4
.L_343:
        /*0094*/ 	.byte	0x04, 0x05
        /*0096*/ 	.short	(.L_345 - .L_344)
.L_344:
        /*0098*/ 	.word	0x00000080
        /*009c*/ 	.word	0x00000001
        /*00a0*/ 	.word	0x00000001


	//----- nvinfo : EIATTR_CRS_STACK_SIZE
	.align		4
.L_345:
        /*00a4*/ 	.byte	0x04, 0x1e
        /*00a6*/ 	.short	(.L_347 - .L_346)
.L_346:
        /*00a8*/ 	.word	0x00000000


	//----- nvinfo : EIATTR_CBANK_PARAM_SIZE
	.align		4
.L_347:
        /*00ac*/ 	.byte	0x03, 0x19
        /*00ae*/ 	.short	0x0024


	//----- nvinfo : EIATTR_PARAM_CBANK
	.align		4
        /*00b0*/ 	.byte	0x04, 0x0a
        /*00b2*/ 	.short	(.L_349 - .L_348)
	.align		4
.L_348:
        /*00b4*/ 	.word	index@(.nv.constant0._ZN2at6native27unrolled_elementwise_kernelIZZZNS0_54_GLOBAL__N__7dbc7496_16_ComplexKernel_cu_1520ed90_304117polar_kernel_cudaERNS_14TensorIteratorEENKUlvE_clEvENKUlvE0_clEvEUlffE_St5arrayIPcLm3EELi4E23TrivialOffsetCalculatorILi2EjESB_ILi1EjENS0_6memory15LoadWithoutCastENSE_16StoreWithoutCastEEEviT_T0_T2_T3_T4_T5_)
        /*00b8*/ 	.short	0x0380
        /*00ba*/ 	.short	0x0024


	//----- nvinfo : EIATTR_SW_WAR
	.align		4
.L_349:
        /*00bc*/ 	.byte	0x04, 0x36
        /*00be*/ 	.short	(.L_351 - .L_350)
.L_350:
        /*00c0*/ 	.word	0x00000008
.L_351:


//--------------------- .nv.info._ZN2at6native29vectorized_elementwise_kernelILi2EZZZNS0_54_GLOBAL__N__7dbc7496_16_ComplexKernel_cu_1520ed90_304117polar_kernel_cudaERNS_14TensorIteratorEENKUlvE_clEvENKUlvE0_clEvEUlffE_St5arrayIPcLm3EEEEviT0_T1_ --------------------------
	.section	.nv.info._ZN2at6native29vectorized_elementwise_kernelILi2EZZZNS0_54_GLOBAL__N__7dbc7496_16_ComplexKernel_cu_1520ed90_304117polar_kernel_cudaERNS_14TensorIteratorEENKUlvE_clEvENKUlvE0_clEvEUlffE_St5arrayIPcLm3EEEEviT0_T1_,"",@"SHT_CUDA_INFO"
	.sectionflags	@""
	.align	4


	//----- nvinfo : EIATTR_CUDA_API_VERSION
	.align		4
        /*0000*/ 	.byte	0x04, 0x37
        /*0002*/ 	.short	(.L_353 - .L_352)
.L_352:
        /*0004*/ 	.word	0x00000082


	//----- nvinfo : EIATTR_KPARAM_INFO
	.align		4
.L_353:
        /*0008*/ 	.byte	0x04, 0x17
        /*000a*/ 	.short	(.L_355 - .L_354)
.L_354:
        /*000c*/ 	.word	0x00000000
        /*0010*/ 	.short	0x0002
        /*0012*/ 	.short	0x0008
        /*0014*/ 	.byte	0x00, 0xf0, 0x61, 0x00


	//----- nvinfo : EIATTR_KPARAM_INFO
	.align		4
.L_355:
        /*0018*/ 	.byte	0x04, 0x17
        /*001a*/ 	.short	(.L_357 - .L_356)
.L_356:
        /*001c*/ 	.word	0x00000000
        /*0020*/ 	.short	0x0001
        /*0022*/ 	.short	0x0004
        /*0024*/ 	.byte	0x00, 0xf0, 0x05, 0x00


	//----- nvinfo : EIATTR_KPARAM_INFO
	.align		4
.L_357:
        /*0028*/ 	.byte	0x04, 0x17
        /*002a*/ 	.short	(.L_359 - .L_358)
.L_358:
        /*002c*/ 	.word	0x00000000
        /*0030*/ 	.short	0x0000
        /*0032*/ 	.short	0x0000
        /*0034*/ 	.byte	0x00, 0xf0, 0x11, 0x00


	//----- nvinfo : EIATTR_SPARSE_MMA_MASK
	.align		4
.L_359:
        /*0038*/ 	.byte	0x03, 0x50
        /*003a*/ 	.short	0x0000


	//----- nvinfo : EIATTR_MAXREG_COUNT
	.align		4
        /*003c*/ 	.byte	0x03, 0x1b
        /*003e*/ 	.short	0x00ff


	//----- nvinfo : EIATTR_MERCURY_ISA_VERSION
	.align		4
        /*0040*/ 	.byte	0x03, 0x5f
        /*0042*/ 	.short	0x0101


	//----- nvinfo : EIATTR_VRC_CTA_INIT_COUNT
	.align		4
        /*0044*/ 	.byte	0x02, 0x4a
	.zero		1
	.zero		1


	//----- nvinfo : EIATTR_EXIT_INSTR_OFFSETS
	.align		4
        /*0048*/ 	.byte	0x04, 0x1c
        /*004a*/ 	.short	(.L_361 - .L_360)


	//   ....[0]....
.L_360:
        /*004c*/ 	.word	0x00000cf0


	//   ....[1]....
        /*0050*/ 	.word	0x00000d40


	//   ....[2]....
        /*0054*/ 	.word	0x00001130


	//----- nvinfo : EIATTR_MAX_THREADS
	.align		4
.L_361:
        /*0058*/ 	.byte	0x04, 0x05
        /*005a*/ 	.short	(.L_363 - .L_362)
.L_362:
        /*005c*/ 	.word	0x00000080
        /*0060*/ 	.word	0x00000001
        /*0064*/ 	.word	0x00000001


	//----- nvinfo : EIATTR_CRS_STACK_SIZE
	.align		4
.L_363:
        /*0068*/ 	.byte	0x04, 0x1e
        /*006a*/ 	.short	(.L_365 - .L_364)
.L_364:
        /*006c*/ 	.word	0x00000000


	//----- nvinfo : EIATTR_CBANK_PARAM_SIZE
	.align		4
.L_365:
        /*0070*/ 	.byte	0x03, 0x19
        /*0072*/ 	.short	0x0020


	//----- nvinfo : EIATTR_PARAM_CBANK
	.align		4
        /*0074*/ 	.byte	0x04, 0x0a
        /*0076*/ 	.short	(.L_367 - .L_366)
	.align		4
.L_366:
        /*0078*/ 	.word	index@(.nv.constant0._ZN2at6native29vectorized_elementwise_kernelILi2EZZZNS0_54_GLOBAL__N__7dbc7496_16_ComplexKernel_cu_1520ed90_304117polar_kernel_cudaERNS_14TensorIteratorEENKUlvE_clEvENKUlvE0_clEvEUlffE_St5arrayIPcLm3EEEEviT0_T1_)
        /*007c*/ 	.short	0x0380
        /*007e*/ 	.short	0x0020


	//----- nvinfo : EIATTR_SW_WAR
	.align		4
.L_367:
        /*0080*/ 	.byte	0x04, 0x36
        /*0082*/ 	.short	(.L_369 - .L_368)
.L_368:
        /*0084*/ 	.word	0x00000008
.L_369:


//--------------------- .nv.info._ZN2at6native29vectorized_elementwise_kernelILi4EZZZNS0_54_GLOBAL__N__7dbc7496_16_ComplexKernel_cu_1520ed90_304117polar_kernel_cudaERNS_14TensorIteratorEENKUlvE_clEvENKUlvE0_clEvEUlffE_St5arrayIPcLm3EEEEviT0_T1_ --------------------------
	.section	.nv.info._ZN2at6native29vectorized_elementwise_kernelILi4EZZZNS0_54_GLOBAL__N__7dbc7496_16_ComplexKernel_cu_1520ed90_304117polar_kernel_cudaERNS_14TensorIteratorEENKUlvE_clEvENKUlvE0_clEvEUlffE_St5arrayIPcLm3EEEEviT0_T1_,"",@"SHT_CUDA_INFO"
	.sectionflags	@""
	.align	4


	//----- nvinfo : EIATTR_CUDA_API_VERSION
	.align		4
        /*0000*/ 	.byte	0x04, 0x37
        /*0002*/ 	.short	(.L_371 - .L_370)
.L_370:
        /*0004*/ 	.word	0x00000082


	//----- nvinfo : EIATTR_KPARAM_INFO
	.align		4
.L_371:
        /*0008*/ 	.byte	0x04, 0x17
        /*000a*/ 	.short	(.L_373 - .L_372)
.L_372:
        /*000c*/ 	.word	0x00000000
        /*0010*/ 	.short	0x0002
        /*0012*/ 	.short	0x0008
        /*0014*/ 	.byte	0x00, 0xf0, 0x61, 0x00


	//----- nvinfo : EIATTR_KPARAM_INFO
	.align		4
.L_373:
        /*0018*/ 	.byte	0x04, 0x17
        /*001a*/ 	.short	(.L_375 - .L_374)
.L_374:
        /*001c*/ 	.word	0x00000000
        /*0020*/ 	.short	0x0001
        /*0022*/ 	.short	0x0004
        /*0024*/ 	.byte	0x00, 0xf0, 0x05, 0x00


	//----- nvinfo : EIATTR_KPARAM_INFO
	.align		4
.L_375:
        /*0028*/ 	.byte	0x04, 0x17
        /*002a*/ 	.short	(.L_377 - .L_376)
.L_376:
        /*002c*/ 	.word	0x00000000
        /*0030*/ 	.short	0x0000
        /*0032*/ 	.short	0x0000
        /*0034*/ 	.byte	0x00, 0xf0, 0x11, 0x00


	//----- nvinfo : EIATTR_SPARSE_MMA_MASK
	.align		4
.L_377:
        /*0038*/ 	.byte	0x03, 0x50
        /*003a*/ 	.short	0x0000


	//----- nvinfo : EIATTR_MAXREG_COUNT
	.align		4
        /*003c*/ 	.byte	0x03, 0x1b
        /*003e*/ 	.short	0x00ff


	//----- nvinfo : EIATTR_MERCURY_ISA_VERSION
	.align		4
        /*0040*/ 	.byte	0x03, 0x5f
        /*0042*/ 	.short	0x0101


	//----- nvinfo : EIATTR_VRC_CTA_INIT_COUNT
	.align		4
        /*0044*/ 	.byte	0x02, 0x4a
	.zero		1
	.zero		1


	//----- nvinfo : EIATTR_EXIT_INSTR_OFFSETS
	.align		4
        /*0048*/ 	.byte	0x04, 0x1c
        /*004a*/ 	.short	(.L_379 - .L_378)


	//   ....[0]....
.L_378:
        /*004c*/ 	.word	0x00000cf0


	//   ....[1]....
        /*0050*/ 	.word	0x00000d40


	//   ....[2]....
        /*0054*/ 	.word	0x000010d0


	//----- nvinfo : EIATTR_MAX_THREADS
	.align		4
.L_379:
        /*0058*/ 	.byte	0x04, 0x05
        /*005a*/ 	.short	(.L_381 - .L_380)
.L_380:
        /*005c*/ 	.word	0x00000080
        /*0060*/ 	.word	0x00000001
        /*0064*/ 	.word	0x00000001


	//----- nvinfo : EIATTR_CRS_STACK_SIZE
	.align		4
.L_381:
        /*0068*/ 	.byte	0x04, 0x1e
        /*006a*/ 	.short	(.L_383 - .L_382)
.L_382:
        /*006c*/ 	.word	0x00000000


	//----- nvinfo : EIATTR_CBANK_PARAM_SIZE
	.align		4
.L_383:
        /*0070*/ 	.byte	0x03, 0x19
        /*0072*/ 	.short	0x0020


	//----- nvinfo : EIATTR_PARAM_CBANK
	.align		4
        /*0074*/ 	.byte	0x04, 0x0a
        /*0076*/ 	.short	(.L_385 - .L_384)
	.align		4
.L_384:
        /*0078*/ 	.word	index@(.nv.constant0._ZN2at6native29vectorized_elementwise_kernelILi4EZZZNS0_54_GLOBAL__N__7dbc7496_16_ComplexKernel_cu_1520ed90_304117polar_kernel_cudaERNS_14TensorIteratorEENKUlvE_clEvENKUlvE0_clEvEUlffE_St5arrayIPcLm3EEEEviT0_T1_)
        /*007c*/ 	.short	0x0380
        /*007e*/ 	.short	0x0020


	//----- nvinfo : EIATTR_SW_WAR
	.align		4
.L_385:
        /*0080*/ 	.byte	0x04, 0x36
        /*0082*/ 	.short	(.L_387 - .L_386)
.L_386:
        /*0084*/ 	.word	0x00000008
.L_387:


//--------------------- .nv.info._ZN2at6native29vectorized_elementwise_kernelILi8EZZZNS0_54_GLOBAL__N__7dbc7496_16_ComplexKernel_cu_1520ed90_304117polar_kernel_cudaERNS_14TensorIteratorEENKUlvE_clEvENKUlvE0_clEvEUlffE_St5arrayIPcLm3EEEEviT0_T1_ --------------------------
	.section	.nv.info._ZN2at6native29vectorized_elementwise_kernelILi8EZZZNS0_54_GLOBAL__N__7dbc7496_16_ComplexKernel_cu_1520ed90_304117polar_kernel_cudaERNS_14TensorIteratorEENKUlvE_clEvENKUlvE0_clEvEUlffE_St5arrayIPcLm3EEEEviT0_T1_,"",@"SHT_CUDA_INFO"
	.sectionflags	@""
	.align	4


	//----- nvinfo : EIATTR_CUDA_API_VERSION
	.align		4
        /*0000*/ 	.byte	0x04, 0x37
        /*0002*/ 	.short	(.L_389 - .L_388)
.L_388:
        /*0004*/ 	.word	0x00000082


	//----- nvinfo : EIATTR_KPARAM_INFO
	.align		4
.L_389:
        /*0008*/ 	.byte	0x04, 0x17
        /*000a*/ 	.short	(.L_391 - .L_390)
.L_390:
        /*000c*/ 	.word	0x00000000
        /*0010*/ 	.short	0x0002
        /*0012*/ 	.short	0x0008
        /*0014*/ 	.byte	0x00, 0xf0, 0x61, 0x00


	//----- nvinfo : EIATTR_KPARAM_INFO
	.align		4
.L_391:
        /*0018*/ 	.byte	0x04, 0x17
        /*001a*/ 	.short	(.L_393 - .L_392)
.L_392:
        /*001c*/ 	.word	0x00000000
        /*0020*/ 	.short	0x0001
        /*0022*/ 	.short	0x0004
        /*0024*/ 	.byte	0x00, 0xf0, 0x05, 0x00


	//----- nvinfo : EIATTR_KPARAM_INFO
	.align		4
.L_393:
        /*0028*/ 	.byte	0x04, 0x17
        /*002a*/ 	.short	(.L_395 - .L_394)
.L_394:
        /*002c*/ 	.word	0x00000000
        /*0030*/ 	.short	0x0000
        /*0032*/ 	.short	0x0000
        /*0034*/ 	.byte	0x00, 0xf0, 0x11, 0x00


	//----- nvinfo : EIATTR_SPARSE_MMA_MASK
	.align		4
.L_395:
        /*0038*/ 	.byte	0x03, 0x50
        /*003a*/ 	.short	0x0000


	//----- nvinfo : EIATTR_MAXREG_COUNT
	.align		4
        /*003c*/ 	.byte	0x03, 0x1b
        /*003e*/ 	.short	0x00ff


	//----- nvinfo : EIATTR_MERCURY_ISA_VERSION
	.align		4
        /*0040*/ 	.byte	0x03, 0x5f
        /*0042*/ 	.short	0x0101


	//----- nvinfo : EIATTR_VRC_CTA_INIT_COUNT
	.align		4
        /*0044*/ 	.byte	0x02, 0x4a
	.zero		1
	.zero		1


	//----- nvinfo : EIATTR_EXIT_INSTR_OFFSETS
	.align		4
        /*0048*/ 	.byte	0x04, 0x1c
        /*004a*/ 	.short	(.L_397 - .L_396)


	//   ....[0]....
.L_396:
        /*004c*/ 	.word	0x00000010


	//----- nvinfo : EIATTR_MAX_THREADS
	.align		4
.L_397:
        /*0050*/ 	.byte	0x04, 0x05
        /*0052*/ 	.short	(.L_399 - .L_398)
.L_398:
        /*0054*/ 	.word	0x00000080
        /*0058*/ 	.word	0x00000001
        /*005c*/ 	.word	0x00000001


	//----- nvinfo : EIATTR_CBANK_PARAM_SIZE
	.align		4
.L_399:
        /*0060*/ 	.byte	0x03, 0x19
        /*0062*/ 	.short	0x0020


	//----- nvinfo : EIATTR_PARAM_CBANK
	.align		4
        /*0064*/ 	.byte	0x04, 0x0a
        /*0066*/ 	.short	(.L_401 - .L_400)
	.align		4
.L_400:
        /*0068*/ 	.word	index@(.nv.constant0._ZN2at6native29vectorized_elementwise_kernelILi8EZZZNS0_54_GLOBAL__N__7dbc7496_16_ComplexKernel_cu_1520ed90_304117polar_kernel_cudaERNS_14TensorIteratorEENKUlvE_clEvENKUlvE0_clEvEUlffE_St5arrayIPcLm3EEEEviT0_T1_)
        /*006c*/ 	.short	0x0380
        /*006e*/ 	.short	0x0020


	//----- nvinfo : EIATTR_SW_WAR
	.align		4
.L_401:
        /*0070*/ 	.byte	0x04, 0x36
        /*0072*/ 	.short	(.L_403 - .L_402)
.L_402:
        /*0074*/ 	.word	0x00000008
.L_403:


//--------------------- .nv.info._ZN2at6native18elementwise_kernelILi128ELi4EZNS0_15gpu_kernel_implIZZZNS0_54_GLOBAL__N__7dbc7496_16_ComplexKernel_cu_1520ed90_304117polar_kernel_cudaERNS_14TensorIteratorEENKUlvE_clEvENKUlvE_clEvEUlddE_EEvRNS_18TensorIteratorBaseERKT_EUliE_EEviT1_ --------------------------
	.section	.nv.info._ZN2at6native18elementwise_kernelILi128ELi4EZNS0_15gpu_kernel_implIZZZNS0_54_GLOBAL__N__7dbc7496_16_ComplexKernel_cu_1520ed90_304117polar_kernel_cudaERNS_14TensorIteratorEENKUlvE_clEvENKUlvE_clEvEUlddE_EEvRNS_18TensorIteratorBaseERKT_EUliE_EEviT1_,"",@"SHT_CUDA_INFO"
	.sectionflags	@""
	.align	4


	//----- nvinfo : EIATTR_CUDA_API_VERSION
	.align		4
        /*0000*/ 	.byte	0x04, 0x37
        /*0002*/ 	.short	(.L_405 - .L_404)
.L_404:
        /*0004*/ 	.word	0x00000082


	//----- nvinfo : EIATTR_KPARAM_INFO
	.align		4
.L_405:
        /*0008*/ 	.byte	0x04, 0x17
        /*000a*/ 	.short	(.L_407 - .L_406)
.L_406:
        /*000c*/ 	.word	0x00000000
        /*0010*/ 	.short	0x0001
        /*0012*/ 	.short	0x0008
        /*0014*/ 	.byte	0x00, 0xf0, 0x21, 0x0a


	//----- nvinfo : EIATTR_KPARAM_INFO
	.align		4
.L_407:
        /*0018*/ 	.byte	0x04, 0x17
        /*001a*/ 	.short	(.L_409 - .L_408)
.L_408:
        /*001c*/ 	.word	0x00000000
        /*0020*/ 	.short	0x0000
        /*0022*/ 	.short	0x0000
        /*0024*/ 	.byte	0x00, 0xf0, 0x11, 0x00


	//----- nvinfo : EIATTR_SPARSE_MMA_MASK
	.align		4
.L_409:
        /*0028*/ 	.byte	0x03, 0x50
        /*002a*/ 	.short	0x0000


	//----- nvinfo : EIATTR_MAXREG_COUNT
	.align		4
        /*002c*/ 	.byte	0x03, 0x1b
        /*002e*/ 	.short	0x0080


	//----- nvinfo : EIATTR_EXTERNS
	.align		4
        /*0030*/ 	.byte	0x04, 0x0f
        /*0032*/ 	.short	(.L_411 - .L_410)


	//   ....[0]....
	.align		4
.L_410:
        /*0034*/ 	.word	index@(__assertfail)


	//----- nvinfo : EIATTR_MERCURY_ISA_VERSION
	.align		4
.L_411:
        /*0038*/ 	.byte	0x03, 0x5f
        /*003a*/ 	.short	0x0101


	//----- nvinfo : EIATTR_VRC_CTA_INIT_COUNT
	.align		4
        /*003c*/ 	.byte	0x02, 0x4a
	.zero		1
	.zero		1


	//----- nvinfo : EIATTR_SYSCALL_OFFSETS
	.align		4
        /*0040*/ 	.byte	0x04, 0x46
        /*0042*/ 	.short	(.L_413 - .L_412)


	//   ....[0]....
.L_412:
        /*0044*/ 	.word	0x000024d0


	//   ....[1]....
        /*0048*/ 	.word	0x000033b0


	//   ....[2]....
        /*004c*/ 	.word	0x000057c0


	//   ....[3]....
        /*0050*/ 	.word	0x00007e80


	//   ....[4]....
        /*0054*/ 	.word	0x00008d60


	//   ....[5]....
        /*0058*/ 	.word	0x0000ae20


	//   ....[6]....
        /*005c*/ 	.word	0x0000d710


	//   ....[7]....
        /*0060*/ 	.word	0x0000e5f0


	//   ....[8]....
        /*0064*/ 	.word	0x000106b0


	//   ....[9]....
        /*0068*/ 	.word	0x00012fc0


	//   ....[10]....
        /*006c*/ 	.word	0x00013ea0


	//   ....[11]....
        /*0070*/ 	.word	0x00015f30


	//----- nvinfo : EIATTR_EXIT_INSTR_OFFSETS
	.align		4
.L_413:
        /*0074*/ 	.byte	0x04, 0x1c
        /*0076*/ 	.short	(.L_415 - .L_414)


	//   ....[0]....
.L_414:
        /*0078*/ 	.word	0x00010b10


	//   ....[1]....
        /*007c*/ 	.word	0x00014f80


	//   ....[2]....
        /*0080*/ 	.word	0x00014fc0


	//   ....[3]....
        /*0084*/ 	.word	0x00015050


	//   ....[4]....
        /*0088*/ 	.word	0x00015080


	//   ....[5]....
        /*008c*/ 	.word	0x000150b0


	//   ....[6]....
        /*0090*/ 	.word	0x000151c0


	//   ....[7]....
        /*0094*/ 	.word	0x00015280


	//   ....[8]....
        /*0098*/ 	.word	0x00015440


	//   ....[9]....
        /*009c*/ 	.word	0x000155b0


	//   ....[10]....
        /*00a0*/ 	.word	0x000155d0


	//   ....[11]....
        /*00a4*/ 	.word	0x000156a0


	//   ....[12]....
        /*00a8*/ 	.word	0x00015890


	//   ....[13]....
        /*00ac*/ 	.word	0x00015a80


	//   ....[14]....
        /*00b0*/ 	.word	0x00015c60


	//   ....[15]....
        /*00b4*/ 	.word	0x00015c90


	//   ....[16]....
        /*00b8*/ 	.word	0x00015cc0


	//   ....[17]....
        /*00bc*/ 	.word	0x00015db0


	//   ....[18]....
        /*00c0*/ 	.word	0x00015dd0


	//   ....[19]....
        /*00c4*/ 	.word	0x00015f40


	//   ....[20]....
        /*00c8*/ 	.word	0x000160d0


	//   ....[21]....
        /*00cc*/ 	.word	0x00016290


	//   ....[22]....
        /*00d0*/ 	.word	0x00016350


	//----- nvinfo : EIATTR_MAX_THREADS
	.align		4
.L_415:
        /*00d4*/ 	.byte	0x04, 0x05
        /*00d6*/ 	.short	(.L_417 - .L_416)
.L_416:
        /*00d8*/ 	.word	0x00000080
        /*00dc*/ 	.word	0x00000001
        /*00e0*/ 	.word	0x00000001


	//----- nvinfo : EIATTR_CRS_STACK_SIZE
	.align		4
.L_417:
        /*00e4*/ 	.byte	0x04, 0x1e
        /*00e6*/ 	.short	(.L_419 - .L_418)
.L_418:
        /*00e8*/ 	.word	0x00000000


	//----- nvinfo : EIATTR_CBANK_PARAM_SIZE
	.align		4
.L_419:
        /*00ec*/ 	.byte	0x03, 0x19
        /*00ee*/ 	.short	0x0290


	//----- nvinfo : EIATTR_PARAM_CBANK
	.align		4
        /*00f0*/ 	.byte	0x04, 0x0a
        /*00f2*/ 	.short	(.L_421 - .L_420)
	.align		4
.L_420:
        /*00f4*/ 	.word	index@(.nv.constant0._ZN2at6native18elementwise_kernelILi128ELi4EZNS0_15gpu_kernel_implIZZZNS0_54_GLOBAL__N__7dbc7496_16_ComplexKernel_cu_1520ed90_304117polar_kernel_cudaERNS_14TensorIteratorEENKUlvE_clEvENKUlvE_clEvEUlddE_EEvRNS_18TensorIteratorBaseERKT_EUliE_EEviT1_)
        /*00f8*/ 	.short	0x0380
        /*00fa*/ 	.short	0x0290


	//----- nvinfo : EIATTR_SW_WAR
	.align		4
.L_421:
        /*00fc*/ 	.byte	0x04, 0x36
        /*00fe*/ 	.short	(.L_423 - .L_422)
.L_422:
        /*0100*/ 	.word	0x00000008
.L_423:


//--------------------- .nv.info._ZN2at6native27unrolled_elementwise_kernelIZZZNS0_54_GLOBAL__N__7dbc7496_16_ComplexKernel_cu_1520ed90_304117polar_kernel_cudaERNS_14TensorIteratorEENKUlvE_clEvENKUlvE_clEvEUlddE_St5arrayIPcLm3EELi4E23TrivialOffsetCalculatorILi2EjESB_ILi1EjENS0_6memory12LoadWithCastILi2EEENSE_13StoreWithCastILi1EEEEEviT_T0_T2_T3_T4_T5_ --------------------------
	.section	.nv.info._ZN2at6native27unrolled_elementwise_kernelIZZZNS0_54_GLOBAL__N__7dbc7496_16_ComplexKernel_cu_1520ed90_304117polar_kernel_cudaERNS_14TensorIteratorEENKUlvE_clEvENKUlvE_clEvEUlddE_St5arrayIPcLm3EELi4E23TrivialOffsetCalculatorILi2EjESB_ILi1EjENS0_6memory12LoadWithCastILi2EEENSE_13StoreWithCastILi1EEEEEviT_T0_T2_T3_T4_T5_,"",@"SHT_CUDA_INFO"
	.sectionflags	@""
	.align	4


	//----- nvinfo : EIATTR_CUDA_API_VERSION
	.align		4
        /*0000*/ 	.byte	0x04, 0x37
        /*0002*/ 	.short	(.L_425 - .L_424)
.L_424:
        /*0004*/ 	.word	0x00000082


	//----- nvinfo : EIATTR_KPARAM_INFO
	.align		4
.L_425:
        /*0008*/ 	.byte	0x04, 0x17
        /*000a*/ 	.short	(.L_427 - .L_426)
.L_426:
        /*000c*/ 	.word	0x00000000
        /*0010*/ 	.short	0x0006
        /*0012*/ 	.short	0x0030
        /*0014*/ 	.byte	0x00, 0xf0, 0x21, 0x00


	//----- nvinfo : EIATTR_KPARAM_INFO
	.align		4
.L_427:
        /*0018*/ 	.byte	0x04, 0x17
        /*001a*/ 	.short	(.L_429 - .L_428)
.L_428:
        /*001c*/ 	.word	0x00000000
        /*0020*/ 	.short	0x0005
        /*0022*/ 	.short	0x0024
        /*0024*/ 	.byte	0x00, 0xf0, 0x31, 0x00


	//----- nvinfo : EIATTR_KPARAM_INFO
	.align		4
.L_429:
        /*0028*/ 	.byte	0x04, 0x17
        /*002a*/ 	.short	(.L_431 - .L_430)
.L_430:
        /*002c*/ 	.word	0x00000000
        /*0030*/ 	.short	0x0004
        /*0032*/ 	.short	0x0021
        /*0034*/ 	.byte	0x00, 0xf0, 0x05, 0x00


	//----- nvinfo : EIATTR_KPARAM_INFO
	.align		4
.L_431:
        /*0038*/ 	.byte	0x04, 0x17
        /*003a*/ 	.short	(.L_433 - .L_432)
.L_432:
        /*003c*/ 	.word	0x00000000
        /*0040*/ 	.short	0x0003
        /*0042*/ 	.short	0x0020
        /*0044*/ 	.byte	0x00, 0xf0, 0x05, 0x00


	//----- nvinfo : EIATTR_KPARAM_INFO
	.align		4
.L_433:
        /*0048*/ 	.byte	0x04, 0x17
        /*004a*/ 	.short	(.L_435 - .L_434)
.L_434:
        /*004c*/ 	.word	0x00000000
        /*0050*/ 	.short	0x0002
        /*0052*/ 	.short	0x0008
        /*0054*/ 	.byte	0x00, 0xf0, 0x61, 0x00


	//----- nvinfo : EIATTR_KPARAM_INFO
	.align		4
.L_435:
        /*0058*/ 	.byte	0x04, 0x17
        /*005a*/ 	.short	(.L_437 - .L_436)
.L_436:
        /*005c*/ 	.word	0x00000000
        /*0060*/ 	.short	0x0001
        /*0062*/ 	.short	0x0004
        /*0064*/ 	.byte	0x00, 0xf0, 0x05, 0x00


	//----- nvinfo : EIATTR_KPARAM_INFO
	.align		4
.L_437:
        /*0068*/ 	.byte	0x04, 0x17
        /*006a*/ 	.short	(.L_439 - .L_438)
.L_438:
        /*006c*/ 	.word	0x00000000
        /*0070*/ 	.short	0x0000
        /*0072*/ 	.short	0x0000
        /*0074*/ 	.byte	0x00, 0xf0, 0x11, 0x00


	//----- nvinfo : EIATTR_SPARSE_MMA_MASK
	.align		4
.L_439:
        /*0078*/ 	.byte	0x03, 0x50
        /*007a*/ 	.short	0x0000


	//----- nvinfo : EIATTR_MAXREG_COUNT
	.align		4
        /*007c*/ 	.byte	0x03, 0x1b
        /*007e*/ 	.short	0x00ff


	//----- nvinfo : EIATTR_EXTERNS
	.align		4
        /*0080*/ 	.byte	0x04, 0x0f
        /*0082*/ 	.short	(.L_441 - .L_440)


	//   ....[0]....
	.align		4
.L_440:
        /*0084*/ 	.word	index@(__assertfail)


	//----- nvinfo : EIATTR_MERCURY_ISA_VERSION
	.align		4
.L_441:
        /*0088*/ 	.byte	0x03, 0x5f
        /*008a*/ 	.short	0x0101


	//----- nvinfo : EIATTR_VRC_CTA_INIT_COUNT
	.align		4
        /*008c*/ 	.byte	0x02, 0x4a
	.zero		1
	.zero		1


	//----- nvinfo : EIATTR_SYSCALL_OFFSETS
	.align		4
        /*0090*/ 	.byte	0x04, 0x46
        /*0092*/ 	.short	(.L_443 - .L_442)


	//   ....[0]....
.L_442:
        /*0094*/ 	.word	0x00000ec0


	//   ....[1]....
        /*0098*/ 	.word	0x00001dd0


	//   ....[2]....
        /*009c*/ 	.word	0x00002e20


	//   ....[3]....
        /*00a0*/ 	.word	0x00003d30


	//   ....[4]....
        /*00a4*/ 	.word	0x00004cc0


	//   ....[5]....
        /*00a8*/ 	.word	0x00005bd0


	//   ....[6]....
        /*00ac*/ 	.word	0x00006b60


	//   ....[7]....
        /*00b0*/ 	.word	0x00007a40


	//   ....[8]....
        /*00b4*/ 	.word	0x0000cf70


	//   ....[9]....
        /*00b8*/ 	.word	0x0000e2c0


	//   ....[10]....
        /*00bc*/ 	.word	0x0000f820


	//   ....[11]....
        /*00c0*/ 	.word	0x00010d60


	//----- nvinfo : EIATTR_EXIT_INSTR_OFFSETS
	.align		4
.L_443:
        /*00c4*/ 	.byte	0x04, 0x1c
        /*00c6*/ 	.short	(.L_445 - .L_444)


	//   ....[0]....
.L_444:
        /*00c8*/ 	.word	0x0000fc70


	//   ....[1]....
        /*00cc*/ 	.word	0x0000fdb0


	//   ....[2]....
        /*00d0*/ 	.word	0x0000fdf0


	//   ....[3]....
        /*00d4*/ 	.word	0x0000fe80


	//   ....[4]....
        /*00d8*/ 	.word	0x0000feb0


	//   ....[5]....
        /*00dc*/ 	.word	0x0000fee0


	//   ....[6]....
        /*00e0*/ 	.word	0x0000fff0


	//   ....[7]....
        /*00e4*/ 	.word	0x000100b0


	//   ....[8]....
        /*00e8*/ 	.word	0x00010270


	//   ....[9]....
        /*00ec*/ 	.word	0x000103e0


	//   ....[10]....
        /*00f0*/ 	.word	0x00010400


	//   ....[11]....
        /*00f4*/ 	.word	0x000104d0


	//   ....[12]....
        /*00f8*/ 	.word	0x000106c0


	//   ....[13]....
        /*00fc*/ 	.word	0x000108b0


	//   ....[14]....
        /*0100*/ 	.word	0x00010a90


	//   ....[15]....
        /*0104*/ 	.word	0x00010ac0


	//   ....[16]....
        /*0108*/ 	.word	0x00010af0


	//   ....[17]....
        /*010c*/ 	.word	0x00010be0


	//   ....[18]....
        /*0110*/ 	.word	0x00010c00


	//   ....[19]....
        /*0114*/ 	.word	0x00010d70


	//   ....[20]....
        /*0118*/ 	.word	0x00010f00


	//   ....[21]....
        /*011c*/ 	.word	0x000110c0


	//   ....[22]....
        /*0120*/ 	.word	0x00011180


	//----- nvinfo : EIATTR_MAX_THREADS
	.align		4
.L_445:
        /*0124*/ 	.byte	0x04, 0x05
        /*0126*/ 	.short	(.L_447 - .L_446)
.L_446:
        /*0128*/ 	.word	0x00000080
        /*012c*/ 	.word	0x00000001
        /*0130*/ 	.word	0x00000001


	//----- nvinfo : EIATTR_CRS_STACK_SIZE
	.align		4
.L_447:
        /*0134*/ 	.byte	0x04, 0x1e
        /*0136*/ 	.short	(.L_449 - .L_448)
.L_448:
        /*0138*/ 	.word	0x00000000


	//----- nvinfo : EIATTR_CBANK_PARAM_SIZE
	.align		4
.L_449:
        /*013c*/ 	.byte	0x03, 0x19
        /*013e*/ 	.short	0x0038


	//----- nvinfo : EIATTR_PARAM_CBANK
	.align		4
        /*0140*/ 	.byte	0x04, 0x0a
        /*0142*/ 	.short	(.L_451 - .L_450)
	.align		4
.L_450:
        /*0144*/ 	.word	index@(.nv.constant0._ZN2at6native27unrolled_elementwise_kernelIZZZNS0_54_GLOBAL__N__7dbc7496_16_ComplexKernel_cu_1520ed90_304117polar_kernel_cudaERNS_14TensorIteratorEENKUlvE_clEvENKUlvE_clEvEUlddE_St5arrayIPcLm3EELi4E23TrivialOffsetCalculatorILi2EjESB_ILi1EjENS0_6memory12LoadWithCastILi2EEENSE_13StoreWithCastILi1EEEEEviT_T0_T2_T3_T4_T5_)
        /*0148*/ 	.short	0x0380
        /*014a*/ 	.short	0x0038


	//----- nvinfo : EIATTR_SW_WAR
	.align		4
.L_451:
        /*014c*/ 	.byte	0x04, 0x36
        /*014e*/ 	.short	(.L_453 - .L_452)
.L_452:
        /*0150*/ 	.word	0x00000008
.L_453:


//--------------------- .nv.info._ZN2at6native18elementwise_kernelILi128ELi2EZNS0_22gpu_kernel_impl_nocastIZZZNS0_54_GLOBAL__N__7dbc7496_16_ComplexKernel_cu_1520ed90_304117polar_kernel_cudaERNS_14TensorIteratorEENKUlvE_clEvENKUlvE_clEvEUlddE_EEvRNS_18TensorIteratorBaseERKT_EUliE_EEviT1_ --------------------------
	.section	.nv.info._ZN2at6native18elementwise_kernelILi128ELi2EZNS0_22gpu_kernel_impl_nocastIZZZNS0_54_GLOBAL__N__7dbc7496_16_ComplexKernel_cu_1520ed90_304117polar_kernel_cudaERNS_14TensorIteratorEENKUlvE_clEvENKUlvE_clEvEUlddE_EEvRNS_18TensorIteratorBaseERKT_EUliE_EEviT1_,"",@"SHT_CUDA_INFO"
	.sectionflags	@""
	.align	4


	//----- nvinfo : EIATTR_CUDA_API_VERSION
	.align		4
        /*0000*/ 	.byte	0x04, 0x37
        /*0002*/ 	.short	(.L_455 - .L_454)
.L_454:
        /*0004*/ 	.word	0x00000082


	//----- nvinfo : EIATTR_KPARAM_INFO
	.align		4
.L_455:
        /*0008*/ 	.byte	0x04, 0x17
        /*000a*/ 	.short	(.L_457 - .L_456)
.L_456:
        /*000c*/ 	.word	0x00000000
        /*0010*/ 	.short	0x0001
        /*0012*/ 	.short	0x0008
        /*0014*/ 	.byte	0x00, 0xf0, 0x21, 0x0a


	//----- nvinfo : EIATTR_KPARAM_INFO
	.align		4
.L_457:
        /*0018*/ 	.byte	0x04, 0x17
        /*001a*/ 	.short	(.L_459 - .L_458)
.L_458:
        /*001c*/ 	.word	0x00000000
        /*0020*/ 	.short	0x0000
        /*0022*/ 	.short	0x0000
        /*0024*/ 	.byte	0x00, 0xf0, 0x11, 0x00


	//----- nvinfo : EIATTR_SPARSE_MMA_MASK
	.align		4
.L_459:
        /*0028*/ 	.byte	0x03, 0x50
        /*002a*/ 	.short	0x0000


	//----- nvinfo : EIATTR_MAXREG_COUNT
	.align		4
        /*002c*/ 	.byte	0x03, 0x1b
        /*002e*/ 	.short	0x0080


	//----- nvinfo : EIATTR_MERCURY_ISA_VERSION
	.align		4
        /*0030*/ 	.byte	0x03, 0x5f
        /*0032*/ 	.short	0x0101


	//----- nvinfo : EIATTR_VRC_CTA_INIT_COUNT
	.align		4
        /*0034*/ 	.byte	0x02, 0x4a
	.zero		1
	.zero		1


	//----- nvinfo : EIATTR_EXIT_INSTR_OFFSETS
	.align		4
        /*0038*/ 	.byte	0x04, 0x1c
        /*003a*/ 	.short	(.L_461 - .L_460)


	//   ....[0]....
.L_460:
        /*003c*/ 	.word	0x000010e0


	//   ....[1]....
        /*0040*/ 	.word	0x000020b0


	//   ....[2]....
        /*0044*/ 	.word	0x000047c0


	//   ....[3]....
        /*0048*/ 	.word	0x00006dc0


	//----- nvinfo : EIATTR_MAX_THREADS
	.align		4
.L_461:
        /*004c*/ 	.byte	0x04, 0x05
        /*004e*/ 	.short	(.L_463 - .L_462)
.L_462:
        /*0050*/ 	.word	0x00000080
        /*0054*/ 	.word	0x00000001
        /*0058*/ 	.word	0x00000001


	//----- nvinfo : EIATTR_CRS_STACK_SIZE
	.align		4
.L_463:
        /*005c*/ 	.byte	0x04, 0x1e
        /*005e*/ 	.short	(.L_465 - .L_464)
.L_464:
        /*0060*/ 	.word	0x00000000


	//----- nvinfo : EIATTR_CBANK_PARAM_SIZE
	.align		4
.L_465:
        /*0064*/ 	.byte	0x03, 0x19
        /*0066*/ 	.short	0x0290


	//----- nvinfo : EIATTR_PARAM_CBANK
	.align		4
        /*0068*/ 	.byte	0x04, 0x0a
        /*006a*/ 	.short	(.L_467 - .L_466)
	.align		4
.L_466:
        /*006c*/ 	.word	index@(.nv.constant0._ZN2at6native18elementwise_kernelILi128ELi2EZNS0_22gpu_kernel_impl_nocastIZZZNS0_54_GLOBAL__N__7dbc7496_16_ComplexKernel_cu_1520ed90_304117polar_kernel_cudaERNS_14TensorIteratorEENKUlvE_clEvENKUlvE_clEvEUlddE_EEvRNS_18TensorIteratorBaseERKT_EUliE_EEviT1_)
        /*0070*/ 	.short	0x0380
        /*0072*/ 	.short	0x0290


	//----- nvinfo : EIATTR_SW_WAR
	.align		4
.L_467:
        /*0074*/ 	.byte	0x04, 0x36
        /*0076*/ 	.short	(.L_469 - .L_468)
.L_468:
        /*0078*/ 	.word	0x00000008
.L_469:


//--------------------- .nv.info._ZN2at6native27unrolled_elementwise_kernelIZZZNS0_54_GLOBAL__N__7dbc7496_16_ComplexKernel_cu_1520ed90_304117polar_kernel_cudaERNS_14TensorIteratorEENKUlvE_clEvENKUlvE_clEvEUlddE_St5arrayIPcLm3EELi4E23TrivialOffsetCalculatorILi2EjESB_ILi1EjENS0_6memory15LoadWithoutCastENSE_16StoreWithoutCastEEEviT_T0_T2_T3_T4_T5_ --------------------------
	.section	.nv.info._ZN2at6native27unrolled_elementwise_kernelIZZZNS0_54_GLOBAL__N__7dbc7496_16_ComplexKernel_cu_1520ed90_304117polar_kernel_cudaERNS_14TensorIteratorEENKUlvE_clEvENKUlvE_clEvEUlddE_St5arrayIPcLm3EELi4E23TrivialOffsetCalculatorILi2EjESB_ILi1EjENS0_6memory15LoadWithoutCastENSE_16StoreWithoutCastEEEviT_T0_T2_T3_T4_T5_,"",@"SHT_CUDA_INFO"
	.sectionflags	@""
	.align	4


	//----- nvinfo : EIATTR_CUDA_API_VERSION
	.align		4
        /*0000*/ 	.byte	0x04, 0x37
        /*0002*/ 	.short	(.L_471 - .L_470)
.L_470:
        /*0004*/ 	.word	0x00000082


	//----- nvinfo : EIATTR_KPARAM_INFO
	.align		4
.L_471:
        /*0008*/ 	.byte	0x04, 0x17
        /*000a*/ 	.short	(.L_473 - .L_472)
.L_472:
        /*000c*/ 	.word	0x00000000
        /*0010*/ 	.short	0x0006
        /*0012*/ 	.short	0x0023
        /*0014*/ 	.byte	0x00, 0xf0, 0x05, 0x00


	//----- nvinfo : EIATTR_KPARAM_INFO
	.align		4
.L_473:
        /*0018*/ 	.byte	0x04, 0x17
        /*001a*/ 	.short	(.L_475 - .L_474)
.L_474:
        /*001c*/ 	.word	0x00000000
        /*0020*/ 	.short	0x0005
        /*0022*/ 	.short	0x0022
        /*0024*/ 	.byte	0x00, 0xf0, 0x05, 0x00


	//----- nvinfo : EIATTR_KPARAM_INFO
	.align		4
.L_475:
        /*0028*/ 	.byte	0x04, 0x17
        /*002a*/ 	.short	(.L_477 - .L_476)
.L_476:
        /*002c*/ 	.word	0x00000000
        /*0030*/ 	.short	0x0004
        /*0032*/ 	.short	0x0021
        /*0034*/ 	.byte	0x00, 0xf0, 0x05, 0x00


	//----- nvinfo : EIATTR_KPARAM_INFO
	.align		4
.L_477:
        /*0038*/ 	.byte	0x04, 0x17
        /*003a*/ 	.short	(.L_479 - .L_478)
.L_478:
        /*003c*/ 	.word	0x00000000
        /*0040*/ 	.short	0x0003
        /*0042*/ 	.short	0x0020
        /*0044*/ 	.byte	0x00, 0xf0, 0x05, 0x00


	//----- nvinfo : EIATTR_KPARAM_INFO
	.align		4
.L_479:
        /*0048*/ 	.byte	0x04, 0x17
        /*004a*/ 	.short	(.L_481 - .L_480)
.L_480:
        /*004c*/ 	.word	0x00000000
        /*0050*/ 	.short	0x0002
        /*0052*/ 	.short	0x0008
        /*0054*/ 	.byte	0x00, 0xf0, 0x61, 0x00


	//----- nvinfo : EIATTR_KPARAM_INFO
	.align		4
.L_481:
        /*0058*/ 	.byte	0x04, 0x17
        /*005a*/ 	.short	(.L_483 - .L_482)
.L_482:
        /*005c*/ 	.word	0x00000000
        /*0060*/ 	.short	0x0001
        /*0062*/ 	.short	0x0004
        /*0064*/ 	.byte	0x00, 0xf0, 0x05, 0x00


	//----- nvinfo : EIATTR_KPARAM_INFO
	.align		4
.L_483:
        /*0068*/ 	.byte	0x04, 0x17
        /*006a*/ 	.short	(.L_485 - .L_484)
.L_484:
        /*006c*/ 	.word	0x00000000
        /*0070*/ 	.short	0x0000
        /*0072*/ 	.short	0x0000
        /*0074*/ 	.byte	0x00, 0xf0, 0x11, 0x00


	//----- nvinfo : EIATTR_SPARSE_MMA_MASK
	.align		4
.L_485:
        /*0078*/ 	.byte	0x03, 0x50
        /*007a*/ 	.short	0x0000


	//----- nvinfo : EIATTR_MAXREG_COUNT
	.align		4
        /*007c*/ 	.byte	0x03, 0x1b
        /*007e*/ 	.short	0x00ff


	//----- nvinfo : EIATTR_MERCURY_ISA_VERSION
	.align		4
        /*0080*/ 	.byte	0x03, 0x5f
        /*0082*/ 	.short	0x0101


	//----- nvinfo : EIATTR_VRC_CTA_INIT_COUNT
	.align		4
        /*0084*/ 	.byte	0x02, 0x4a
	.zero		1
	.zero		1


	//----- nvinfo : EIATTR_EXIT_INSTR_OFFSETS
	.align		4
        /*0088*/ 	.byte	0x04, 0x1c
        /*008a*/ 	.short	(.L_487 - .L_486)


	//   ....[0]....
.L_486:
        /*008c*/ 	.word	0x000044f0


	//   ....[1]....
        /*0090*/ 	.word	0x00004540


	//----- nvinfo : EIATTR_MAX_THREADS
	.align		4
.L_487:
        /*0094*/ 	.byte	0x04, 0x05
        /*0096*/ 	.short	(.L_489 - .L_488)
.L_488:
        /*0098*/ 	.word	0x00000080
        /*009c*/ 	.word	0x00000001
        /*00a0*/ 	.word	0x00000001


	//----- nvinfo : EIATTR_CRS_STACK_SIZE
	.align		4
.L_489:
        /*00a4*/ 	.byte	0x04, 0x1e
        /*00a6*/ 	.short	(.L_491 - .L_490)
.L_490:
        /*00a8*/ 	.word	0x00000000


	//----- nvinfo : EIATTR_CBANK_PARAM_SIZE
	.align		4
.L_491:
        /*00ac*/ 	.byte	0x03, 0x19
        /*00ae*/ 	.short	0x0024


	//----- nvinfo : EIATTR_PARAM_CBANK
	.align		4
        /*00b0*/ 	.byte	0x04, 0x0a
        /*00b2*/ 	.short	(.L_493 - .L_492)
	.align		4
.L_492:
        /*00b4*/ 	.word	index@(.nv.constant0._ZN2at6native27unrolled_elementwise_kernelIZZZNS0_54_GLOBAL__N__7dbc7496_16_ComplexKernel_cu_1520ed90_304117polar_kernel_cudaERNS_14TensorIteratorEENKUlvE_clEvENKUlvE_clEvEUlddE_St5arrayIPcLm3EELi4E23TrivialOffsetCalculatorILi2EjESB_ILi1EjENS0_6memory15LoadWithoutCastENSE_16StoreWithoutCastEEEviT_T0_T2_T3_T4_T5_)
        /*00b8*/ 	.short	0x0380
        /*00ba*/ 	.short	0x0024


	//----- nvinfo : EIATTR_SW_WAR
	.align		4
.L_493:
        /*00bc*/ 	.byte	0x04, 0x36
        /*00be*/ 	.short	(.L_495 - .L_494)
.L_494:
        /*00c0*/ 	.word	0x00000008
.L_495:


//--------------------- .nv.info._ZN2at6native29vectorized_elementwise_kernelILi2EZZZNS0_54_GLOBAL__N__7dbc7496_16_ComplexKernel_cu_1520ed90_304117polar_kernel_cudaERNS_14TensorIteratorEENKUlvE_clEvENKUlvE_clEvEUlddE_St5arrayIPcLm3EEEEviT0_T1_ --------------------------
	.section	.nv.info._ZN2at6native29vectorized_elementwise_kernelILi2EZZZNS0_54_GLOBAL__N__7dbc7496_16_ComplexKernel_cu_1520ed90_304117polar_kernel_cudaERNS_14TensorIteratorEENKUlvE_clEvENKUlvE_clEvEUlddE_St5arrayIPcLm3EEEEviT0_T1_,"",@"SHT_CUDA_INFO"
	.sectionflags	@""
	.align	4


	//----- nvinfo : EIATTR_CUDA_API_VERSION
	.align		4
        /*0000*/ 	.byte	0x04, 0x37
        /*0002*/ 	.short	(.L_497 - .L_496)
.L_496:
        /*0004*/ 	.word	0x00000082


	//----- nvinfo : EIATTR_KPARAM_INFO
	.align		4
.L_497:
        /*0008*/ 	.byte	0x04, 0x17
        /*000a*/ 	.short	(.L_499 - .L_498)
.L_498:
        /*000c*/ 	.word	0x00000000
        /*0010*/ 	.short	0x0002
        /*0012*/ 	.short	0x0008
        /*0014*/ 	.byte	0x00, 0xf0, 0x61, 0x00


	//----- nvinfo : EIATTR_KPARAM_INFO
	.align		4
.L_499:
        /*0018*/ 	.byte	0x04, 0x17
        /*001a*/ 	.short	(.L_501 - .L_500)
.L_500:
        /*001c*/ 	.word	0x00000000
        /*0020*/ 	.short	0x0001
        /*0022*/ 	.short	0x0004
        /*0024*/ 	.byte	0x00, 0xf0, 0x05, 0x00


	//----- nvinfo : EIATTR_KPARAM_INFO
	.align		4
.L_501:
        /*0028*/ 	.byte	0x04, 0x17
        /*002a*/ 	.short	(.L_503 - .L_502)
.L_502:
        /*002c*/ 	.word	0x00000000
        /*0030*/ 	.short	0x0000
        /*0032*/ 	.short	0x0000
        /*0034*/ 	.byte	0x00, 0xf0, 0x11, 0x00


	//----- nvinfo : EIATTR_SPARSE_MMA_MASK
	.align		4
.L_503:
        /*0038*/ 	.byte	0x03, 0x50
        /*003a*/ 	.short	0x0000


	//----- nvinfo : EIATTR_MAXREG_COUNT
	.align		4
        /*003c*/ 	.byte	0x03, 0x1b
        /*003e*/ 	.short	0x00ff


	//----- nvinfo : EIATTR_MERCURY_ISA_VERSION
	.align		4
        /*0040*/ 	.byte	0x03, 0x5f
        /*0042*/ 	.short	0x0101


	//----- nvinfo : EIATTR_VRC_CTA_INIT_COUNT
	.align		4
        /*0044*/ 	.byte	0x02, 0x4a
	.zero		1
	.zero		1


	//----- nvinfo : EIATTR_EXIT_INSTR_OFFSETS
	.align		4
        /*0048*/ 	.byte	0x04, 0x1c
        /*004a*/ 	.short	(.L_505 - .L_504)


	//   ....[0]....
.L_504:
        /*004c*/ 	.word	0x00008960


	//   ....[1]....
        /*0050*/ 	.word	0x000089b0


	//   ....[2]....
        /*0054*/ 	.word	0x000108e0


	//----- nvinfo : EIATTR_MAX_THREADS
	.align		4
.L_505:
        /*0058*/ 	.byte	0x04, 0x05
        /*005a*/ 	.short	(.L_507 - .L_506)
.L_506:
        /*005c*/ 	.word	0x00000080
        /*0060*/ 	.word	0x00000001
        /*0064*/ 	.word	0x00000001


	//----- nvinfo : EIATTR_CRS_STACK_SIZE
	.align		4
.L_507:
        /*0068*/ 	.byte	0x04, 0x1e
        /*006a*/ 	.short	(.L_509 - .L_508)
.L_508:
        /*006c*/ 	.word	0x00000000


	//----- nvinfo : EIATTR_CBANK_PARAM_SIZE
	.align		4
.L_509:
        /*0070*/ 	.byte	0x03, 0x19
        /*0072*/ 	.short	0x0020


	//----- nvinfo : EIATTR_PARAM_CBANK
	.align		4
        /*0074*/ 	.byte	0x04, 0x0a
        /*0076*/ 	.short	(.L_511 - .L_510)
	.align		4
.L_510:
        /*0078*/ 	.word	index@(.nv.constant0._ZN2at6native29vectorized_elementwise_kernelILi2EZZZNS0_54_GLOBAL__N__7dbc7496_16_ComplexKernel_cu_1520ed90_304117polar_kernel_cudaERNS_14TensorIteratorEENKUlvE_clEvENKUlvE_clEvEUlddE_St5arrayIPcLm3EEEEviT0_T1_)
        /*007c*/ 	.short	0x0380
        /*007e*/ 	.short	0x0020


	//----- nvinfo : EIATTR_SW_WAR
	.align		4
.L_511:
        /*0080*/ 	.byte	0x04, 0x36
        /*0082*/ 	.short	(.L_513 - .L_512)
.L_512:
        /*0084*/ 	.word	0x00000008
.L_513:


//--------------------- .nv.info._ZN2at6native29vectorized_elementwise_kernelILi4EZZZNS0_54_GLOBAL__N__7dbc7496_16_ComplexKernel_cu_1520ed90_304117polar_kernel_cudaERNS_14TensorIteratorEENKUlvE_clEvENKUlvE_clEvEUlddE_St5arrayIPcLm3EEEEviT0_T1_ --------------------------
	.section	.nv.info._ZN2at6native29vectorized_elementwise_kernelILi4EZZZNS0_54_GLOBAL__N__7dbc7496_16_ComplexKernel_cu_1520ed90_304117polar_kernel_cudaERNS_14TensorIteratorEENKUlvE_clEvENKUlvE_clEvEUlddE_St5arrayIPcLm3EEEEviT0_T1_,"",@"SHT_CUDA_INFO"
	.sectionflags	@""
	.align	4


	//----- nvinfo : EIATTR_CUDA_API_VERSION
	.align		4
        /*0000*/ 	.byte	0x04, 0x37
        /*0002*/ 	.short	(.L_515 - .L_514)
.L_514:
        /*0004*/ 	.word	0x00000082


	//----- nvinfo : EIATTR_KPARAM_INFO
	.align		4
.L_515:
        /*0008*/ 	.byte	0x04, 0x17
        /*000a*/ 	.short	(.L_517 - .L_516)
.L_516:
        /*000c*/ 	.word	0x00000000
        /*0010*/ 	.short	0x0002
        /*0012*/ 	.short	0x0008
        /*0014*/ 	.byte	0x00, 0xf0, 0x61, 0x00


	//----- nvinfo : EIATTR_KPARAM_INFO
	.align		4
.L_517:
        /*0018*/ 	.byte	0x04, 0x17
        /*001a*/ 	.short	(.L_519 - .L_518)
.L_518:
        /*001c*/ 	.word	0x00000000
        /*0020*/ 	.short	0x0001
        /*0022*/ 	.short	0x0004
        /*0024*/ 	.byte	0x00, 0xf0, 0x05, 0x00


	//----- nvinfo : EIATTR_KPARAM_INFO
	.align		4
.L_519:
        /*0028*/ 	.byte	0x04, 0x17
        /*002a*/ 	.short	(.L_521 - .L_520)
.L_520:
        /*002c*/ 	.word	0x00000000
        /*0030*/ 	.short	0x0000
        /*0032*/ 	.short	0x0000
        /*0034*/ 	.byte	0x00, 0xf0, 0x11, 0x00


	//----- nvinfo : EIATTR_SPARSE_MMA_MASK
	.align		4
.L_521:
        /*0038*/ 	.byte	0x03, 0x50
        /*003a*/ 	.short	0x0000


	//----- nvinfo : EIATTR_MAXREG_COUNT
	.align		4
        /*003c*/ 	.byte	0x03, 0x1b
        /*003e*/ 	.short	0x00ff


	//----- nvinfo : EIATTR_MERCURY_ISA_VERSION
	.align		4
        /*0040*/ 	.byte	0x03, 0x5f
        /*0042*/ 	.short	0x0101


	//----- nvinfo : EIATTR_VRC_CTA_INIT_COUNT
	.align		4
        /*0044*/ 	.byte	0x02, 0x4a
	.zero		1
	.zero		1


	//----- nvinfo : EIATTR_EXIT_INSTR_OFFSETS
	.align		4
        /*0048*/ 	.byte	0x04, 0x1c
        /*004a*/ 	.short	(.L_523 - .L_522)


	//   ....[0]....
.L_522:
        /*004c*/ 	.word	0x00008960


	//   ....[1]....
        /*0050*/ 	.word	0x000089b0


	//   ....[2]....
        /*0054*/ 	.word	0x000108a0


	//----- nvinfo : EIATTR_MAX_THREADS
	.align		4
.L_523:
        /*0058*/ 	.byte	0x04, 0x05
        /*005a*/ 	.short	(.L_525 - .L_524)
.L_524:
        /*005c*/ 	.word	0x00000080
        /*0060*/ 	.word	0x00000001
        /*0064*/ 	.word	0x00000001


	//----- nvinfo : EIATTR_CRS_STACK_SIZE
	.align		4
.L_525:
        /*0068*/ 	.byte	0x04, 0x1e
        /*006a*/ 	.short	(.L_527 - .L_526)
.L_526:
        /*006c*/ 	.word	0x00000000


	//----- nvinfo : EIATTR_CBANK_PARAM_SIZE
	.align		4
.L_527:
        /*0070*/ 	.byte	0x03, 0x19
        /*0072*/ 	.short	0x0020


	//----- nvinfo : EIATTR_PARAM_CBANK
	.align		4
        /*0074*/ 	.byte	0x04, 0x0a
        /*0076*/ 	.short	(.L_529 - .L_528)
	.align		4
.L_528:
        /*0078*/ 	.word	index@(.nv.constant0._ZN2at6native29vectorized_elementwise_kernelILi4EZZZNS0_54_GLOBAL__N__7dbc7496_16_ComplexKernel_cu_1520ed90_304117polar_kernel_cudaERNS_14TensorIteratorEENKUlvE_clEvENKUlvE_clEvEUlddE_St5arrayIPcLm3EEEEviT0_T1_)
        /*007c*/ 	.short	0x0380
        /*007e*/ 	.short	0x0020


	//----- nvinfo : EIATTR_SW_WAR
	.align		4
.L_529:
        /*0080*/ 	.byte	0x04, 0x36
        /*0082*/ 	.short	(.L_531 - .L_530)
.L_530:
        /*0084*/ 	.word	0x00000008
.L_531:


//--------------------- .nv.info._ZN2at6native29vectorized_elementwise_kernelILi8EZZZNS0_54_GLOBAL__N__7dbc7496_16_ComplexKernel_cu_1520ed90_304117polar_kernel_cudaERNS_14TensorIteratorEENKUlvE_clEvENKUlvE_clEvEUlddE_St5arrayIPcLm3EEEEviT0_T1_ --------------------------
	.section	.nv.info._ZN2at6native29vectorized_elementwise_kernelILi8EZZZNS0_54_GLOBAL__N__7dbc7496_16_ComplexKernel_cu_1520ed90_304117polar_kernel_cudaERNS_14TensorIteratorEENKUlvE_clEvENKUlvE_clEvEUlddE_St5arrayIPcLm3EEEEviT0_T1_,"",@"SHT_CUDA_INFO"
	.sectionflags	@""
	.align	4


	//----- nvinfo : EIATTR_CUDA_API_VERSION
	.align		4
        /*0000*/ 	.byte	0x04, 0x37
        /*0002*/ 	.short	(.L_533 - .L_532)
.L_532:
        /*0004*/ 	.word	0x00000082


	//----- nvinfo : EIATTR_KPARAM_INFO
	.align		4
.L_533:
        /*0008*/ 	.byte	0x04, 0x17
        /*000a*/ 	.short	(.L_535 - .L_534)
.L_534:
        /*000c*/ 	.word	0x00000000
        /*0010*/ 	.short	0x0002
        /*0012*/ 	.short	0x0008
        /*0014*/ 	.byte	0x00, 0xf0, 0x61, 0x00


	//----- nvinfo : EIATTR_KPARAM_INFO
	.align		4
.L_535:
        /*0018*/ 	.byte	0x04, 0x17
        /*001a*/ 	.short	(.L_537 - .L_536)
.L_536:
        /*001c*/ 	.word	0x00000000
        /*0020*/ 	.short	0x0001
        /*0022*/ 	.short	0x0004
        /*0024*/ 	.byte	0x00, 0xf0, 0x05, 0x00


	//----- nvinfo : EIATTR_KPARAM_INFO
	.align		4
.L_537:
        /*0028*/ 	.byte	0x04, 0x17
        /*002a*/ 	.short	(.L_539 - .L_538)
.L_538:
        /*002c*/ 	.word	0x00000000
        /*0030*/ 	.short	0x0000
        /*0032*/ 	.short	0x0000
        /*0034*/ 	.byte	0x00, 0xf0, 0x11, 0x00


	//----- nvinfo : EIATTR_SPARSE_MMA_MASK
	.align		4
.L_539:
        /*0038*/ 	.byte	0x03, 0x50
        /*003a*/ 	.short	0x0000


	//----- nvinfo : EIATTR_MAXREG_COUNT
	.align		4
        /*003c*/ 	.byte	0x03, 0x1b
        /*003e*/ 	.short	0x00ff


	//----- nvinfo : EIATTR_MERCURY_ISA_VERSION
	.align		4
        /*0040*/ 	.byte	0x03, 0x5f
        /*0042*/ 	.short	0x0101


	//----- nvinfo : EIATTR_VRC_CTA_INIT_COUNT
	.align		4
        /*0044*/ 	.byte	0x02, 0x4a
	.zero		1
	.zero		1


	//----- nvinfo : EIATTR_EXIT_INSTR_OFFSETS
	.align		4
        /*0048*/ 	.byte	0x04, 0x1c
        /*004a*/ 	.short	(.L_541 - .L_540)


	//   ....[0]....
.L_540:
        /*004c*/ 	.word	0x00000010


	//----- nvinfo : EIATTR_MAX_THREADS
	.align		4
.L_541:
        /*0050*/ 	.byte	0x04, 0x05
        /*0052*/ 	.short	(.L_543 - .L_542)
.L_542:
        /*0054*/ 	.word	0x00000080
        /*0058*/ 	.word	0x00000001
        /*005c*/ 	.word	0x00000001


	//----- nvinfo : EIATTR_CBANK_PARAM_SIZE
	.align		4
.L_543:
        /*0060*/ 	.byte	0x03, 0x19
        /*0062*/ 	.short	0x0020


	//----- nvinfo : EIATTR_PARAM_CBANK
	.align		4
        /*0064*/ 	.byte	0x04, 0x0a
        /*0066*/ 	.short	(.L_545 - .L_544)
	.align		4
.L_544:
        /*0068*/ 	.word	index@(.nv.constant0._ZN2at6native29vectorized_elementwise_kernelILi8EZZZNS0_54_GLOBAL__N__7dbc7496_16_ComplexKernel_cu_1520ed90_304117polar_kernel_cudaERNS_14TensorIteratorEENKUlvE_clEvENKUlvE_clEvEUlddE_St5arrayIPcLm3EEEEviT0_T1_)
        /*006c*/ 	.short	0x0380
        /*006e*/ 	.short	0x0020


	//----- nvinfo : EIATTR_SW_WAR
	.align		4
.L_545:
        /*0070*/ 	.byte	0x04, 0x36
        /*0072*/ 	.short	(.L_547 - .L_546)
.L_546:
        /*0074*/ 	.word	0x00000008
.L_547:


//--------------------- .nv.info._ZN2at6native18elementwise_kernelILi128ELi4EZNS0_15gpu_kernel_implIZZZNS0_54_GLOBAL__N__7dbc7496_16_ComplexKernel_cu_1520ed90_304119complex_kernel_cudaERNS_14TensorIteratorEENKUlvE_clEvENKUlvE1_clEvEUlN3c104HalfES9_E_EEvRNS_18TensorIteratorBaseERKT_EUliE_EEviT1_ --------------------------
	.section	.nv.info._ZN2at6native18elementwise_kernelILi128ELi4EZNS0_15gpu_kernel_implIZZZNS0_54_GLOBAL__N__7dbc7496_16_ComplexKernel_cu_1520ed90_304119complex_kernel_cudaERNS_14TensorIteratorEENKUlvE_clEvENKUlvE1_clEvEUlN3c104HalfES9_E_EEvRNS_18TensorIteratorBaseERKT_EUliE_EEviT1_,"",@"SHT_CUDA_INFO"
	.sectionflags	@""
	.align	4


	//----- nvinfo : EIATTR_CUDA_API_VERSION
	.align		4
        /*0000*/ 	.byte	0x04, 0x37
        /*0002*/ 	.short	(.L_549 - .L_548)
.L_548:
        /*0004*/ 	.word	0x00000082


	//----- nvinfo : EIATTR_KPARAM_INFO
	.align		4
.L_549:
        /*0008*/ 	.byte	0x04, 0x17
        /*000a*/ 	.short	(.L_551 - .L_550)
.L_550:
        /*000c*/ 	.word	0x00000000
        /*0010*/ 	.short	0x0001
        /*0012*/ 	.short	0x0008
        /*0014*/ 	.byte	0x00, 0xf0, 0x21, 0x0a


	//----- nvinfo : EIATTR_KPARAM_INFO
	.align		4
.L_551:
        /*0018*/ 	.byte	0x04, 0x17
        /*001a*/ 	.short	(.L_553 - .L_552)
.L_552:
        /*001c*/ 	.word	0x00000000
        /*0020*/ 	.short	0x0000
        /*0022*/ 	.short	0x0000
        /*0024*/ 	.byte	0x00, 0xf0, 0x11, 0x00


	//----- nvinfo : EIATTR_SPARSE_MMA_MASK
	.align		4
.L_553:
        /*0028*/ 	.byte	0x03, 0x50
        /*002a*/ 	.short	0x0000


	//----- nvinfo : EIATTR_MAXREG_COUNT
	.align		4
        /*002c*/ 	.byte	0x03, 0x1b
        /*002e*/ 	.short	0x0080


	//----- nvinfo : EIATTR_EXTERNS
	.align		4
        /*0030*/ 	.byte	0x04, 0x0f
        /*0032*/ 	.short	(.L_555 - .L_554)


	//   ....[0]....
	.align		4
.L_554:
        /*0034*/ 	.word	index@(__assertfail)


	//----- nvinfo : EIATTR_MERCURY_ISA_VERSION
	.align		4
.L_555:
        /*0038*/ 	.byte	0x03, 0x5f
        /*003a*/ 	.short	0x0101


	//----- nvinfo : EIATTR_VRC_CTA_INIT_COUNT
	.align		4
        /*003c*/ 	.byte	0x02, 0x4a
	.zero		1
	.zero		1


	//----- nvinfo : EIATTR_SYSCALL_OFFSETS
	.align		4
        /*0040*/ 	.byte	0x04, 0x46
        /*0042*/ 	.short	(.L_557 - .L_556)


	//   ....[0]....
.L_556:
        /*0044*/ 	.word	0x00002680


	//   ....[1]....
        /*0048*/ 	.word	0x00003680


	//   ....[2]....
        /*004c*/ 	.word	0x000045c0


	//   ....[3]....
        /*0050*/ 	.word	0x00006de0


	//   ....[4]....
        /*0054*/ 	.word	0x00007dd0


	//   ....[5]....
        /*0058*/ 	.word	0x00008b40


	//   ....[6]....
        /*005c*/ 	.word	0x0000b470


	//   ....[7]....
        /*0060*/ 	.word	0x0000c460


	//   ....[8]....
        /*0064*/ 	.word	0x0000d1d0


	//   ....[9]....
        /*0068*/ 	.word	0x0000fb20


	//   ....[10]....
        /*006c*/ 	.word	0x00010b10


	//   ....[11]....
        /*0070*/ 	.word	0x00011850


	//----- nvinfo : EIATTR_EXIT_INSTR_OFFSETS
	.align		4
.L_557:
        /*0074*/ 	.byte	0x04, 0x1c
        /*0076*/ 	.short	(.L_559 - .L_558)


	//   ....[0]....
.L_558:
        /*0078*/ 	.word	0x0000d4b0


	//   ....[1]....
        /*007c*/ 	.word	0x00010c90


	//   ....[2]....
        /*0080*/ 	.word	0x00010cd0


	//   ....[3]....
        /*0084*/ 	.word	0x00010d70


	//   ....[4]....
        /*0088*/ 	.word	0x00010db0


	//   ....[5]....
        /*008c*/ 	.word	0x00010df0


	//   ....[6]....
        /*0090*/ 	.word	0x00010e80


	//   ....[7]....
        /*0094*/ 	.word	0x00010ea0


	//   ....[8]....
        /*0098*/ 	.word	0x00010f40


	//   ....[9]....
        /*009c*/ 	.word	0x00010f70


	//   ....[10]....
        /*00a0*/ 	.word	0x00010fc0


	//   ....[11]....
        /*00a4*/ 	.word	0x000110a0


	//   ....[12]....
        /*00a8*/ 	.word	0x00011210


	//   ....[13]....
        /*00ac*/ 	.word	0x00011380


	//   ....[14]....
        /*00b0*/ 	.word	0x000114e0


	//   ....[15]....
        /*00b4*/ 	.word	0x00011520


	//   ....[16]....
        /*00b8*/ 	.word	0x00011560


	//   ....[17]....
        /*00bc*/ 	.word	0x00011630


	//   ....[18]....
        /*00c0*/ 	.word	0x000116f0


	//   ....[19]....
        /*00c4*/ 	.word	0x00011860


	//   ....[20]....
        /*00c8*/ 	.word	0x00011970


	//   ....[21]....
        /*00cc*/ 	.word	0x00011ab0


	//   ....[22]....
        /*00d0*/ 	.word	0x00011af0


	//----- nvinfo : EIATTR_MAX_THREADS
	.align		4
.L_559:
        /*00d4*/ 	.byte	0x04, 0x05
        /*00d6*/ 	.short	(.L_561 - .L_560)
.L_560:
        /*00d8*/ 	.word	0x00000080
        /*00dc*/ 	.word	0x00000001
        /*00e0*/ 	.word	0x00000001


	//----- nvinfo : EIATTR_CRS_STACK_SIZE
	.align		4
.L_561:
        /*00e4*/ 	.byte	0x04, 0x1e
        /*00e6*/ 	.short	(.L_563 - .L_562)
.L_562:
        /*00e8*/ 	.word	0x00000000


	//----- nvinfo : EIATTR_CBANK_PARAM_SIZE
	.align		4
.L_563:
        /*00ec*/ 	.byte	0x03, 0x19
        /*00ee*/ 	.short	0x0290


	//----- nvinfo : EIATTR_PARAM_CBANK
	.align		4
        /*00f0*/ 	.byte	0x04, 0x0a
        /*00f2*/ 	.short	(.L_565 - .L_564)
	.align		4
.L_564:
        /*00f4*/ 	.word	index@(.nv.constant0._ZN2at6native18elementwise_kernelILi128ELi4EZNS0_15gpu_kernel_implIZZZNS0_54_GLOBAL__N__7dbc7496_16_ComplexKernel_cu_1520ed90_304119complex_kernel_cudaERNS_14TensorIteratorEENKUlvE_clEvENKUlvE1_clEvEUlN3c104HalfES9_E_EEvRNS_18TensorIteratorBaseERKT_EUliE_EEviT1_)
        /*00f8*/ 	.short	0x0380
        /*00fa*/ 	.short	0x0290


	//----- nvinfo : EIATTR_SW_WAR
	.align		4
.L_565:
        /*00fc*/ 	.byte	0x04, 0x36
        /*00fe*/ 	.short	(.L_567 - .L_566)
.L_566:
        /*0100*/ 	.word	0x00000008
.L_567:


//--------------------- .nv.info._ZN2at6native27unrolled_elementwise_kernelIZZZNS0_54_GLOBAL__N__7dbc7496_16_ComplexKernel_cu_1520ed90_304119complex_kernel_cudaERNS_14TensorIteratorEENKUlvE_clEvENKUlvE1_clEvEUlN3c104HalfES8_E_St5arrayIPcLm3EELi4E23TrivialOffsetCalculatorILi2EjESD_ILi1EjENS0_6memory12LoadWithCastILi2EEENSG_13StoreWithCastILi1EEEEEviT_T0_T2_T3_T4_T5_ --------------------------
	.section	.nv.info._ZN2at6native27unrolled_elementwise_kernelIZZZNS0_54_GLOBAL__N__7dbc7496_16_ComplexKernel_cu_1520ed90_304119complex_kernel_cudaERNS_14TensorIteratorEENKUlvE_clEvENKUlvE1_clEvEUlN3c104HalfES8_E_St5arrayIPcLm3EELi4E23TrivialOffsetCalculatorILi2EjESD_ILi1EjENS0_6memory12LoadWithCastILi2EEENSG_13StoreWithCastILi1EEEEEviT_T0_T2_T3_T4_T5_,"",@"SHT_CUDA_INFO"
	.sectionflags	@""
	.align	4


	//----- nvinfo : EIATTR_CUDA_API_VERSION
	.align		4
        /*0000*/ 	.byte	0x04, 0x37
        /*0002*/ 	.short	(.L_569 - .L_568)
.L_568:
        /*0004*/ 	.word	0x00000082


	//----- nvinfo : EIATTR_KPARAM_INFO
	.align		4
.L_569:
        /*0008*/ 	.byte	0x04, 0x17
        /*000a*/ 	.short	(.L_571 - .L_570)
.L_570:
        /*000c*/ 	.word	0x00000000
        /*0010*/ 	.short	0x0006
        /*0012*/ 	.short	0x0030
        /*0014*/ 	.byte	0x00, 0xf0, 0x21, 0x00


	//----- nvinfo : EIATTR_KPARAM_INFO
	.align		4
.L_571:
        /*0018*/ 	.byte	0x04, 0x17
        /*001a*/ 	.short	(.L_573 - .L_572)
.L_572:
        /*001c*/ 	.word	0x00000000
        /*0020*/ 	.short	0x0005
        /*0022*/ 	.short	0x0024
        /*0024*/ 	.byte	0x00, 0xf0, 0x31, 0x00


	//----- nvinfo : EIATTR_KPARAM_INFO
	.align		4
.L_573:
        /*0028*/ 	.byte	0x04, 0x17
        /*002a*/ 	.short	(.L_575 - .L_574)
.L_574:
        /*002c*/ 	.word	0x00000000
        /*0030*/ 	.short	0x0004
        /*0032*/ 	.short	0x0021
        /*0034*/ 	.byte	0x00, 0xf0, 0x05, 0x00


	//----- nvinfo : EIATTR_KPARAM_INFO
	.align		4
.L_575:
        /*0038*/ 	.byte	0x04, 0x17
        /*003a*/ 	.short	(.L_577 - .L_576)
.L_576:
        /*003c*/ 	.word	0x00000000
        /*0040*/ 	.short	0x0003
        /*0042*/ 	.short	0x0020
        /*0044*/ 	.byte	0x00, 0xf0, 0x05, 0x00


	//----- nvinfo : EIATTR_KPARAM_INFO
	.align		4
.L_577:
        /*0048*/ 	.byte	0x04, 0x17
        /*004a*/ 	.short	(.L_579 - .L_578)
.L_578:
        /*004c*/ 	.word	0x00000000
        /*0050*/ 	.short	0x0002
        /*0052*/ 	.short	0x0008
        /*0054*/ 	.byte	0x00, 0xf0, 0x61, 0x00


	//----- nvinfo : EIATTR_KPARAM_INFO
	.align		4
.L_579:
        /*0058*/ 	.byte	0x04, 0x17
        /*005a*/ 	.short	(.L_581 - .L_580)
.L_580:
        /*005c*/ 	.word	0x00000000
        /*0060*/ 	.short	0x0001
        /*0062*/ 	.short	0x0004
        /*0064*/ 	.byte	0x00, 0xf0, 0x05, 0x00


	//----- nvinfo : EIATTR_KPARAM_INFO
	.align		4
.L_581:
        /*0068*/ 	.byte	0x04, 0x17
        /*006a*/ 	.short	(.L_583 - .L_582)
.L_582:
        /*006c*/ 	.word	0x00000000
        /*0070*/ 	.short	0x0000
        /*0072*/ 	.short	0x0000
        /*0074*/ 	.byte	0x00, 0xf0, 0x11, 0x00


	//----- nvinfo : EIATTR_SPARSE_MMA_MASK
	.align		4
.L_583:
        /*0078*/ 	.byte	0x03, 0x50
        /*007a*/ 	.short	0x0000


	//----- nvinfo : EIATTR_MAXREG_COUNT
	.align		4
        /*007c*/ 	.byte	0x03, 0x1b
        /*007e*/ 	.short	0x00ff


	//----- nvinfo : EIATTR_EXTERNS
	.align		4
        /*0080*/ 	.byte	0x04, 0x0f
        /*0082*/ 	.short	(.L_585 - .L_584)


	//   ....[0]....
	.align		4
.L_584:
        /*0084*/ 	.word	index@(__assertfail)


	//----- nvinfo : EIATTR_MERCURY_ISA_VERSION
	.align		4
.L_585:
        /*0088*/ 	.byte	0x03, 0x5f
        /*008a*/ 	.short	0x0101


	//----- nvinfo : EIATTR_VRC_CTA_INIT_COUNT
	.align		4
        /*008c*/ 	.byte	0x02, 0x4a
	.zero		1
	.zero		1


	//----- nvinfo : EIATTR_SYSCALL_OFFSETS
	.align		4
        /*0090*/ 	.byte	0x04, 0x46
        /*0092*/ 	.short	(.L_587 - .L_586)


	//   ....[0]....
.L_586:
        /*0094*/ 	.word	0x00001050


	//   ....[1]....
        /*0098*/ 	.word	0x00002150


	//   ....[2]....
        /*009c*/ 	.word	0x00003390


	//   ....[3]....
        /*00a0*/ 	.word	0x00004490


	//   ....[4]....
        /*00a4*/ 	.word	0x00005610


	//   ....[5]....
        /*00a8*/ 	.word	0x00006720


	//   ....[6]....
        /*00ac*/ 	.word	0x000078a0


	//   ....[7]....
        /*00b0*/ 	.word	0x000089b0


	//   ....[8]....
        /*00b4*/ 	.word	0x00009910


	//   ....[9]....
        /*00b8*/ 	.word	0x0000a7e0


	//   ....[10]....
        /*00bc*/ 	.word	0x0000b7e0


	//   ....[11]....
        /*00c0*/ 	.word	0x0000c7c0


	//----- nvinfo : EIATTR_EXIT_INSTR_OFFSETS
	.align		4
.L_587:
        /*00c4*/ 	.byte	0x04, 0x1c
        /*00c6*/ 	.short	(.L_589 - .L_588)


	//   ....[0]....
.L_588:
        /*00c8*/ 	.word	0x0000bab0


	//   ....[1]....
        /*00cc*/ 	.word	0x0000bc00


	//   ....[2]....
        /*00d0*/ 	.word	0x0000bc40


	//   ....[3]....
        /*00d4*/ 	.word	0x0000bce0


	//   ....[4]....
        /*00d8*/ 	.word	0x0000bd20


	//   ....[5]....
        /*00dc*/ 	.word	0x0000bd60


	//   ....[6]....
        /*00e0*/ 	.word	0x0000bdf0


	//   ....[7]....
        /*00e4*/ 	.word	0x0000be10


	//   ....[8]....
        /*00e8*/ 	.word	0x0000beb0


	//   ....[9]....
        /*00ec*/ 	.word	0x0000bee0


	//   ....[10]....
        /*00f0*/ 	.word	0x0000bf30


	//   ....[11]....
        /*00f4*/ 	.word	0x0000c010


	//   ....[12]....
        /*00f8*/ 	.word	0x0000c180


	//   ....[13]....
        /*00fc*/ 	.word	0x0000c2f0


	//   ....[14]....
        /*0100*/ 	.word	0x0000c450


	//   ....[15]....
        /*0104*/ 	.word	0x0000c490


	//   ....[16]....
        /*0108*/ 	.word	0x0000c4d0


	//   ....[17]....
        /*010c*/ 	.word	0x0000c5a0


	//   ....[18]....
        /*0110*/ 	.word	0x0000c660


	//   ....[19]....
        /*0114*/ 	.word	0x0000c7d0


	//   ....[20]....
        /*0118*/ 	.word	0x0000c8e0


	//   ....[21]....
        /*011c*/ 	.word	0x0000ca20


	//   ....[22]....
        /*0120*/ 	.word	0x0000ca60


	//----- nvinfo : EIATTR_MAX_THREADS
	.align		4
.L_589:
        /*0124*/ 	.byte	0x04, 0x05
        /*0126*/ 	.short	(.L_591 - .L_590)
.L_590:
        /*0128*/ 	.word	0x00000080
        /*012c*/ 	.word	0x00000001
        /*0130*/ 	.word	0x00000001


	//----- nvinfo : EIATTR_CRS_STACK_SIZE
	.align		4
.L_591:
        /*0134*/ 	.byte	0x04, 0x1e
        /*0136*/ 	.short	(.L_593 - .L_592)
.L_592:
        /*0138*/ 	.word	0x00000000


	//----- nvinfo : EIATTR_CBANK_PARAM_SIZE
	.align		4
.L_593:
        /*013c*/ 	.byte	0x03, 0x19
        /*013e*/ 	.short	0x0038


	//----- nvinfo : EIATTR_PARAM_CBANK
	.align		4
        /*0140*/ 	.byte	0x04, 0x0a
        /*0142*/ 	.short	(.L_595 - .L_594)
	.align		4
.L_594:
        /*0144*/ 	.word	index@(.nv.constant0._ZN2at6native27unrolled_elementwise_kernelIZZZNS0_54_GLOBAL__N__7dbc7496_16_ComplexKernel_cu_1520ed90_304119complex_kernel_cudaERNS_14TensorIteratorEENKUlvE_clEvENKUlvE1_clEvEUlN3c104HalfES8_E_St5arrayIPcLm3EELi4E23TrivialOffsetCalculatorILi2EjESD_ILi1EjENS0_6memory12LoadWithCastILi2EEENSG_13StoreWithCastILi1EEEEEviT_T0_T2_T3_T4_T5_)
        /*0148*/ 	.short	0x0380
        /*014a*/ 	.short	0x0038


	//----- nvinfo : EIATTR_SW_WAR
	.align		4
.L_595:
        /*014c*/ 	.byte	0x04, 0x36
        /*014e*/ 	.short	(.L_597 - .L_596)
.L_596:
        /*0150*/ 	.word	0x00000008
.L_597:


//--------------------- .nv.info._ZN2at6native18elementwise_kernelILi128ELi2EZNS0_22gpu_kernel_impl_nocastIZZZNS0_54_GLOBAL__N__7dbc7496_16_ComplexKernel_cu_1520ed90_304119complex_kernel_cudaERNS_14TensorIteratorEENKUlvE_clEvENKUlvE1_clEvEUlN3c104HalfES9_E_EEvRNS_18TensorIteratorBaseERKT_EUliE_EEviT1_ --------------------------
	.section	.nv.info._ZN2at6native18elementwise_kernelILi128ELi2EZNS0_22gpu_kernel_impl_nocastIZZZNS0_54_GLOBAL__N__7dbc7496_16_ComplexKernel_cu_1520ed90_304119complex_kernel_cudaERNS_14TensorIteratorEENKUlvE_clEvENKUlvE1_clEvEUlN3c104HalfES9_E_EEvRNS_18TensorIteratorBaseERKT_EUliE_EEviT1_,"",@"SHT_CUDA_INFO"
	.sectionflags	@""
	.align	4


	//----- nvinfo : EIATTR_CUDA_API_VERSION
	.align		4
        /*0000*/ 	.byte	0x04, 0x37
        /*0002*/ 	.short	(.L_599 - .L_598)
.L_598:
        /*0004*/ 	.word	0x00000082


	//----- nvinfo : EIATTR_KPARAM_INFO
	.align		4
.L_599:
        /*0008*/ 	.byte	0x04, 0x17
        /*000a*/ 	.short	(.L_601 - .L_600)
.L_600:
        /*000c*/ 	.word	0x00000000
        /*0010*/ 	.short	0x0001
        /*0012*/ 	.short	0x0008
        /*0014*/ 	.byte	0x00, 0xf0, 0x21, 0x0a


	//----- nvinfo : EIATTR_KPARAM_INFO
	.align		4
.L_601:
        /*0018*/ 	.byte	0x04, 0x17
        /*001a*/ 	.short	(.L_603 - .L_602)
.L_602:
        /*001c*/ 	.word	0x00000000
        /*0020*/ 	.short	0x0000
        /*0022*/ 	.short	0x0000
        /*0024*/ 	.byte	0x00, 0xf0, 0x11, 0x00


	//----- nvinfo : EIATTR_SPARSE_MMA_MASK
	.align		4
.L_603:
        /*0028*/ 	.byte	0x03, 0x50
        /*002a*/ 	.short	0x0000


	//----- nvinfo : EIATTR_MAXREG_COUNT
	.align		4
        /*002c*/ 	.byte	0x03, 0x1b
        /*002e*/ 	.short	0x0080


	//----- nvinfo : EIATTR_MERCURY_ISA_VERSION
	.align		4
        /*0030*/ 	.byte	0x03, 0x5f
        /*0032*/ 	.short	0x0101


	//----- nvinfo : EIATTR_VRC_CTA_INIT_COUNT
	.align		4
        /*0034*/ 	.byte	0x02, 0x4a
	.zero		1
	.zero		1


	//----- nvinfo : EIATTR_EXIT_INSTR_OFFSETS
	.align		4
        /*0038*/ 	.byte	0x04, 0x1c
        /*003a*/ 	.short	(.L_605 - .L_604)


	//   ....[0]....
.L_604:
        /*003c*/ 	.word	0x00000170


	//   ....[1]....
        /*0040*/ 	.word	0x000001f0


	//   ....[2]....
        /*0044*/ 	.word	0x00001920


	//   ....[3]....
        /*0048*/ 	.word	0x00002fb0


	//----- nvinfo : EIATTR_MAX_THREADS
	.align		4
.L_605:
        /*004c*/ 	.byte	0x04, 0x05
        /*004e*/ 	.short	(.L_607 - .L_606)
.L_606:
        /*0050*/ 	.word	0x00000080
        /*0054*/ 	.word	0x00000001
        /*0058*/ 	.word	0x00000001


	//----- nvinfo : EIATTR_CRS_STACK_SIZE
	.align		4
.L_607:
        /*005c*/ 	.byte	0x04, 0x1e
        /*005e*/ 	.short	(.L_609 - .L_608)
.L_608:
        /*0060*/ 	.word	0x00000000


	//----- nvinfo : EIATTR_CBANK_PARAM_SIZE
	.align		4
.L_609:
        /*0064*/ 	.byte	0x03, 0x19
        /*0066*/ 	.short	0x0290


	//----- nvinfo : EIATTR_PARAM_CBANK
	.align		4
        /*0068*/ 	.byte	0x04, 0x0a
        /*006a*/ 	.short	(.L_611 - .L_610)
	.align		4
.L_610:
        /*006c*/ 	.word	index@(.nv.constant0._ZN2at6native18elementwise_kernelILi128ELi2EZNS0_22gpu_kernel_impl_nocastIZZZNS0_54_GLOBAL__N__7dbc7496_16_ComplexKernel_cu_1520ed90_304119complex_kernel_cudaERNS_14TensorIteratorEENKUlvE_clEvENKUlvE1_clEvEUlN3c104HalfES9_E_EEvRNS_18TensorIteratorBaseERKT_EUliE_EEviT1_)
        /*0070*/ 	.short	0x0380
        /*0072*/ 	.short	0x0290


	//----- nvinfo : EIATTR_SW_WAR
	.align		4
.L_611:
        /*0074*/ 	.byte	0x04, 0x36
        /*0076*/ 	.short	(.L_613 - .L_612)
.L_612:
        /*0078*/ 	.word	0x00000008
.L_613:


//--------------------- .nv.info._ZN2at6native27unrolled_elementwise_kernelIZZZNS0_54_GLOBAL__N__7dbc7496_16_ComplexKernel_cu_1520ed90_304119complex_kernel_cudaERNS_14TensorIteratorEENKUlvE_clEvENKUlvE1_clEvEUlN3c104HalfES8_E_St5arrayIPcLm3EELi4E23TrivialOffsetCalculatorILi2EjESD_ILi1EjENS0_6memory15LoadWithoutCastENSG_16StoreWithoutCastEEEviT_T0_T2_T3_T4_T5_ --------------------------
	.section	.nv.info._ZN2at6native27unrolled_elementwise_kernelIZZZNS0_54_GLOBAL__N__7dbc7496_16_ComplexKernel_cu_1520ed90_304119complex_kernel_cudaERNS_14TensorIteratorEENKUlvE_clEvENKUlvE1_clEvEUlN3c104HalfES8_E_St5arrayIPcLm3EELi4E23TrivialOffsetCalculatorILi2EjESD_ILi1EjENS0_6memory15LoadWithoutCastENSG_16StoreWithoutCastEEEviT_T0_T2_T3_T4_T5_,"",@"SHT_CUDA_INFO"
	.sectionflags	@""
	.align	4


	//----- nvinfo : EIATTR_CUDA_API_VERSION
	.align		4
        /*0000*/ 	.byte	0x04, 0x37
        /*0002*/ 	.short	(.L_615 - .L_614)
.L_614:
        /*0004*/ 	.word	0x00000082


	//----- nvinfo : EIATTR_KPARAM_INFO
	.align		4
.L_615:
        /*0008*/ 	.byte	0x04, 0x17
        /*000a*/ 	.short	(.L_617 - .L_616)
.L_616:
        /*000c*/ 	.word	0x00000000
        /*0010*/ 	.short	0x0006
        /*0012*/ 	.short	0x0023
        /*0014*/ 	.byte	0x00, 0xf0, 0x05, 0x00


	//----- nvinfo : EIATTR_KPARAM_INFO
	.align		4
.L_617:
        /*0018*/ 	.byte	0x04, 0x17
        /*001a*/ 	.short	(.L_619 - .L_618)
.L_618:
        /*001c*/ 	.word	0x00000000
        /*0020*/ 	.short	0x0005
        /*0022*/ 	.short	0x0022
        /*0024*/ 	.byte	0x00, 0xf0, 0x05, 0x00


	//----- nvinfo : EIATTR_KPARAM_INFO
	.align		4
.L_619:
        /*0028*/ 	.byte	0x04, 0x17
        /*002a*/ 	.short	(.L_621 - .L_620)
.L_620:
        /*002c*/ 	.word	0x00000000
        /*0030*/ 	.short	0x0004
        /*0032*/ 	.short	0x0021
        /*0034*/ 	.byte	0x00, 0xf0, 0x05, 0x00


	//----- nvinfo : EIATTR_KPARAM_INFO
	.align		4
.L_621:
        /*0038*/ 	.byte	0x04, 0x17
        /*003a*/ 	.short	(.L_623 - .L_622)
.L_622:
        /*003c*/ 	.word	0x00000000
        /*0040*/ 	.short	0x0003
        /*0042*/ 	.short	0x0020
        /*0044*/ 	.byte	0x00, 0xf0, 0x05, 0x00


	//----- nvinfo : EIATTR_KPARAM_INFO
	.align		4
.L_623:
        /*0048*/ 	.byte	0x04, 0x17
        /*004a*/ 	.short	(.L_625 - .L_624)
.L_624:
        /*004c*/ 	.word	0x00000000
        /*0050*/ 	.short	0x0002
        /*0052*/ 	.short	0x0008
        /*0054*/ 	.byte	0x00, 0xf0, 0x61, 0x00


	//----- nvinfo : EIATTR_KPARAM_INFO
	.align		4
.L_625:
        /*0058*/ 	.byte	0x04, 0x17
        /*005a*/ 	.short	(.L_627 - .L_626)
.L_626:
        /*005c*/ 	.word	0x00000000
        /*0060*/ 	.short	0x0001
        /*0062*/ 	.short	0x0004
        /*0064*/ 	.byte	0x00, 0xf0, 0x05, 0x00


	//----- nvinfo : EIATTR_KPARAM_INFO
	.align		4
.L_627:
        /*0068*/ 	.byte	0x04, 0x17
        /*006a*/ 	.short	(.L_629 - .L_628)
.L_628:
        /*006c*/ 	.word	0x00000000
        /*0070*/ 	.short	0x0000
        /*0072*/ 	.short	0x0000
        /*0074*/ 	.byte	0x00, 0xf0, 0x11, 0x00


	//----- nvinfo : EIATTR_SPARSE_MMA_MASK
	.align		4
.L_629:
        /*0078*/ 	.byte	0x03, 0x50
        /*007a*/ 	.short	0x0000


	//----- nvinfo : EIATTR_MAXREG_COUNT
	.align		4
        /*007c*/ 	.byte	0x03, 0x1b
        /*007e*/ 	.short	0x00ff


	//----- nvinfo : EIATTR_MERCURY_ISA_VERSION
	.align		4
        /*0080*/ 	.byte	0x03, 0x5f
        /*0082*/ 	.short	0x0101


	//----- nvinfo : EIATTR_VRC_CTA_INIT_COUNT
	.align		4
        /*0084*/ 	.byte	0x02, 0x4a
	.zero		1
	.zero		1


	//----- nvinfo : EIATTR_EXIT_INSTR_OFFSETS
	.align		4
        /*0088*/ 	.byte	0x04, 0x1c
        /*008a*/ 	.short	(.L_631 - .L_630)


	//   ....[0]....
.L_630:
        /*008c*/ 	.word	0x000004e0


	//   ....[1]....
        /*0090*/ 	.word	0x00000540


	//----- nvinfo : EIATTR_MAX_THREADS
	.align		4
.L_631:
        /*0094*/ 	.byte	0x04, 0x05
        /*0096*/ 	.short	(.L_633 - .L_632)
.L_632:
        /*0098*/ 	.word	0x00000080
        /*009c*/ 	.word	0x00000001
        /*00a0*/ 	.word	0x00000001


	//----- nvinfo : EIATTR_CRS_STACK_SIZE
	.align		4
.L_633:
        /*00a4*/ 	.byte	0x04, 0x1e
        /*00a6*/ 	.short	(.L_635 - .L_634)
.L_634:
        /*00a8*/ 	.word	0x00000000


	//----- nvinfo : EIATTR_CBANK_PARAM_SIZE
	.align		4
.L_635:
        /*00ac*/ 	.byte	0x03, 0x19
        /*00ae*/ 	.short	0x0024


	//----- nvinfo : EIATTR_PARAM_CBANK
	.align		4
        /*00b0*/ 	.byte	0x04, 0x0a
        /*00b2*/ 	.short	(.L_637 - .L_636)
	.align		4
.L_636:
        /*00b4*/ 	.word	index@(.nv.constant0._ZN2at6native27unrolled_elementwise_kernelIZZZNS0_54_GLOBAL__N__7dbc7496_16_ComplexKernel_cu_1520ed90_304119complex_kernel_cudaERNS_14TensorIteratorEENKUlvE_clEvENKUlvE1_clEvEUlN3c104HalfES8_E_St5arrayIPcLm3EELi4E23TrivialOffsetCalculatorILi2EjESD_ILi1EjENS0_6memory15LoadWithoutCastENSG_16StoreWithoutCastEEEviT_T0_T2_T3_T4_T5_)
        /*00b8*/ 	.short	0x0380
        /*00ba*/ 	.short	0x0024


	//----- nvinfo : EIATTR_SW_WAR
	.align		4
.L_637:
        /*00bc*/ 	.byte	0x04, 0x36
        /*00be*/ 	.short	(.L_639 - .L_638)
.L_638:
        /*00c0*/ 	.word	0x00000008
.L_639:


//--------------------- .nv.info._ZN2at6native29vectorized_elementwise_kernelILi2EZZZNS0_54_GLOBAL__N__7dbc7496_16_ComplexKernel_cu_1520ed90_304119complex_kernel_cudaERNS_14TensorIteratorEENKUlvE_clEvENKUlvE1_clEvEUlN3c104HalfES8_E_St5arrayIPcLm3EEEEviT0_T1_ --------------------------
	.section	.nv.info._ZN2at6native29vectorized_elementwise_kernelILi2EZZZNS0_54_GLOBAL__N__7dbc7496_16_ComplexKernel_cu_1520ed90_304119complex_kernel_cudaERNS_14TensorIteratorEENKUlvE_clEvENKUlvE1_clEvEUlN3c104HalfES8_E_St5arrayIPcLm3EEEEviT0_T1_,"",@"SHT_CUDA_INFO"
	.sectionflags	@""
	.align	4


	//----- nvinfo : EIATTR_CUDA_API_VERSION
	.align		4
        /*0000*/ 	.byte	0x04, 0x37
        /*0002*/ 	.short	(.L_641 - .L_640)
.L_640:
        /*0004*/ 	.word	0x00000082


	//----- nvinfo : EIATTR_KPARAM_INFO
	.align		4
.L_641:
        /*0008*/ 	.byte	0x04, 0x17
        /*000a*/ 	.short	(.L_643 - .L_642)
.L_642:
        /*000c*/ 	.word	0x00000000
        /*0010*/ 	.short	0x0002
        /*0012*/ 	.short	0x0008
        /*0014*/ 	.byte	0x00, 0xf0, 0x61, 0x00


	//----- nvinfo : EIATTR_KPARAM_INFO
	.align		4
.L_643:
        /*0018*/ 	.byte	0x04, 0x17
        /*001a*/ 	.short	(.L_645 - .L_644)
.L_644:
        /*001c*/ 	.word	0x00000000
        /*0020*/ 	.short	0x0001
        /*0022*/ 	.short	0x0004
        /*0024*/ 	.byte	0x00, 0xf0, 0x05, 0x00


	//----- nvinfo : EIATTR_KPARAM_INFO
	.align		4
.L_645:
        /*0028*/ 	.byte	0x04, 0x17
        /*002a*/ 	.short	(.L_647 - .L_646)
.L_646:
        /*002c*/ 	.word	0x00000000
        /*0030*/ 	.short	0x0000
        /*0032*/ 	.short	0x0000
        /*0034*/ 	.byte	0x00, 0xf0, 0x11, 0x00


	//----- nvinfo : EIATTR_SPARSE_MMA_MASK
	.align		4
.L_647:
        /*0038*/ 	.byte	0x03, 0x50
        /*003a*/ 	.short	0x0000


	//----- nvinfo : EIATTR_MAXREG_COUNT
	.align		4
        /*003c*/ 	.byte	0x03, 0x1b
        /*003e*/ 	.short	0x00ff


	//----- nvinfo : EIATTR_MERCURY_ISA_VERSION
	.align		4
        /*0040*/ 	.byte	0x03, 0x5f
        /*0042*/ 	.short	0x0101


	//----- nvinfo : EIATTR_VRC_CTA_INIT_COUNT
	.align		4
        /*0044*/ 	.byte	0x02, 0x4a
	.zero		1
	.zero		1


	//----- nvinfo : EIATTR_EXIT_INSTR_OFFSETS
	.align		4
        /*0048*/ 	.byte	0x04, 0x1c
        /*004a*/ 	.short	(.L_649 - .L_648)


	//   ....[0]....
.L_648:
        /*004c*/ 	.word	0x000009d0


	//   ....[1]....
        /*0050*/ 	.word	0x00000a30


	//   ....[2]....
        /*0054*/ 	.word	0x00000c20


	//----- nvinfo : EIATTR_MAX_THREADS
	.align		4
.L_649:
        /*0058*/ 	.byte	0x04, 0x05
        /*005a*/ 	.short	(.L_651 - .L_650)
.L_650:
        /*005c*/ 	.word	0x00000080
        /*0060*/ 	.word	0x00000001
        /*0064*/ 	.word	0x00000001


	//----- nvinfo : EIATTR_CRS_STACK_SIZE
	.align		4
.L_651:
        /*0068*/ 	.byte	0x04, 0x1e
        /*006a*/ 	.short	(.L_653 - .L_652)
.L_652:
        /*006c*/ 	.word	0x00000000


	//----- nvinfo : EIATTR_CBANK_PARAM_SIZE
	.align		4
.L_653:
        /*0070*/ 	.byte	0x03, 0x19
        /*0072*/ 	.short	0x0020


	//----- nvinfo : EIATTR_PARAM_CBANK
	.align		4
        /*0074*/ 	.byte	0x04, 0x0a
        /*0076*/ 	.short	(.L_655 - .L_654)
	.align		4
.L_654:
        /*0078*/ 	.word	index@(.nv.constant0._ZN2at6native29vectorized_elementwise_kernelILi2EZZZNS0_54_GLOBAL__N__7dbc7496_16_ComplexKernel_cu_1520ed90_304119complex_kernel_cudaERNS_14TensorIteratorEENKUlvE_clEvENKUlvE1_clEvEUlN3c104HalfES8_E_St5arrayIPcLm3EEEEviT0_T1_)
        /*007c*/ 	.short	0x0380
        /*007e*/ 	.short	0x0020


	//----- nvinfo : EIATTR_SW_WAR
	.align		4
.L_655:
        /*0080*/ 	.byte	0x04, 0x36
        /*0082*/ 	.short	(.L_657 - .L_656)
.L_656:
        /*0084*/ 	.word	0x00000008
.L_657:


//--------------------- .nv.info._ZN2at6native29vectorized_elementwise_kernelILi4EZZZNS0_54_GLOBAL__N__7dbc7496_16_ComplexKernel_cu_1520ed90_304119complex_kernel_cudaERNS_14TensorIteratorEENKUlvE_clEvENKUlvE1_clEvEUlN3c104HalfES8_E_St5arrayIPcLm3EEEEviT0_T1_ --------------------------
	.section	.nv.info._ZN2at6native29vectorized_elementwise_kernelILi4EZZZNS0_54_GLOBAL__N__7dbc7496_16_ComplexKernel_cu_1520ed90_304119complex_kernel_cudaERNS_14TensorIteratorEENKUlvE_clEvENKUlvE1_clEvEUlN3c104HalfES8_E_St5arrayIPcLm3EEEEviT0_T1_,"",@"SHT_CUDA_INFO"
	.sectionflags	@""
	.align	4


	//----- nvinfo : EIATTR_CUDA_API_VERSION
	.align		4
        /*0000*/ 	.byte	0x04, 0x37
        /*0002*/ 	.short	(.L_659 - .L_658)
.L_658:
        /*0004*/ 	.word	0x00000082


	//----- nvinfo : EIATTR_KPARAM_INFO
	.align		4
.L_659:
        /*0008*/ 	.byte	0x04, 0x17
        /*000a*/ 	.short	(.L_661 - .L_660)
.L_660:
        /*000c*/ 	.word	0x00000000
        /*0010*/ 	.short	0x0002
        /*0012*/ 	.short	0x0008
        /*0014*/ 	.byte	0x00, 0xf0, 0x61, 0x00


	//----- nvinfo : EIATTR_KPARAM_INFO
	.align		4
.L_661:
        /*0018*/ 	.byte	0x04, 0x17
        /*001a*/ 	.short	(.L_663 - .L_662)
.L_662:
        /*001c*/ 	.word	0x00000000
        /*0020*/ 	.short	0x0001
        /*0022*/ 	.short	0x0004
        /*0024*/ 	.byte	0x00, 0xf0, 0x05, 0x00


	//----- nvinfo : EIATTR_KPARAM_INFO
	.align		4
.L_663:
        /*0028*/ 	.byte	0x04, 0x17
        /*002a*/ 	.short	(.L_665 - .L_664)
.L_664:
        /*002c*/ 	.word	0x00000000
        /*0030*/ 	.short	0x0000
        /*0032*/ 	.short	0x0000
        /*0034*/ 	.byte	0x00, 0xf0, 0x11, 0x00


	//----- nvinfo : EIATTR_SPARSE_MMA_MASK
	.align		4
.L_665:
        /*0038*/ 	.byte	0x03, 0x50
        /*003a*/ 	.short	0x0000


	//----- nvinfo : EIATTR_MAXREG_COUNT
	.align		4
        /*003c*/ 	.byte	0x03, 0x1b
        /*003e*/ 	.short	0x00ff


	//----- nvinfo : EIATTR_MERCURY_ISA_VERSION
	.align		4
        /*0040*/ 	.byte	0x03, 0x5f
        /*0042*/ 	.short	0x0101


	//----- nvinfo : EIATTR_VRC_CTA_INIT_COUNT
	.align		4
        /*0044*/ 	.byte	0x02, 0x4a
	.zero		1
	.zero		1


	//----- nvinfo : EIATTR_EXIT_INSTR_OFFSETS
	.align		4
        /*0048*/ 	.byte	0x04, 0x1c
        /*004a*/ 	.short	(.L_667 - .L_666)


	//   ....[0]....
.L_666:
        /*004c*/ 	.word	0x000009d0


	//   ....[1]....
        /*0050*/ 	.word	0x00000a30


	//   ....[2]....
        /*0054*/ 	.word	0x00000bc0


	//----- nvinfo : EIATTR_MAX_THREADS
	.align		4
.L_667:
        /*0058*/ 	.byte	0x04, 0x05
        /*005a*/ 	.short	(.L_669 - .L_668)
.L_668:
        /*005c*/ 	.word	0x00000080
        /*0060*/ 	.word	0x00000001
        /*0064*/ 	.word	0x00000001


	//----- nvinfo : EIATTR_CRS_STACK_SIZE
	.align		4
.L_669:
        /*0068*/ 	.byte	0x04, 0x1e
        /*006a*/ 	.short	(.L_671 - .L_670)
.L_670:
        /*006c*/ 	.word	0x00000000


	//----- nvinfo : EIATTR_CBANK_PARAM_SIZE
	.align		4
.L_671:
        /*0070*/ 	.byte	0x03, 0x19
        /*0072*/ 	.short	0x0020


	//----- nvinfo : EIATTR_PARAM_CBANK
	.align		4
        /*0074*/ 	.byte	0x04, 0x0a
        /*0076*/ 	.short	(.L_673 - .L_672)
	.align		4
.L_672:
        /*0078*/ 	.word	index@(.nv.constant0._ZN2at6native29vectorized_elementwise_kernelILi4EZZZNS0_54_GLOBAL__N__7dbc7496_16_ComplexKernel_cu_1520ed90_304119complex_kernel_cudaERNS_14TensorIteratorEENKUlvE_clEvENKUlvE1_clEvEUlN3c104HalfES8_E_St5arrayIPcLm3EEEEviT0_T1_)
        /*007c*/ 	.short	0x0380
        /*007e*/ 	.short	0x0020


	//----- nvinfo : EIATTR_SW_WAR
	.align		4
.L_673:
        /*0080*/ 	.byte	0x04, 0x36
        /*0082*/ 	.short	(.L_675 - .L_674)
.L_674:
        /*0084*/ 	.word	0x00000008
.L_675:


//--------------------- .nv.info._ZN2at6native29vectorized_elementwise_kernelILi8EZZZNS0_54_GLOBAL__N__7dbc7496_16_ComplexKernel_cu_1520ed90_304119complex_kernel_cudaERNS_14TensorIteratorEENKUlvE_clEvENKUlvE1_clEvEUlN3c104HalfES8_E_St5arrayIPcLm3EEEEviT0_T1_ --------------------------
	.section	.nv.info._ZN2at6native29vectorized_elementwise_kernelILi8EZZZNS0_54_GLOBAL__N__7dbc7496_16_ComplexKernel_cu_1520ed90_304119complex_kernel_cudaERNS_14TensorIteratorEENKUlvE_clEvENKUlvE1_clEvEUlN3c104HalfES8_E_St5arrayIPcLm3EEEEviT0_T1_,"",@"SHT_CUDA_INFO"
	.sectionflags	@""
	.align	4


	//----- nvinfo : EIATTR_CUDA_API_VERSION
	.align		4
        /*0000*/ 	.byte	0x04, 0x37
        /*0002*/ 	.short	(.L_677 - .L_676)
.L_676:
        /*0004*/ 	.word	0x00000082


	//----- nvinfo : EIATTR_KPARAM_INFO
	.align		4
.L_677:
        /*0008*/ 	.byte	0x04, 0x17
        /*000a*/ 	.short	(.L_679 - .L_678)
.L_678:
        /*000c*/ 	.word	0x00000000
        /*0010*/ 	.short	0x0002
        /*0012*/ 	.short	0x0008
        /*0014*/ 	.byte	0x00, 0xf0, 0x61, 0x00


	//----- nvinfo : EIATTR_KPARAM_INFO
	.align		4
.L_679:
        /*0018*/ 	.byte	0x04, 0x17
        /*001a*/ 	.short	(.L_681 - .L_680)
.L_680:
        /*001c*/ 	.word	0x00000000
        /*0020*/ 	.short	0x0001
        /*0022*/ 	.short	0x0004
        /*0024*/ 	.byte	0x00, 0xf0, 0x05, 0x00


	//----- nvinfo : EIATTR_KPARAM_INFO
	.align		4
.L_681:
        /*0028*/ 	.byte	0x04, 0x17
        /*002a*/ 	.short	(.L_683 - .L_682)
.L_682:
        /*002c*/ 	.word	0x00000000
        /*0030*/ 	.short	0x0000
        /*0032*/ 	.short	0x0000
        /*0034*/ 	.byte	0x00, 0xf0, 0x11, 0x00


	//----- nvinfo : EIATTR_SPARSE_MMA_MASK
	.align		4
.L_683:
        /*0038*/ 	.byte	0x03, 0x50
        /*003a*/ 	.short	0x0000


	//----- nvinfo : EIATTR_MAXREG_COUNT
	.align		4
        /*003c*/ 	.byte	0x03, 0x1b
        /*003e*/ 	.short	0x00ff


	//----- nvinfo : EIATTR_MERCURY_ISA_VERSION
	.align		4
        /*0040*/ 	.byte	0x03, 0x5f
        /*0042*/ 	.short	0x0101


	//----- nvinfo : EIATTR_VRC_CTA_INIT_COUNT
	.align		4
        /*0044*/ 	.byte	0x02, 0x4a
	.zero		1
	.zero		1


	//----- nvinfo : EIATTR_EXIT_INSTR_OFFSETS
	.align		4
        /*0048*/ 	.byte	0x04, 0x1c
        /*004a*/ 	.short	(.L_685 - .L_684)


	//   ....[0]....
.L_684:
        /*004c*/ 	.word	0x00000010


	//----- nvinfo : EIATTR_MAX_THREADS
	.align		4
.L_685:
        /*0050*/ 	.byte	0x04, 0x05
        /*0052*/ 	.short	(.L_687 - .L_686)
.L_686:
        /*0054*/ 	.word	0x00000080
        /*0058*/ 	.word	0x00000001
        /*005c*/ 	.word	0x00000001


	//----- nvinfo : EIATTR_CBANK_PARAM_SIZE
	.align		4
.L_687:
        /*0060*/ 	.byte	0x03, 0x19
        /*0062*/ 	.short	0x0020


	//----- nvinfo : EIATTR_PARAM_CBANK
	.align		4
        /*0064*/ 	.byte	0x04, 0x0a
        /*0066*/ 	.short	(.L_689 - .L_688)
	.align		4
.L_688:
        /*0068*/ 	.word	index@(.nv.constant0._ZN2at6native29vectorized_elementwise_kernelILi8EZZZNS0_54_GLOBAL__N__7dbc7496_16_ComplexKernel_cu_1520ed90_304119complex_kernel_cudaERNS_14TensorIteratorEENKUlvE_clEvENKUlvE1_clEvEUlN3c104HalfES8_E_St5arrayIPcLm3EEEEviT0_T1_)
        /*006c*/ 	.short	0x0380
        /*006e*/ 	.short	0x0020


	//----- nvinfo : EIATTR_SW_WAR
	.align		4
.L_689:
        /*0070*/ 	.byte	0x04, 0x36
        /*0072*/ 	.short	(.L_691 - .L_690)
.L_690:
        /*0074*/ 	.word	0x00000008
.L_691:


//--------------------- .nv.info._ZN2at6native18elementwise_kernelILi128ELi4EZNS0_15gpu_kernel_implIZZZNS0_54_GLOBAL__N__7dbc7496_16_ComplexKernel_cu_1520ed90_304119complex_kernel_cudaERNS_14TensorIteratorEENKUlvE_clEvENKUlvE0_clEvEUlffE_EEvRNS_18TensorIteratorBaseERKT_EUliE_EEviT1_ --------------------------
	.section	.nv.info._ZN2at6native18elementwise_kernelILi128ELi4EZNS0_15gpu_kernel_implIZZZNS0_54_GLOBAL__N__7dbc7496_16_ComplexKernel_cu_1520ed90_304119complex_kernel_cudaERNS_14TensorIteratorEENKUlvE_clEvENKUlvE0_clEvEUlffE_EEvRNS_18TensorIteratorBaseERKT_EUliE_EEviT1_,"",@"SHT_CUDA_INFO"
	.sectionflags	@""
	.align	4


	//----- nvinfo : EIATTR_CUDA_API_VERSION
	.align		4
        /*0000*/ 	.byte	0x04, 0x37
        /*0002*/ 	.short	(.L_693 - .L_692)
.L_692:
        /*0004*/ 	.word	0x00000082


	//----- nvinfo : EIATTR_KPARAM_INFO
	.align		4
.L_693:
        /*0008*/ 	.byte	0x04, 0x17
        /*000a*/ 	.short	(.L_695 - .L_694)
.L_694:
        /*000c*/ 	.word	0x00000000
        /*0010*/ 	.short	0x0001
        /*0012*/ 	.short	0x0008
        /*0014*/ 	.byte	0x00, 0xf0, 0x21, 0x0a


	//----- nvinfo : EIATTR_KPARAM_INFO
	.align		4
.L_695:
        /*0018*/ 	.byte	0x04, 0x17
        /*001a*/ 	.short	(.L_697 - .L_696)
.L_696:
        /*001c*/ 	.word	0x00000000
        /*0020*/ 	.short	0x0000
        /*0022*/ 	.short	0x0000
        /*0024*/ 	.byte	0x00, 0xf0, 0x11, 0x00


	//----- nvinfo : EIATTR_SPARSE_MMA_MASK
	.align		4
.L_697:
        /*0028*/ 	.byte	0x03, 0x50
        /*002a*/ 	.short	0x0000


	//----- nvinfo : EIATTR_MAXREG_COUNT
	.align		4
        /*002c*/ 	.byte	0x03, 0x1b
        /*002e*/ 	.short	0x0080


	//----- nvinfo : EIATTR_EXTERNS
	.align		4
        /*0030*/ 	.byte	0x04, 0x0f
        /*0032*/ 	.short	(.L_699 - .L_698)


	//   ....[0]....
	.align		4
.L_698:
        /*0034*/ 	.word	index@(__assertfail)


	//----- nvinfo : EIATTR_MERCURY_ISA_VERSION
	.align		4
.L_699:
        /*0038*/ 	.byte	0x03, 0x5f
        /*003a*/ 	.short	0x0101


	//----- nvinfo : EIATTR_VRC_CTA_INIT_COUNT
	.align		4
        /*003c*/ 	.byte	0x02, 0x4a
	.zero		1
	.zero		1


	//----- nvinfo : EIATTR_SYSCALL_OFFSETS
	.align		4
        /*0040*/ 	.byte	0x04, 0x46
        /*0042*/ 	.short	(.L_701 - .L_700)


	//   ....[0]....
.L_700:
        /*0044*/ 	.word	0x00002490


	//   ....[1]....
        /*0048*/ 	.word	0x00003300


	//   ....[2]....
        /*004c*/ 	.word	0x00004100


	//   ....[3]....
        /*0050*/ 	.word	0x000066c0


	//   ....[4]....
        /*0054*/ 	.word	0x00007530


	//   ....[5]....
        /*0058*/ 	.word	0x00008190


	//   ....[6]....
        /*005c*/ 	.word	0x0000a860


	//   ....[7]....
        /*0060*/ 	.word	0x0000b6d0


	//   ....[8]....
        /*0064*/ 	.word	0x0000c330


	//   ....[9]....
        /*0068*/ 	.word	0x0000ea20


	//   ....[10]....
        /*006c*/ 	.word	0x0000f890


	//   ....[11]....
        /*0070*/ 	.word	0x000104c0


	//----- nvinfo : EIATTR_EXIT_INSTR_OFFSETS
	.align		4
.L_701:
        /*0074*/ 	.byte	0x04, 0x1c
        /*0076*/ 	.short	(.L_703 - .L_702)


	//   ....[0]....
.L_702:
        /*0078*/ 	.word	0x0000c5e0


	//   ....[1]....
        /*007c*/ 	.word	0x0000f9f0


	//   ....[2]....
        /*0080*/ 	.word	0x0000fa30


	//   ....[3]....
        /*0084*/ 	.word	0x0000fac0


	//   ....[4]....
        /*0088*/ 	.word	0x0000faf0


	//   ....[5]....
        /*008c*/ 	.word	0x0000fb20


	//   ....[6]....
        /*0090*/ 	.word	0x0000fba0


	//   ....[7]....
        /*0094*/ 	.word	0x0000fbd0


	//   ....[8]....
        /*0098*/ 	.word	0x0000fc50


	//   ....[9]....
        /*009c*/ 	.word	0x0000fc80


	//   ....[10]....
        /*00a0*/ 	.word	0x0000fcc0


	//   ....[11]....
        /*00a4*/ 	.word	0x0000fd90


	//   ....[12]....
        /*00a8*/ 	.word	0x0000fef0


	//   ....[13]....
        /*00ac*/ 	.word	0x00010050


	//   ....[14]....
        /*00b0*/ 	.word	0x000101a0


	//   ....[15]....
        /*00b4*/ 	.word	0x000101d0


	//   ....[16]....
        /*00b8*/ 	.word	0x00010200


	//   ....[17]....
        /*00bc*/ 	.word	0x000102c0


	//   ....[18]....
        /*00c0*/ 	.word	0x00010360


	//   ....[19]....
        /*00c4*/ 	.word	0x000104d0


	//   ....[20]....
        /*00c8*/ 	.word	0x000105d0


	//   ....[21]....
        /*00cc*/ 	.word	0x00010700


	//   ....[22]....
        /*00d0*/ 	.word	0x00010730


	//----- nvinfo : EIATTR_MAX_THREADS
	.align		4
.L_703:
        /*00d4*/ 	.byte	0x04, 0x05
        /*00d6*/ 	.short	(.L_705 - .L_704)
.L_704:
        /*00d8*/ 	.word	0x00000080
        /*00dc*/ 	.word	0x00000001
        /*00e0*/ 	.word	0x00000001


	//----- nvinfo : EIATTR_CRS_STACK_SIZE
	.align		4
.L_705:
        /*00e4*/ 	.byte	0x04, 0x1e
        /*00e6*/ 	.short	(.L_707 - .L_706)
.L_706:
        /*00e8*/ 	.word	0x00000000


	//----- nvinfo : EIATTR_CBANK_PARAM_SIZE
	.align		4
.L_707:
        /*00ec*/ 	.byte	0x03, 0x19
        /*00ee*/ 	.short	0x0290


	//----- nvinfo : EIATTR_PARAM_CBANK
	.align		4
        /*00f0*/ 	.byte	0x04, 0x0a
        /*00f2*/ 	.short	(.L_709 - .L_708)
	.align		4
.L_708:
        /*00f4*/ 	.word	index@(.nv.constant0._ZN2at6native18elementwise_kernelILi128ELi4EZNS0_15gpu_kernel_implIZZZNS0_54_GLOBAL__N__7dbc7496_16_ComplexKernel_cu_1520ed90_304119complex_kernel_cudaERNS_14TensorIteratorEENKUlvE_clEvENKUlvE0_clEvEUlffE_EEvRNS_18TensorIteratorBaseERKT_EUliE_EEviT1_)
        /*00f8*/ 	.short	0x0380
        /*00fa*/ 	.short	0x0290


	//----- nvinfo : EIATTR_SW_WAR
	.align		4
.L_709:
        /*00fc*/ 	.byte	0x04, 0x36
        /*00fe*/ 	.short	(.L_711 - .L_710)
.L_710:
        /*0100*/ 	.word	0x00000008
.L_711:


//--------------------- .nv.info._ZN2at6native27unrolled_elementwise_kernelIZZZNS0_54_GLOBAL__N__7dbc7496_16_ComplexKernel_cu_1520ed90_304119complex_kernel_cudaERNS_14TensorIteratorEENKUlvE_clEvENKUlvE0_clEvEUlffE_St5arrayIPcLm3EELi4E23TrivialOffsetCalculatorILi2EjESB_ILi1EjENS0_6memory12LoadWithCastILi2EEENSE_13StoreWithCastILi1EEEEEviT_T0_T2_T3_T4_T5_ --------------------------
	.section	.nv.info._ZN2at6native27unrolled_elementwise_kernelIZZZNS0_54_GLOBAL__N__7dbc7496_16_ComplexKernel_cu_1520ed90_304119complex_kernel_cudaERNS_14TensorIteratorEENKUlvE_clEvENKUlvE0_clEvEUlffE_St5arrayIPcLm3EELi4E23TrivialOffsetCalculatorILi2EjESB_ILi1EjENS0_6memory12LoadWithCastILi2EEENSE_13StoreWithCastILi1EEEEEviT_T0_T2_T3_T4_T5_,"",@"SHT_CUDA_INFO"
	.sectionflags	@""
	.align	4


	//----- nvinfo : EIATTR_CUDA_API_VERSION
	.align		4
        /*0000*/ 	.byte	0x04, 0x37
        /*0002*/ 	.short	(.L_713 - .L_712)
.L_712:
        /*0004*/ 	.word	0x00000082


	//----- nvinfo : EIATTR_KPARAM_INFO
	.align		4
.L_713:
        /*0008*/ 	.byte	0x04, 0x17
        /*000a*/ 	.short	(.L_715 - .L_714)
.L_714:
        /*000c*/ 	.word	0x00000000
        /*0010*/ 	.short	0x0006
        /*0012*/ 	.short	0x0030
        /*0014*/ 	.byte	0x00, 0xf0, 0x21, 0x00


	//----- nvinfo : EIATTR_KPARAM_INFO
	.align		4
.L_715:
        /*0018*/ 	.byte	0x04, 0x17
        /*001a*/ 	.short	(.L_717 - .L_716)
.L_716:
        /*001c*/ 	.word	0x00000000
        /*0020*/ 	.short	0x0005
        /*0022*/ 	.short	0x0024
        /*0024*/ 	.byte	0x00, 0xf0, 0x31, 0x00


	//----- nvinfo : EIATTR_KPARAM_INFO
	.align		4
.L_717:
        /*0028*/ 	.byte	0x04, 0x17
        /*002a*/ 	.short	(.L_719 - .L_718)
.L_718:
        /*002c*/ 	.word	0x00000000
        /*0030*/ 	.short	0x0004
        /*0032*/ 	.short	0x0021
        /*0034*/ 	.byte	0x00, 0xf0, 0x05, 0x00


	//----- nvinfo : EIATTR_KPARAM_INFO
	.align		4
.L_719:
        /*0038*/ 	.byte	0x04, 0x17
        /*003a*/ 	.short	(.L_721 - .L_720)
.L_720:
        /*003c*/ 	.word	0x00000000
        /*0040*/ 	.short	0x0003
        /*0042*/ 	.short	0x0020
        /*0044*/ 	.byte	0x00, 0xf0, 0x05, 0x00


	//----- nvinfo : EIATTR_KPARAM_INFO
	.align		4
.L_721:
        /*0048*/ 	.byte	0x04, 0x17
        /*004a*/ 	.short	(.L_723 - .L_722)
.L_722:
        /*004c*/ 	.word	0x00000000
        /*0050*/ 	.short	0x0002
        /*0052*/ 	.short	0x0008
        /*0054*/ 	.byte	0x00, 0xf0, 0x61, 0x00


	//----- nvinfo : EIATTR_KPARAM_INFO
	.align		4
.L_723:
        /*0058*/ 	.byte	0x04, 0x17
        /*005a*/ 	.short	(.L_725 - .L_724)
.L_724:
        /*005c*/ 	.word	0x00000000
        /*0060*/ 	.short	0x0001
        /*0062*/ 	.short	0x0004
        /*0064*/ 	.byte	0x00, 0xf0, 0x05, 0x00


	//----- nvinfo : EIATTR_KPARAM_INFO
	.align		4
.L_725:
        /*0068*/ 	.byte	0x04, 0x17
        /*006a*/ 	.short	(.L_727 - .L_726)
.L_726:
        /*006c*/ 	.word	0x00000000
        /*0070*/ 	.short	0x0000
        /*0072*/ 	.short	0x0000
        /*0074*/ 	.byte	0x00, 0xf0, 0x11, 0x00


	//----- nvinfo : EIATTR_SPARSE_MMA_MASK
	.align		4
.L_727:
        /*0078*/ 	.byte	0x03, 0x50
        /*007a*/ 	.short	0x0000


	//----- nvinfo : EIATTR_MAXREG_COUNT
	.align		4
        /*007c*/ 	.byte	0x03, 0x1b
        /*007e*/ 	.short	0x00ff


	//----- nvinfo : EIATTR_EXTERNS
	.align		4
        /*0080*/ 	.byte	0x04, 0x0f
        /*0082*/ 	.short	(.L_729 - .L_728)


	//   ....[0]....
	.align		4
.L_728:
        /*0084*/ 	.word	index@(__assertfail)


	//----- nvinfo : EIATTR_MERCURY_ISA_VERSION
	.align		4
.L_729:
        /*0088*/ 	.byte	0x03, 0x5f
        /*008a*/ 	.short	0x0101


	//----- nvinfo : EIATTR_VRC_CTA_INIT_COUNT
	.align		4
        /*008c*/ 	.byte	0x02, 0x4a
	.zero		1
	.zero		1


	//----- nvinfo : EIATTR_SYSCALL_OFFSETS
	.align		4
        /*0090*/ 	.byte	0x04, 0x46
        /*0092*/ 	.short	(.L_731 - .L_730)


	//   ....[0]....
.L_730:
        /*0094*/ 	.word	0x00000e60


	//   ....[1]....
        /*0098*/ 	.word	0x00001cf0


	//   ....[2]....
        /*009c*/ 	.word	0x00002c80


	//   ....[3]....
        /*00a0*/ 	.word	0x00003b10


	//   ....[4]....
        /*00a4*/ 	.word	0x00004a20


	//   ....[5]....
        /*00a8*/ 	.word	0x000058b0


	//   ....[6]....
        /*00ac*/ 	.word	0x000067c0


	//   ....[7]....
        /*00b0*/ 	.word	0x00007630


	//   ....[8]....
        /*00b4*/ 	.word	0x00008610


	//   ....[9]....
        /*00b8*/ 	.word	0x000093f0


	//   ....[10]....
        /*00bc*/ 	.word	0x0000a2c0


	//   ....[11]....
        /*00c0*/ 	.word	0x0000b170


	//----- nvinfo : EIATTR_EXIT_INSTR_OFFSETS
	.align		4
.L_731:
        /*00c4*/ 	.byte	0x04, 0x1c
        /*00c6*/ 	.short	(.L_733 - .L_732)


	//   ....[0]....
.L_732:
        /*00c8*/ 	.word	0x0000a560


	//   ....[1]....
        /*00cc*/ 	.word	0x0000a6a0


	//   ....[2]....
        /*00d0*/ 	.word	0x0000a6e0


	//   ....[3]....
        /*00d4*/ 	.word	0x0000a770


	//   ....[4]....
        /*00d8*/ 	.word	0x0000a7a0


	//   ....[5]....
        /*00dc*/ 	.word	0x0000a7d0


	//   ....[6]....
        /*00e0*/ 	.word	0x0000a850


	//   ....[7]....
        /*00e4*/ 	.word	0x0000a880


	//   ....[8]....
        /*00e8*/ 	.word	0x0000a900


	//   ....[9]....
        /*00ec*/ 	.word	0x0000a930


	//   ....[10]....
        /*00f0*/ 	.word	0x0000a970


	//   ....[11]....
        /*00f4*/ 	.word	0x0000aa40


	//   ....[12]....
        /*00f8*/ 	.word	0x0000aba0


	//   ....[13]....
        /*00fc*/ 	.word	0x0000ad00


	//   ....[14]....
        /*0100*/ 	.word	0x0000ae50


	//   ....[15]....
        /*0104*/ 	.word	0x0000ae80


	//   ....[16]....
        /*0108*/ 	.word	0x0000aeb0


	//   ....[17]....
        /*010c*/ 	.word	0x0000af70


	//   ....[18]....
        /*0110*/ 	.word	0x0000b010


	//   ....[19]....
        /*0114*/ 	.word	0x0000b180


	//   ....[20]....
        /*0118*/ 	.word	0x0000b280


	//   ....[21]....
        /*011c*/ 	.word	0x0000b3b0


	//   ....[22]....
        /*0120*/ 	.word	0x0000b3e0


	//----- nvinfo : EIATTR_MAX_THREADS
	.align		4
.L_733:
        /*0124*/ 	.byte	0x04, 0x05
        /*0126*/ 	.short	(.L_735 - .L_734)
.L_734:
        /*0128*/ 	.word	0x00000080
        /*012c*/ 	.word	0x00000001
        /*0130*/ 	.word	0x00000001


	//----- nvinfo : EIATTR_CRS_STACK_SIZE
	.align		4
.L_735:
        /*0134*/ 	.byte	0x04, 0x1e
        /*0136*/ 	.short	(.L_737 - .L_736)
.L_736:
        /*0138*/ 	.word	0x00000000


	//----- nvinfo : EIATTR_CBANK_PARAM_SIZE
	.align		4
.L_737:
        /*013c*/ 	.byte	0x03, 0x19
        /*013e*/ 	.short	0x0038


	//----- nvinfo : EIATTR_PARAM_CBANK
	.align		4
        /*0140*/ 	.byte	0x04, 0x0a
        /*0142*/ 	.short	(.L_739 - .L_738)
	.align		4
.L_738:
        /*0144*/ 	.word	index@(.nv.constant0._ZN2at6native27unrolled_elementwise_kernelIZZZNS0_54_GLOBAL__N__7dbc7496_16_ComplexKernel_cu_1520ed90_304119complex_kernel_cudaERNS_14TensorIteratorEENKUlvE_clEvENKUlvE0_clEvEUlffE_St5arrayIPcLm3EELi4E23TrivialOffsetCalculatorILi2EjESB_ILi1EjENS0_6memory12LoadWithCastILi2EEENSE_13StoreWithCastILi1EEEEEviT_T0_T2_T3_T4_T5_)
        /*0148*/ 	.short	0x0380
        /*014a*/ 	.short	0x0038


	//----- nvinfo : EIATTR_SW_WAR
	.align		4
.L_739:
        /*014c*/ 	.byte	0x04, 0x36
        /*014e*/ 	.short	(.L_741 - .L_740)
.L_740:
        /*0150*/ 	.word	0x00000008
.L_741:


//--------------------- .nv.info._ZN2at6native18elementwise_kernelILi128ELi2EZNS0_22gpu_kernel_impl_nocastIZZZNS0_54_GLOBAL__N__7dbc7496_16_ComplexKernel_cu_1520ed90_304119complex_kernel_cudaERNS_14TensorIteratorEENKUlvE_clEvENKUlvE0_clEvEUlffE_EEvRNS_18TensorIteratorBaseERKT_EUliE_EEviT1_ --------------------------
	.section	.nv.info._ZN2at6native18elementwise_kernelILi128ELi2EZNS0_22gpu_kernel_impl_nocastIZZZNS0_54_GLOBAL__N__7dbc7496_16_ComplexKernel_cu_1520ed90_304119complex_kernel_cudaERNS_14TensorIteratorEENKUlvE_clEvENKUlvE0_clEvEUlffE_EEvRNS_18TensorIteratorBaseERKT_EUliE_EEviT1_,"",@"SHT_CUDA_INFO"
	.sectionflags	@""
	.align	4


	//----- nvinfo : EIATTR_CUDA_API_VERSION
	.align		4
        /*0000*/ 	.byte	0x04, 0x37
        /*0002*/ 	.short	(.L_743 - .L_742)
.L_742:
        /*0004*/ 	.word	0x00000082


	//----- nvinfo : EIATTR_KPARAM_INFO
	.align		4
.L_743:
        /*0008*/ 	.byte	0x04, 0x17
        /*000a*/ 	.short	(.L_745 - .L_744)
.L_744:
        /*000c*/ 	.word	0x00000000
        /*0010*/ 	.short	0x0001
        /*0012*/ 	.short	0x0008
        /*0014*/ 	.byte	0x00, 0xf0, 0x21, 0x0a


	//----- nvinfo : EIATTR_KPARAM_INFO
	.align		4
.L_745:
        /*0018*/ 	.byte	0x04, 0x17
        /*001a*/ 	.short	(.L_747 - .L_746)
.L_746:
        /*001c*/ 	.word	0x00000000
        /*0020*/ 	.short	0x0000
        /*0022*/ 	.short	0x0000
        /*0024*/ 	.byte	0x00, 0xf0, 0x11, 0x00


	//----- nvinfo : EIATTR_SPARSE_MMA_MASK
	.align		4
.L_747:
        /*0028*/ 	.byte	0x03, 0x50
        /*002a*/ 	.short	0x0000


	//----- nvinfo : EIATTR_MAXREG_COUNT
	.align		4
        /*002c*/ 	.byte	0x03, 0x1b
        /*002e*/ 	.short	0x0080


	//----- nvinfo : EIATTR_MERCURY_ISA_VERSION
	.align		4
        /*0030*/ 	.byte	0x03, 0x5f
        /*0032*/ 	.short	0x0101


	//----- nvinfo : EIATTR_VRC_CTA_INIT_COUNT
	.align		4
        /*0034*/ 	.byte	0x02, 0x4a
	.zero		1
	.zero		1


	//----- nvinfo : EIATTR_EXIT_INSTR_OFFSETS
	.align		4
        /*0038*/ 	.byte	0x04, 0x1c
        /*003a*/ 	.short	(.L_749 - .L_748)


	//   ....[0]....
.L_748:
        /*003c*/ 	.word	0x00000160


	//   ....[1]....
        /*0040*/ 	.word	0x000001d0


	//   ....[2]....
        /*0044*/ 	.word	0x000018f0


	//   ....[3]....
        /*0048*/ 	.word	0x00002f70


	//----- nvinfo : EIATTR_MAX_THREADS
	.align		4
.L_749:
        /*004c*/ 	.byte	0x04, 0x05
        /*004e*/ 	.short	(.L_751 - .L_750)
.L_750:
        /*0050*/ 	.word	0x00000080
        /*0054*/ 	.word	0x00000001
        /*0058*/ 	.word	0x00000001


	//----- nvinfo : EIATTR_CRS_STACK_SIZE
	.align		4
.L_751:
        /*005c*/ 	.byte	0x04, 0x1e
        /*005e*/ 	.short	(.L_753 - .L_752)
.L_752:
        /*0060*/ 	.word	0x00000000


	//----- nvinfo : EIATTR_CBANK_PARAM_SIZE
	.align		4
.L_753:
        /*0064*/ 	.byte	0x03, 0x19
        /*0066*/ 	.short	0x0290


	//----- nvinfo : EIATTR_PARAM_CBANK
	.align		4
        /*0068*/ 	.byte	0x04, 0x0a
        /*006a*/ 	.short	(.L_755 - .L_754)
	.align		4
.L_754:
        /*006c*/ 	.word	index@(.nv.constant0._ZN2at6native18elementwise_kernelILi128ELi2EZNS0_22gpu_kernel_impl_nocastIZZZNS0_54_GLOBAL__N__7dbc7496_16_ComplexKernel_cu_1520ed90_304119complex_kernel_cudaERNS_14TensorIteratorEENKUlvE_clEvENKUlvE0_clEvEUlffE_EEvRNS_18TensorIteratorBaseERKT_EUliE_EEviT1_)
        /*0070*/ 	.short	0x0380
        /*0072*/ 	.short	0x0290


	//----- nvinfo : EIATTR_SW_WAR
	.align		4
.L_755:
        /*0074*/ 	.byte	0x04, 0x36
        /*0076*/ 	.short	(.L_757 - .L_756)
.L_756:
        /*0078*/ 	.word	0x00000008
.L_757:


//--------------------- .nv.info._ZN2at6native27unrolled_elementwise_kernelIZZZNS0_54_GLOBAL__N__7dbc7496_16_ComplexKernel_cu_1520ed90_304119complex_kernel_cudaERNS_14TensorIteratorEENKUlvE_clEvENKUlvE0_clEvEUlffE_St5arrayIPcLm3EELi4E23TrivialOffsetCalculatorILi2EjESB_ILi1EjENS0_6memory15LoadWithoutCastENSE_16StoreWithoutCastEEEviT_T0_T2_T3_T4_T5_ --------------------------
	.section	.nv.info._ZN2at6native27unrolled_elementwise_kernelIZZZNS0_54_GLOBAL__N__7dbc7496_16_ComplexKernel_cu_1520ed90_304119complex_kernel_cudaERNS_14TensorIteratorEENKUlvE_clEvENKUlvE0_clEvEUlffE_St5arrayIPcLm3EELi4E23TrivialOffsetCalculatorILi2EjESB_ILi1EjENS0_6memory15LoadWithoutCastENSE_16StoreWithoutCastEEEviT_T0_T2_T3_T4_T5_,"",@"SHT_CUDA_INFO"
	.sectionflags	@""
	.align	4


	//----- nvinfo : EIATTR_CUDA_API_VERSION
	.align		4
        /*0000*/ 	.byte	0x04, 0x37
        /*0002*/ 	.short	(.L_759 - .L_758)
.L_758:
        /*0004*/ 	.word	0x00000082


	//----- nvinfo : EIATTR_KPARAM_INFO
	.align		4
.L_759:
        /*0008*/ 	.byte	0x04, 0x17
        /*000a*/ 	.short	(.L_761 - .L_760)
.L_760:
        /*000c*/ 	.word	0x00000000
        /*0010*/ 	.short	0x0006
        /*0012*/ 	.short	0x0023
        /*0014*/ 	.byte	0x00, 0xf0, 0x05, 0x00


	//----- nvinfo : EIATTR_KPARAM_INFO
	.align		4
.L_761:
        /*0018*/ 	.byte	0x04, 0x17
        /*001a*/ 	.short	(.L_763 - .L_762)
.L_762:
        /*001c*/ 	.word	0x00000000
        /*0020*/ 	.short	0x0005
        /*0022*/ 	.short	0x0022
        /*0024*/ 	.byte	0x00, 0xf0, 0x05, 0x00


	//----- nvinfo : EIATTR_KPARAM_INFO
	.align		4
.L_763:
        /*0028*/ 	.byte	0x04, 0x17
        /*002a*/ 	.short	(.L_765 - .L_764)
.L_764:
        /*002c*/ 	.word	0x00000000
        /*0030*/ 	.short	0x0004
        /*0032*/ 	.short	0x0021
        /*0034*/ 	.byte	0x00, 0xf0, 0x05, 0x00


	//----- nvinfo : EIATTR_KPARAM_INFO
	.align		4
.L_765:
        /*0038*/ 	.byte	0x04, 0x17
        /*003a*/ 	.short	(.L_767 - .L_766)
.L_766:
        /*003c*/ 	.word	0x00000000
        /*0040*/ 	.short	0x0003
        /*0042*/ 	.short	0x0020
        /*0044*/ 	.byte	0x00, 0xf0, 0x05, 0x00


	//----- nvinfo : EIATTR_KPARAM_INFO
	.align		4
.L_767:
        /*0048*/ 	.byte	0x04, 0x17
        /*004a*/ 	.short	(.L_769 - .L_768)
.L_768:
        /*004c*/ 	.word	0x00000000
        /*0050*/ 	.short	0x0002
        /*0052*/ 	.short	0x0008
        /*0054*/ 	.byte	0x00, 0xf0, 0x61, 0x00


	//----- nvinfo : EIATTR_KPARAM_INFO
	.align		4
.L_769:
        /*0058*/ 	.byte	0x04, 0x17
        /*005a*/ 	.short	(.L_771 - .L_770)
.L_770:
        /*005c*/ 	.word	0x00000000
        /*0060*/ 	.short	0x0001
        /*0062*/ 	.short	0x0004
        /*0064*/ 	.byte	0x00, 0xf0, 0x05, 0x00


	//----- nvinfo : EIATTR_KPARAM_INFO
	.align		4
.L_771:
        /*0068*/ 	.byte	0x04, 0x17
        /*006a*/ 	.short	(.L_773 - .L_772)
.L_772:
        /*006c*/ 	.word	0x00000000
        /*0070*/ 	.short	0x0000
        /*0072*/ 	.short	0x0000
        /*0074*/ 	.byte	0x00, 0xf0, 0x11, 0x00


	//----- nvinfo : EIATTR_SPARSE_MMA_MASK
	.align		4
.L_773:
        /*0078*/ 	.byte	0x03, 0x50
        /*007a*/ 	.short	0x0000


	//----- nvinfo : EIATTR_MAXREG_COUNT
	.align		4
        /*007c*/ 	.byte	0x03, 0x1b
        /*007e*/ 	.short	0x00ff


	//----- nvinfo : EIATTR_MERCURY_ISA_VERSION
	.align		4
        /*0080*/ 	.byte	0x03, 0x5f
        /*0082*/ 	.short	0x0101


	//----- nvinfo : EIATTR_VRC_CTA_INIT_COUNT
	.align		4
        /*0084*/ 	.byte	0x02, 0x4a
	.zero		1
	.zero		1


	//----- nvinfo : EIATTR_EXIT_INSTR_OFFSETS
	.align		4
        /*0088*/ 	.byte	0x04, 0x1c
        /*008a*/ 	.short	(.L_775 - .L_774)


	//   ....[0]....
.L_774:
        /*008c*/ 	.word	0x000004f0


	//   ....[1]....
        /*0090*/ 	.word	0x00000580


	//----- nvinfo : EIATTR_MAX_THREADS
	.align		4
.L_775:
        /*0094*/ 	.byte	0x04, 0x05
        /*0096*/ 	.short	(.L_777 - .L_776)
.L_776:
        /*0098*/ 	.word	0x00000080
        /*009c*/ 	.word	0x00000001
        /*00a0*/ 	.word	0x00000001


	//----- nvinfo : EIATTR_CRS_STACK_SIZE
	.align		4
.L_777:
        /*00a4*/ 	.byte	0x04, 0x1e
        /*00a6*/ 	.short	(.L_779 - .L_778)
.L_778:
        /*00a8*/ 	.word	0x00000000


	//----- nvinfo : EIATTR_CBANK_PARAM_SIZE
	.align		4
.L_779:
        /*00ac*/ 	.byte	0x03, 0x19
        /*00ae*/ 	.short	0x0024


	//----- nvinfo : EIATTR_PARAM_CBANK
	.align		4
        /*00b0*/ 	.byte	0x04, 0x0a
        /*00b2*/ 	.short	(.L_781 - .L_780)
	.align		4
.L_780:
        /*00b4*/ 	.word	index@(.nv.constant0._ZN2at6native27unrolled_elementwise_kernelIZZZNS0_54_GLOBAL__N__7dbc7496_16_ComplexKernel_cu_1520ed90_304119complex_kernel_cudaERNS_14TensorIteratorEENKUlvE_clEvENKUlvE0_clEvEUlffE_St5arrayIPcLm3EELi4E23TrivialOffsetCalculatorILi2EjESB_ILi1EjENS0_6memory15LoadWithoutCastENSE_16StoreWithoutCastEEEviT_T0_T2_T3_T4_T5_)
        /*00b8*/ 	.short	0x0380
        /*00ba*/ 	.short	0x0024


	//----- nvinfo : EIATTR_SW_WAR
	.align		4
.L_781:
        /*00bc*/ 	.byte	0x04, 0x36
        /*00be*/ 	.short	(.L_783 - .L_782)
.L_782:
        /*00c0*/ 	.word	0x00000008
.L_783:


//--------------------- .nv.info._ZN2at6native29vectorized_elementwise_kernelILi2EZZZNS0_54_GLOBAL__N__7dbc7496_16_ComplexKernel_cu_1520ed90_304119complex_kernel_cudaERNS_14TensorIteratorEENKUlvE_clEvENKUlvE0_clEvEUlffE_St5arrayIPcLm3EEEEviT0_T1_ --------------------------
	.section	.nv.info._ZN2at6native29vectorized_elementwise_kernelILi2EZZZNS0_54_GLOBAL__N__7dbc7496_16_ComplexKernel_cu_1520ed90_304119complex_kernel_cudaERNS_14TensorIteratorEENKUlvE_clEvENKUlvE0_clEvEUlffE_St5arrayIPcLm3EEEEviT0_T1_,"",@"SHT_CUDA_INFO"
	.sectionflags	@""
	.align	4


	//----- nvinfo : EIATTR_CUDA_API_VERSION
	.align		4
        /*0000*/ 	.byte	0x04, 0x37
        /*0002*/ 	.short	(.L_785 - .L_784)
.L_784:
        /*0004*/ 	.word	0x00000082


	//----- nvinfo : EIATTR_KPARAM_INFO
	.align		4
.L_785:
        /*0008*/ 	.byte	0x04, 0x17
        /*000a*/ 	.short	(.L_787 - .L_786)
.L_786:
        /*000c*/ 	.word	0x00000000
        /*0010*/ 	.short	0x0002
        /*0012*/ 	.short	0x0008
        /*0014*/ 	.byte	0x00, 0xf0, 0x61, 0x00


	//----- nvinfo : EIATTR_KPARAM_INFO
	.align		4
.L_787:
        /*0018*/ 	.byte	0x04, 0x17
        /*001a*/ 	.short	(.L_789 - .L_788)
.L_788:
        /*001c*/ 	.word	0x00000000
        /*0020*/ 	.short	0x0001
        /*0022*/ 	.short	0x0004
        /*0024*/ 	.byte	0x00, 0xf0, 0x05, 0x00


	//----- nvinfo : EIATTR_KPARAM_INFO
	.align		4
.L_789:
        /*0028*/ 	.byte	0x04, 0x17
        /*002a*/ 	.short	(.L_791 - .L_790)
.L_790:
        /*002c*/ 	.word	0x00000000
        /*0030*/ 	.short	0x0000
        /*0032*/ 	.short	0x0000
        /*0034*/ 	.byte	0x00, 0xf0, 0x11, 0x00


	//----- nvinfo : EIATTR_SPARSE_MMA_MASK
	.align		4
.L_791:
        /*0038*/ 	.byte	0x03, 0x50
        /*003a*/ 	.short	0x0000


	//----- nvinfo : EIATTR_MAXREG_COUNT
	.align		4
        /*003c*/ 	.byte	0x03, 0x1b
        /*003e*/ 	.short	0x00ff


	//----- nvinfo : EIATTR_MERCURY_ISA_VERSION
	.align		4
        /*0040*/ 	.byte	0x03, 0x5f
        /*0042*/ 	.short	0x0101


	//----- nvinfo : EIATTR_VRC_CTA_INIT_COUNT
	.align		4
        /*0044*/ 	.byte	0x02, 0x4a
	.zero		1
	.zero		1


	//----- nvinfo : EIATTR_EXIT_INSTR_OFFSETS
	.align		4
        /*0048*/ 	.byte	0x04, 0x1c
        /*004a*/ 	.short	(.L_793 - .L_792)


	//   ....[0]....
.L_792:
        /*004c*/ 	.word	0x00000ac0


	//   ....[1]....
        /*0050*/ 	.word	0x00000b50


	//   ....[2]....
        /*0054*/ 	.word	0x00000d80


	//----- nvinfo : EIATTR_MAX_THREADS
	.align		4
.L_793:
        /*0058*/ 	.byte	0x04, 0x05
        /*005a*/ 	.short	(.L_795 - .L_794)
.L_794:
        /*005c*/ 	.word	0x00000080
        /*0060*/ 	.word	0x00000001
        /*0064*/ 	.word	0x00000001


	//----- nvinfo : EIATTR_CRS_STACK_SIZE
	.align		4
.L_795:
        /*0068*/ 	.byte	0x04, 0x1e
        /*006a*/ 	.short	(.L_797 - .L_796)
.L_796:
        /*006c*/ 	.word	0x00000000


	//----- nvinfo : EIATTR_CBANK_PARAM_SIZE
	.align		4
.L_797:
        /*0070*/ 	.byte	0x03, 0x19
        /*0072*/ 	.short	0x0020


	//----- nvinfo : EIATTR_PARAM_CBANK
	.align		4
        /*0074*/ 	.byte	0x04, 0x0a
        /*0076*/ 	.short	(.L_799 - .L_798)
	.align		4
.L_798:
        /*0078*/ 	.word	index@(.nv.constant0._ZN2at6native29vectorized_elementwise_kernelILi2EZZZNS0_54_GLOBAL__N__7dbc7496_16_ComplexKernel_cu_1520ed90_304119complex_kernel_cudaERNS_14TensorIteratorEENKUlvE_clEvENKUlvE0_clEvEUlffE_St5arrayIPcLm3EEEEviT0_T1_)
        /*007c*/ 	.short	0x0380
        /*007e*/ 	.short	0x0020


	//----- nvinfo : EIATTR_SW_WAR
	.align		4
.L_799:
        /*0080*/ 	.byte	0x04, 0x36
        /*0082*/ 	.short	(.L_801 - .L_800)
.L_800:
        /*0084*/ 	.word	0x00000008
.L_801:


//--------------------- .nv.info._ZN2at6native29vectorized_elementwise_kernelILi4EZZZNS0_54_GLOBAL__N__7dbc7496_16_ComplexKernel_cu_1520ed90_304119complex_kernel_cudaERNS_14TensorIteratorEENKUlvE_clEvENKUlvE0_clEvEUlffE_St5arrayIPcLm3EEEEviT0_T1_ --------------------------
	.section	.nv.info._ZN2at6native29vectorized_elementwise_kernelILi4EZZZNS0_54_GLOBAL__N__7dbc7496_16_ComplexKernel_cu_1520ed90_304119complex_kernel_cudaERNS_14TensorIteratorEENKUlvE_clEvENKUlvE0_clEvEUlffE_St5arrayIPcLm3EEEEviT0_T1_,"",@"SHT_CUDA_INFO"
	.sectionflags	@""
	.align	4


	//----- nvinfo : EIATTR_CUDA_API_VERSION
	.align		4
        /*0000*/ 	.byte	0x04, 0x37
        /*0002*/ 	.short	(.L_803 - .L_802)
.L_802:
        /*0004*/ 	.word	0x00000082


	//----- nvinfo : EIATTR_KPARAM_INFO
	.align		4
.L_803:
        /*0008*/ 	.byte	0x04, 0x17
        /*000a*/ 	.short	(.L_805 - .L_804)
.L_804:
        /*000c*/ 	.word	0x00000000
        /*0010*/ 	.short	0x0002
        /*0012*/ 	.short	0x0008
        /*0014*/ 	.byte	0x00, 0xf0, 0x61, 0x00


	//----- nvinfo : EIATTR_KPARAM_INFO
	.align		4
.L_805:
        /*0018*/ 	.byte	0x04, 0x17
        /*001a*/ 	.short	(.L_807 - .L_806)
.L_806:
        /*001c*/ 	.word	0x00000000
        /*0020*/ 	.short	0x0001
        /*0022*/ 	.short	0x0004
        /*0024*/ 	.byte	0x00, 0xf0, 0x05, 0x00


	//----- nvinfo : EIATTR_KPARAM_INFO
	.align		4
.L_807:
        /*0028*/ 	.byte	0x04, 0x17
        /*002a*/ 	.short	(.L_809 - .L_808)
.L_808:
        /*002c*/ 	.word	0x00000000
        /*0030*/ 	.short	0x0000
        /*0032*/ 	.short	0x0000
        /*0034*/ 	.byte	0x00, 0xf0, 0x11, 0x00


	//----- nvinfo : EIATTR_SPARSE_MMA_MASK
	.align		4
.L_809:
        /*0038*/ 	.byte	0x03, 0x50
        /*003a*/ 	.short	0x0000


	//----- nvinfo : EIATTR_MAXREG_COUNT
	.align		4
        /*003c*/ 	.byte	0x03, 0x1b
        /*003e*/ 	.short	0x00ff


	//----- nvinfo : EIATTR_MERCURY_ISA_VERSION
	.align		4
        /*0040*/ 	.byte	0x03, 0x5f
        /*0042*/ 	.short	0x0101


	//----- nvinfo : EIATTR_VRC_CTA_INIT_COUNT
	.align		4
        /*0044*/ 	.byte	0x02, 0x4a
	.zero		1
	.zero		1


	//----- nvinfo : EIATTR_EXIT_INSTR_OFFSETS
	.align		4
        /*0048*/ 	.byte	0x04, 0x1c
        /*004a*/ 	.short	(.L_811 - .L_810)


	//   ....[0]....
.L_810:
        /*004c*/ 	.word	0x00000ac0


	//   ....[1]....
        /*0050*/ 	.word	0x00000b50


	//   ....[2]....
        /*0054*/ 	.word	0x00000d60


	//----- nvinfo : EIATTR_MAX_THREADS
	.align		4
.L_811:
        /*0058*/ 	.byte	0x04, 0x05
        /*005a*/ 	.short	(.L_813 - .L_812)
.L_812:
        /*005c*/ 	.word	0x00000080
        /*0060*/ 	.word	0x00000001
        /*0064*/ 	.word	0x00000001


	//----- nvinfo : EIATTR_CRS_STACK_SIZE
	.align		4
.L_813:
        /*0068*/ 	.byte	0x04, 0x1e
        /*006a*/ 	.short	(.L_815 - .L_814)
.L_814:
        /*006c*/ 	.word	0x00000000


	//----- nvinfo : EIATTR_CBANK_PARAM_SIZE
	.align		4
.L_815:
        /*0070*/ 	.byte	0x03, 0x19
        /*0072*/ 	.short	0x0020


	//----- nvinfo : EIATTR_PARAM_CBANK
	.align		4
        /*0074*/ 	.byte	0x04, 0x0a
        /*0076*/ 	.short	(.L_817 - .L_816)
	.align		4
.L_816:
        /*0078*/ 	.word	index@(.nv.constant0._ZN2at6native29vectorized_elementwise_kernelILi4EZZZNS0_54_GLOBAL__N__7dbc7496_16_ComplexKernel_cu_1520ed90_304119complex_kernel_cudaERNS_14TensorIteratorEENKUlvE_clEvENKUlvE0_clEvEUlffE_St5arrayIPcLm3EEEEviT0_T1_)
        /*007c*/ 	.short	0x0380
        /*007e*/ 	.short	0x0020


	//----- nvinfo : EIATTR_SW_WAR
	.align		4
.L_817:
        /*0080*/ 	.byte	0x04, 0x36
        /*0082*/ 	.short	(.L_819 - .L_818)
.L_818:
        /*0084*/ 	.word	0x00000008
.L_819:


//--------------------- .nv.info._ZN2at6native29vectorized_elementwise_kernelILi8EZZZNS0_54_GLOBAL__N__7dbc7496_16_ComplexKernel_cu_1520ed90_304119complex_kernel_cudaERNS_14TensorIteratorEENKUlvE_clEvENKUlvE0_clEvEUlffE_St5arrayIPcLm3EEEEviT0_T1_ --------------------------
	.section	.nv.info._ZN2at6native29vectorized_elementwise_kernelILi8EZZZNS0_54_GLOBAL__N__7dbc7496_16_ComplexKernel_cu_1520ed90_304119complex_kernel_cudaERNS_14TensorIteratorEENKUlvE_clEvENKUlvE0_clEvEUlffE_St5arrayIPcLm3EEEEviT0_T1_,"",@"SHT_CUDA_INFO"
	.sectionflags	@""
	.align	4


	//----- nvinfo : EIATTR_CUDA_API_VERSION
	.align		4
        /*0000*/ 	.byte	0x04, 0x37
        /*0002*/ 	.short	(.L_821 - .L_820)
.L_820:
        /*0004*/ 	.word	0x00000082


	//----- nvinfo : EIATTR_KPARAM_INFO
	.align		4
.L_821:
        /*0008*/ 	.byte	0x04, 0x17
        /*000a*/ 	.short	(.L_823 - .L_822)
.L_822:
        /*000c*/ 	.word	0x00000000
        /*0010*/ 	.short	0x0002
        /*0012*/ 	.short	0x0008
        /*0014*/ 	.byte	0x00, 0xf0, 0x61, 0x00


	//----- nvinfo : EIATTR_KPARAM_INFO
	.align		4
.L_823:
        /*0018*/ 	.byte	0x04, 0x17
        /*001a*/ 	.short	(.L_825 - .L_824)
.L_824:
        /*001c*/ 	.word	0x00000000
        /*0020*/ 	.short	0x0001
        /*0022*/ 	.short	0x0004
        /*0024*/ 	.byte	0x00, 0xf0, 0x05, 0x00


	//----- nvinfo : EIATTR_KPARAM_INFO
	.align		4
.L_825:
        /*0028*/ 	.byte	0x04, 0x17
        /*002a*/ 	.short	(.L_827 - .L_826)
.L_826:
        /*002c*/ 	.word	0x00000000
        /*0030*/ 	.short	0x0000
        /*0032*/ 	.short	0x0000
        /*0034*/ 	.byte	0x00, 0xf0, 0x11, 0x00


	//----- nvinfo : EIATTR_SPARSE_MMA_MASK
	.align		4
.L_827:
        /*0038*/ 	.byte	0x03, 0x50
        /*003a*/ 	.short	0x0000


	//----- nvinfo : EIATTR_MAXREG_COUNT
	.align		4
        /*003c*/ 	.byte	0x03, 0x1b
        /*003e*/ 	.short	0x00ff


	//----- nvinfo : EIATTR_MERCURY_ISA_VERSION
	.align		4
        /*0040*/ 	.byte	0x03, 0x5f
        /*0042*/ 	.short	0x0101


	//----- nvinfo : EIATTR_VRC_CTA_INIT_COUNT
	.align		4
        /*0044*/ 	.byte	0x02, 0x4a
	.zero		1
	.zero		1


	//----- nvinfo : EIATTR_EXIT_INSTR_OFFSETS
	.align		4
        /*0048*/ 	.byte	0x04, 0x1c
        /*004a*/ 	.short	(.L_829 - .L_828)


	//   ....[0]....
.L_828:
        /*004c*/ 	.word	0x00000010


	//----- nvinfo : EIATTR_MAX_THREADS
	.align		4
.L_829:
        /*0050*/ 	.byte	0x04, 0x05
        /*0052*/ 	.short	(.L_831 - .L_830)
.L_830:
        /*0054*/ 	.word	0x00000080
        /*0058*/ 	.word	0x00000001
        /*005c*/ 	.word	0x00000001


	//----- nvinfo : EIATTR_CBANK_PARAM_SIZE
	.align		4
.L_831:
        /*0060*/ 	.byte	0x03, 0x19
        /*0062*/ 	.short	0x0020


	//----- nvinfo : EIATTR_PARAM_CBANK
	.align		4
        /*0064*/ 	.byte	0x04, 0x0a
        /*0066*/ 	.short	(.L_833 - .L_832)
	.align		4
.L_832:
        /*0068*/ 	.word	index@(.nv.constant0._ZN2at6native29vectorized_elementwise_kernelILi8EZZZNS0_54_GLOBAL__N__7dbc7496_16_ComplexKernel_cu_1520ed90_304119complex_kernel_cudaERNS_14TensorIteratorEENKUlvE_clEvENKUlvE0_clEvEUlffE_St5arrayIPcLm3EEEEviT0_T1_)
        /*006c*/ 	.short	0x0380
        /*006e*/ 	.short	0x0020


	//----- nvinfo : EIATTR_SW_WAR
	.align		4
.L_833:
        /*0070*/ 	.byte	0x04, 0x36
        /*0072*/ 	.short	(.L_835 - .L_834)
.L_834:
        /*0074*/ 	.word	0x00000008
.L_835:


//--------------------- .nv.info._ZN2at6native18elementwise_kernelILi128ELi4EZNS0_15gpu_kernel_implIZZZNS0_54_GLOBAL__N__7dbc7496_16_ComplexKernel_cu_1520ed90_304119complex_kernel_cudaERNS_14TensorIteratorEENKUlvE_clEvENKUlvE_clEvEUlddE_EEvRNS_18TensorIteratorBaseERKT_EUliE_EEviT1_ --------------------------
	.section	.nv.info._ZN2at6native18elementwise_kernelILi128ELi4EZNS0_15gpu_kernel_implIZZZNS0_54_GLOBAL__N__7dbc7496_16_ComplexKernel_cu_1520ed90_304119complex_kernel_cudaERNS_14TensorIteratorEENKUlvE_clEvENKUlvE_clEvEUlddE_EEvRNS_18TensorIteratorBaseERKT_EUliE_EEviT1_,"",@"SHT_CUDA_INFO"
	.sectionflags	@""
	.align	4


	//----- nvinfo : EIATTR_CUDA_API_VERSION
	.align		4
        /*0000*/ 	.byte	0x04, 0x37
        /*0002*/ 	.short	(.L_837 - .L_836)
.L_836:
        /*0004*/ 	.word	0x00000082


	//----- nvinfo : EIATTR_KPARAM_INFO
	.align		4
.L_837:
        /*0008*/ 	.byte	0x04, 0x17
        /*000a*/ 	.short	(.L_839 - .L_838)
.L_838:
        /*000c*/ 	.word	0x00000000
        /*0010*/ 	.short	0x0001
        /*0012*/ 	.short	0x0008
        /*0014*/ 	.byte	0x00, 0xf0, 0x21, 0x0a


	//----- nvinfo : EIATTR_KPARAM_INFO
	.align		4
.L_839:
        /*0018*/ 	.byte	0x04, 0x17
        /*001a*/ 	.short	(.L_841 - .L_840)
.L_840:
        /*001c*/ 	.word	0x00000000
        /*0020*/ 	.short	0x0000
        /*0022*/ 	.short	0x0000
        /*0024*/ 	.byte	0x00, 0xf0, 0x11, 0x00


	//----- nvinfo : EIATTR_SPARSE_MMA_MASK
	.align		4
.L_841:
        /*0028*/ 	.byte	0x03, 0x50
        /*002a*/ 	.short	0x0000


	//----- nvinfo : EIATTR_MAXREG_COUNT
	.align		4
        /*002c*/ 	.byte	0x03, 0x1b
        /*002e*/ 	.short	0x0080


	//----- nvinfo : EIATTR_EXTERNS
	.align		4
        /*0030*/ 	.byte	0x04, 0x0f
        /*0032*/ 	.short	(.L_843 - .L_842)


	//   ....[0]....
	.align		4
.L_842:
        /*0034*/ 	.word	index@(__assertfail)


	//----- nvinfo : EIATTR_MERCURY_ISA_VERSION
	.align		4
.L_843:
        /*0038*/ 	.byte	0x03, 0x5f
        /*003a*/ 	.short	0x0101


	//----- nvinfo : EIATTR_VRC_CTA_INIT_COUNT
	.align		4
        /*003c*/ 	.byte	0x02, 0x4a
	.zero		1
	.zero		1


	//----- nvinfo : EIATTR_SYSCALL_OFFSETS
	.align		4
        /*0040*/ 	.byte	0x04, 0x46
        /*0042*/ 	.short	(.L_845 - .L_844)


	//   ....[0]....
.L_844:
        /*0044*/ 	.word	0x000024c0


	//   ....[1]....
        /*0048*/ 	.word	0x000033a0


	//   ....[2]....
        /*004c*/ 	.word	0x000047e0


	//   ....[3]....
        /*0050*/ 	.word	0x00006ea0


	//   ....[4]....
        /*0054*/ 	.word	0x00007d80


	//   ....[5]....
        /*0058*/ 	.word	0x00008ec0


	//   ....[6]....
        /*005c*/ 	.word	0x0000b7b0


	//   ....[7]....
        /*0060*/ 	.word	0x0000c690


	//   ....[8]....
        /*0064*/ 	.word	0x0000d7d0


	//   ....[9]....
        /*0068*/ 	.word	0x000100e0


	//   ....[10]....
        /*006c*/ 	.word	0x00010fc0


	//   ....[11]....
        /*0070*/ 	.word	0x000120d0


	//----- nvinfo : EIATTR_EXIT_INSTR_OFFSETS
	.align		4
.L_845:
        /*0074*/ 	.byte	0x04, 0x1c
        /*0076*/ 	.short	(.L_847 - .L_846)


	//   ....[0]....
.L_846:
        /*0078*/ 	.word	0x0000dc30


	//   ....[1]....
        /*007c*/ 	.word	0x00011120


	//   ....[2]....
        /*0080*/ 	.word	0x00011160


	//   ....[3]....
        /*0084*/ 	.word	0x000111f0


	//   ....[4]....
        /*0088*/ 	.word	0x00011220


	//   ....[5]....
        /*008c*/ 	.word	0x00011250


	//   ....[6]....
        /*0090*/ 	.word	0x00011360


	//   ....[7]....
        /*0094*/ 	.word	0x00011420


	//   ....[8]....
        /*0098*/ 	.word	0x000115e0


	//   ....[9]....
        /*009c*/ 	.word	0x00011750


	//   ....[10]....
        /*00a0*/ 	.word	0x00011770


	//   ....[11]....
        /*00a4*/ 	.word	0x00011840


	//   ....[12]....
        /*00a8*/ 	.word	0x00011a30


	//   ....[13]....
        /*00ac*/ 	.word	0x00011c20


	//   ....[14]....
        /*00b0*/ 	.word	0x00011e00


	//   ....[15]....
        /*00b4*/ 	.word	0x00011e30


	//   ....[16]....
        /*00b8*/ 	.word	0x00011e60


	//   ....[17]....
        /*00bc*/ 	.word	0x00011f50


	//   ....[18]....
        /*00c0*/ 	.word	0x00011f70


	//   ....[19]....
        /*00c4*/ 	.word	0x000120e0


	//   ....[20]....
        /*00c8*/ 	.word	0x00012270


	//   ....[21]....
        /*00cc*/ 	.word	0x00012430


	//   ....[22]....
        /*00d0*/ 	.word	0x000124f0


	//----- nvinfo : EIATTR_MAX_THREADS
	.align		4
.L_847:
        /*00d4*/ 	.byte	0x04, 0x05
        /*00d6*/ 	.short	(.L_849 - .L_848)
.L_848:
        /*00d8*/ 	.word	0x00000080
        /*00dc*/ 	.word	0x00000001
        /*00e0*/ 	.word	0x00000001


	//----- nvinfo : EIATTR_CRS_STACK_SIZE
	.align		4
.L_849:
        /*00e4*/ 	.byte	0x04, 0x1e
        /*00e6*/ 	.short	(.L_851 - .L_850)
.L_850:
        /*00e8*/ 	.word	0x00000000


	//----- nvinfo : EIATTR_CBANK_PARAM_SIZE
	.align		4
.L_851:
        /*00ec*/ 	.byte	0x03, 0x19
        /*00ee*/ 	.short	0x0290


	//----- nvinfo : EIATTR_PARAM_CBANK
	.align		4
        /*00f0*/ 	.byte	0x04, 0x0a
        /*00f2*/ 	.short	(.L_853 - .L_852)
	.align		4
.L_852:
        /*00f4*/ 	.word	index@(.nv.constant0._ZN2at6native18elementwise_kernelILi128ELi4EZNS0_15gpu_kernel_implIZZZNS0_54_GLOBAL__N__7dbc7496_16_ComplexKernel_cu_1520ed90_304119complex_kernel_cudaERNS_14TensorIteratorEENKUlvE_clEvENKUlvE_clEvEUlddE_EEvRNS_18TensorIteratorBaseERKT_EUliE_EEviT1_)
        /*00f8*/ 	.short	0x0380
        /*00fa*/ 	.short	0x0290


	//----- nvinfo : EIATTR_SW_WAR
	.align		4
.L_853:
        /*00fc*/ 	.byte	0x04, 0x36
        /*00fe*/ 	.short	(.L_855 - .L_854)
.L_854:
        /*0100*/ 	.word	0x00000008
.L_855:


//--------------------- .nv.info._ZN2at6native27unrolled_elementwise_kernelIZZZNS0_54_GLOBAL__N__7dbc7496_16_ComplexKernel_cu_1520ed90_304119complex_kernel_cudaERNS_14TensorIteratorEENKUlvE_clEvENKUlvE_clEvEUlddE_St5arrayIPcLm3EELi4E23TrivialOffsetCalculatorILi2EjESB_ILi1EjENS0_6memory12LoadWithCastILi2EEENSE_13StoreWithCastILi1EEEEEviT_T0_T2_T3_T4_T5_ --------------------------
	.section	.nv.info._ZN2at6native27unrolled_elementwise_kernelIZZZNS0_54_GLOBAL__N__7dbc7496_16_ComplexKernel_cu_1520ed90_304119complex_kernel_cudaERNS_14TensorIteratorEENKUlvE_clEvENKUlvE_clEvEUlddE_St5arrayIPcLm3EELi4E23TrivialOffsetCalculatorILi2EjESB_ILi1EjENS0_6memory12LoadWithCastILi2EEENSE_13StoreWithCastILi1EEEEEviT_T0_T2_T3_T4_T5_,"",@"SHT_CUDA_INFO"
	.sectionflags	@""
	.align	4


	//----- nvinfo : EIATTR_CUDA_API_VERSION
	.align		4
        /*0000*/ 	.byte	0x04, 0x37
        /*0002*/ 	.short	(.L_857 - .L_856)
.L_856:
        /*0004*/ 	.word	0x00000082


	//----- nvinfo : EIATTR_KPARAM_INFO
	.align		4
.L_857:
        /*0008*/ 	.byte	0x04, 0x17
        /*000a*/ 	.short	(.L_859 - .L_858)
.L_858:
        /*000c*/ 	.word	0x00000000
        /*0010*/ 	.short	0x0006
        /*0012*/ 	.short	0x0030
        /*0014*/ 	.byte	0x00, 0xf0, 0x21, 0x00


	//----- nvinfo : EIATTR_KPARAM_INFO
	.align		4
.L_859:
        /*0018*/ 	.byte	0x04, 0x17
        /*001a*/ 	.short	(.L_861 - .L_860)
.L_860:
        /*001c*/ 	.word	0x00000000
        /*0020*/ 	.short	0x0005
        /*0022*/ 	.short	0x0024
        /*0024*/ 	.byte	0x00, 0xf0, 0x31, 0x00


	//----- nvinfo : EIATTR_KPARAM_INFO
	.align		4
.L_861:
        /*0028*/ 	.byte	0x04, 0x17
        /*002a*/ 	.short	(.L_863 - .L_862)
.L_862:
        /*002c*/ 	.word	0x00000000
        /*0030*/ 	.short	0x0004
        /*0032*/ 	.short	0x0021
        /*0034*/ 	.byte	0x00, 0xf0, 0x05, 0x00


	//----- nvinfo : EIATTR_KPARAM_INFO
	.align		4
.L_863:
        /*0038*/ 	.byte	0x04, 0x17
        /*003a*/ 	.short	(.L_865 - .L_864)
.L_864:
        /*003c*/ 	.word	0x00000000
        /*0040*/ 	.short	0x0003
        /*0042*/ 	.short	0x0020
        /*0044*/ 	.byte	0x00, 0xf0, 0x05, 0x00


	//----- nvinfo : EIATTR_KPARAM_INFO
	.align		4
.L_865:
        /*0048*/ 	.byte	0x04, 0x17
        /*004a*/ 	.short	(.L_867 - .L_866)
.L_866:
        /*004c*/ 	.word	0x00000000
        /*0050*/ 	.short	0x0002
        /*0052*/ 	.short	0x0008
        /*0054*/ 	.byte	0x00, 0xf0, 0x61, 0x00


	//----- nvinfo : EIATTR_KPARAM_INFO
	.align		4
.L_867:
        /*0058*/ 	.byte	0x04, 0x17
        /*005a*/ 	.short	(.L_869 - .L_868)
.L_868:
        /*005c*/ 	.word	0x00000000
        /*0060*/ 	.short	0x0001
        /*0062*/ 	.short	0x0004
        /*0064*/ 	.byte	0x00, 0xf0, 0x05, 0x00


	//----- nvinfo : EIATTR_KPARAM_INFO
	.align		4
.L_869:
        /*0068*/ 	.byte	0x04, 0x17
        /*006a*/ 	.short	(.L_871 - .L_870)
.L_870:
        /*006c*/ 	.word	0x00000000
        /*0070*/ 	.short	0x0000
        /*0072*/ 	.short	0x0000
        /*0074*/ 	.byte	0x00, 0xf0, 0x11, 0x00


	//----- nvinfo : EIATTR_SPARSE_MMA_MASK
	.align		4
.L_871:
        /*0078*/ 	.byte	0x03, 0x50
        /*007a*/ 	.short	0x0000


	//----- nvinfo : EIATTR_MAXREG_COUNT
	.align		4
        /*007c*/ 	.byte	0x03, 0x1b
        /*007e*/ 	.short	0x00ff


	//----- nvinfo : EIATTR_EXTERNS
	.align		4
        /*0080*/ 	.byte	0x04, 0x0f
        /*0082*/ 	.short	(.L_873 - .L_872)


	//   ....[0]....
	.align		4
.L_872:
        /*0084*/ 	.word	index@(__assertfail)


	//----- nvinfo : EIATTR_MERCURY_ISA_VERSION
	.align		4
.L_873:
        /*0088*/ 	.byte	0x03, 0x5f
        /*008a*/ 	.short	0x0101


	//----- nvinfo : EIATTR_VRC_CTA_INIT_COUNT
	.align		4
        /*008c*/ 	.byte	0x02, 0x4a
	.zero		1
	.zero		1


	//----- nvinfo : EIATTR_SYSCALL_OFFSETS
	.align		4
        /*0090*/ 	.byte	0x04, 0x46
        /*0092*/ 	.short	(.L_875 - .L_874)


	//   ....[0]....
.L_874:
        /*0094*/ 	.word	0x00000eb0


	//   ....[1]....
        /*0098*/ 	.word	0x00001dc0


	//   ....[2]....
        /*009c*/ 	.word	0x00002e10


	//   ....[3]....
        /*00a0*/ 	.word	0x00003d20


	//   ....[4]....
        /*00a4*/ 	.word	0x00004cb0


	//   ....[5]....
        /*00a8*/ 	.word	0x00005bc0


	//   ....[6]....
        /*00ac*/ 	.word	0x00006b50


	//   ....[7]....
        /*00b0*/ 	.word	0x00007a30


	//   ....[8]....
        /*00b4*/ 	.word	0x000090a0


	//   ....[9]....
        /*00b8*/ 	.word	0x0000a3f0


	//   ....[10]....
        /*00bc*/ 	.word	0x0000b950


	//   ....[11]....
        /*00c0*/ 	.word	0x0000ce90


	//----- nvinfo : EIATTR_EXIT_INSTR_OFFSETS
	.align		4
.L_875:
        /*00c4*/ 	.byte	0x04, 0x1c
        /*00c6*/ 	.short	(.L_877 - .L_876)


	//   ....[0]....
.L_876:
        /*00c8*/ 	.word	0x0000bda0


	//   ....[1]....
        /*00cc*/ 	.word	0x0000bee0


	//   ....[2]....
        /*00d0*/ 	.word	0x0000bf20


	//   ....[3]....
        /*00d4*/ 	.word	0x0000bfb0


	//   ....[4]....
        /*00d8*/ 	.word	0x0000bfe0


	//   ....[5]....
        /*00dc*/ 	.word	0x0000c010


	//   ....[6]....
        /*00e0*/ 	.word	0x0000c120


	//   ....[7]....
        /*00e4*/ 	.word	0x0000c1e0


	//   ....[8]....
        /*00e8*/ 	.word	0x0000c3a0


	//   ....[9]....
        /*00ec*/ 	.word	0x0000c510


	//   ....[10]....
        /*00f0*/ 	.word	0x0000c530


	//   ....[11]....
        /*00f4*/ 	.word	0x0000c600


	//   ....[12]....
        /*00f8*/ 	.word	0x0000c7f0


	//   ....[13]....
        /*00fc*/ 	.word	0x0000c9e0


	//   ....[14]....
        /*0100*/ 	.word	0x0000cbc0


	//   ....[15]....
        /*0104*/ 	.word	0x0000cbf0


	//   ....[16]....
        /*0108*/ 	.word	0x0000cc20


	//   ....[17]....
        /*010c*/ 	.word	0x0000cd10


	//   ....[18]....
        /*0110*/ 	.word	0x0000cd30


	//   ....[19]....
        /*0114*/ 	.word	0x0000cea0


	//   ....[20]....
        /*0118*/ 	.word	0x0000d030


	//   ....[21]....
        /*011c*/ 	.word	0x0000d1f0


	//   ....[22]....
        /*0120*/ 	.word	0x0000d2b0


	//----- nvinfo : EIATTR_MAX_THREADS
	.align		4
.L_877:
        /*0124*/ 	.byte	0x04, 0x05
        /*0126*/ 	.short	(.L_879 - .L_878)
.L_878:
        /*0128*/ 	.word	0x00000080
        /*012c*/ 	.word	0x00000001
        /*0130*/ 	.word	0x00000001


	//----- nvinfo : EIATTR_CRS_STACK_SIZE
	.align		4
.L_879:
        /*0134*/ 	.byte	0x04, 0x1e
        /*0136*/ 	.short	(.L_881 - .L_880)
.L_880:
        /*0138*/ 	.word	0x00000000


	//----- nvinfo : EIATTR_CBANK_PARAM_SIZE
	.align		4
.L_881:
        /*013c*/ 	.byte	0x03, 0x19
        /*013e*/ 	.short	0x0038


	//----- nvinfo : EIATTR_PARAM_CBANK
	.align		4
        /*0140*/ 	.byte	0x04, 0x0a
        /*0142*/ 	.short	(.L_883 - .L_882)
	.align		4
.L_882:
        /*0144*/ 	.word	index@(.nv.constant0._ZN2at6native27unrolled_elementwise_kernelIZZZNS0_54_GLOBAL__N__7dbc7496_16_ComplexKernel_cu_1520ed90_304119complex_kernel_cudaERNS_14TensorIteratorEENKUlvE_clEvENKUlvE_clEvEUlddE_St5arrayIPcLm3EELi4E23TrivialOffsetCalculatorILi2EjESB_ILi1EjENS0_6memory12LoadWithCastILi2EEENSE_13StoreWithCastILi1EEEEEviT_T0_T2_T3_T4_T5_)
        /*0148*/ 	.short	0x0380
        /*014a*/ 	.short	0x0038


	//----- nvinfo : EIATTR_SW_WAR
	.align		4
.L_883:
        /*014c*/ 	.byte	0x04, 0x36
        /*014e*/ 	.short	(.L_885 - .L_884)
.L_884:
        /*0150*/ 	.word	0x00000008
.L_885:


//--------------------- .nv.info._ZN2at6native18elementwise_kernelILi128ELi2EZNS0_22gpu_kernel_impl_nocastIZZZNS0_54_GLOBAL__N__7dbc7496_16_ComplexKernel_cu_1520ed90_304119complex_kernel_cudaERNS_14TensorIteratorEENKUlvE_clEvENKUlvE_clEvEUlddE_EEvRNS_18TensorIteratorBaseERKT_EUliE_EEviT1_ --------------------------
	.section	.nv.info._ZN2at6native18elementwise_kernelILi128ELi2EZNS0_22gpu_kernel_impl_nocastIZZZNS0_54_GLOBAL__N__7dbc7496_16_ComplexKernel_cu_1520ed90_304119complex_kernel_cudaERNS_14TensorIteratorEENKUlvE_clEvENKUlvE_clEvEUlddE_EEvRNS_18TensorIteratorBaseERKT_EUliE_EEviT1_,"",@"SHT_CUDA_INFO"
	.sectionflags	@""
	.align	4


	//----- nvinfo : EIATTR_CUDA_API_VERSION
	.align		4
        /*0000*/ 	.byte	0x04, 0x37
        /*0002*/ 	.short	(.L_887 - .L_886)
.L_886:
        /*0004*/ 	.word	0x00000082


	//----- nvinfo : EIATTR_KPARAM_INFO
	.align		4
.L_887:
        /*0008*/ 	.byte	0x04, 0x17
        /*000a*/ 	.short	(.L_889 - .L_888)
.L_888:
        /*000c*/ 	.word	0x00000000
        /*0010*/ 	.short	0x0001
        /*0012*/ 	.short	0x0008
        /*0014*/ 	.byte	0x00, 0xf0, 0x21, 0x0a


	//----- nvinfo : EIATTR_KPARAM_INFO
	.align		4
.L_889:
        /*0018*/ 	.byte	0x04, 0x17
        /*001a*/ 	.short	(.L_891 - .L_890)
.L_890:
        /*001c*/ 	.word	0x00000000
        /*0020*/ 	.short	0x0000
        /*0022*/ 	.short	0x0000
        /*0024*/ 	.byte	0x00, 0xf0, 0x11, 0x00


	//----- nvinfo : EIATTR_SPARSE_MMA_MASK
	.align		4
.L_891:
        /*0028*/ 	.byte	0x03, 0x50
        /*002a*/ 	.short	0x0000


	//----- nvinfo : EIATTR_MAXREG_COUNT
	.align		4
        /*002c*/ 	.byte	0x03, 0x1b
        /*002e*/ 	.short	0x0080


	//----- nvinfo : EIATTR_MERCURY_ISA_VERSION
	.align		4
        /*0030*/ 	.byte	0x03, 0x5f
        /*0032*/ 	.short	0x0101


	//----- nvinfo : EIATTR_VRC_CTA_INIT_COUNT
	.align		4
        /*0034*/ 	.byte	0x02, 0x4a
	.zero		1
	.zero		1


	//----- nvinfo : EIATTR_EXIT_INSTR_OFFSETS
	.align		4
        /*0038*/ 	.byte	0x04, 0x1c
        /*003a*/ 	.short	(.L_893 - .L_892)


	//   ....[0]....
.L_892:
        /*003c*/ 	.word	0x00000160


	//   ....[1]....
        /*0040*/ 	.word	0x000001d0


	//   ....[2]....
        /*0044*/ 	.word	0x000018f0


	//   ....[3]....
        /*0048*/ 	.word	0x00002f70


	//----- nvinfo : EIATTR_MAX_THREADS
	.align		4
.L_893:
        /*004c*/ 	.byte	0x04, 0x05
        /*004e*/ 	.short	(.L_895 - .L_894)
.L_894:
        /*0050*/ 	.word	0x00000080
        /*0054*/ 	.word	0x00000001
        /*0058*/ 	.word	0x00000001


	//----- nvinfo : EIATTR_CRS_STACK_SIZE
	.align		4
.L_895:
        /*005c*/ 	.byte	0x04, 0x1e
        /*005e*/ 	.short	(.L_897 - .L_896)
.L_896:
        /*0060*/ 	.word	0x00000000


	//----- nvinfo : EIATTR_CBANK_PARAM_SIZE
	.align		4
.L_897:
        /*0064*/ 	.byte	0x03, 0x19
        /*0066*/ 	.short	0x0290


	//----- nvinfo : EIATTR_PARAM_CBANK
	.align		4
        /*0068*/ 	.byte	0x04, 0x0a
        /*006a*/ 	.short	(.L_899 - .L_898)
	.align		4
.L_898:
        /*006c*/ 	.word	index@(.nv.constant0._ZN2at6native18elementwise_kernelILi128ELi2EZNS0_22gpu_kernel_impl_nocastIZZZNS0_54_GLOBAL__N__7dbc7496_16_ComplexKernel_cu_1520ed90_304119complex_kernel_cudaERNS_14TensorIteratorEENKUlvE_clEvENKUlvE_clEvEUlddE_EEvRNS_18TensorIteratorBaseERKT_EUliE_EEviT1_)
        /*0070*/ 	.short	0x0380
        /*0072*/ 	.short	0x0290


	//----- nvinfo : EIATTR_SW_WAR
	.align		4
.L_899:
        /*0074*/ 	.byte	0x04, 0x36
        /*0076*/ 	.short	(.L_901 - .L_900)
.L_900:
        /*0078*/ 	.word	0x00000008
.L_901:


//--------------------- .nv.info._ZN2at6native27unrolled_elementwise_kernelIZZZNS0_54_GLOBAL__N__7dbc7496_16_ComplexKernel_cu_1520ed90_304119complex_kernel_cudaERNS_14TensorIteratorEENKUlvE_clEvENKUlvE_clEvEUlddE_St5arrayIPcLm3EELi4E23TrivialOffsetCalculatorILi2EjESB_ILi1EjENS0_6memory15LoadWithoutCastENSE_16StoreWithoutCastEEEviT_T0_T2_T3_T4_T5_ --------------------------
	.section	.nv.info._ZN2at6native27unrolled_elementwise_kernelIZZZNS0_54_GLOBAL__N__7dbc7496_16_ComplexKernel_cu_1520ed90_304119complex_kernel_cudaERNS_14TensorIteratorEENKUlvE_clEvENKUlvE_clEvEUlddE_St5arrayIPcLm3EELi4E23TrivialOffsetCalculatorILi2EjESB_ILi1EjENS0_6memory15LoadWithoutCastENSE_16StoreWithoutCastEEEviT_T0_T2_T3_T4_T5_,"",@"SHT_CUDA_INFO"
	.sectionflags	@""
	.align	4


	//----- nvinfo : EIATTR_CUDA_API_VERSION
	.align		4
        /*0000*/ 	.byte	0x04, 0x37
        /*0002*/ 	.short	(.L_903 - .L_902)
.L_902:
        /*0004*/ 	.word	0x00000082


	//----- nvinfo : EIATTR_KPARAM_INFO
	.align		4
.L_903:
        /*0008*/ 	.byte	0x04, 0x17
        /*000a*/ 	.short	(.L_905 - .L_904)
.L_904:
        /*000c*/ 	.word	0x00000000
        /*0010*/ 	.short	0x0006
        /*0012*/ 	.short	0x0023
        /*0014*/ 	.byte	0x00, 0xf0, 0x05, 0x00


	//----- nvinfo : EIATTR_KPARAM_INFO
	.align		4
.L_905:
        /*0018*/ 	.byte	0x04, 0x17
        /*001a*/ 	.short	(.L_907 - .L_906)
.L_906:
        /*001c*/ 	.word	0x00000000
        /*0020*/ 	.short	0x0005
        /*0022*/ 	.short	0x0022
        /*0024*/ 	.byte	0x00, 0xf0, 0x05, 0x00


	//----- nvinfo : EIATTR_KPARAM_INFO
	.align		4
.L_907:
        /*0028*/ 	.byte	0x04, 0x17
        /*002a*/ 	.short	(.L_909 - .L_908)
.L_908:
        /*002c*/ 	.word	0x00000000
        /*0030*/ 	.short	0x0004
        /*0032*/ 	.short	0x0021
        /*0034*/ 	.byte	0x00, 0xf0, 0x05, 0x00


	//----- nvinfo : EIATTR_KPARAM_INFO
	.align		4
.L_909:
        /*0038*/ 	.byte	0x04, 0x17
        /*003a*/ 	.short	(.L_911 - .L_910)
.L_910:
        /*003c*/ 	.word	0x00000000
        /*0040*/ 	.short	0x0003
        /*0042*/ 	.short	0x0020
        /*0044*/ 	.byte	0x00, 0xf0, 0x05, 0x00


	//----- nvinfo : EIATTR_KPARAM_INFO
	.align		4
.L_911:
        /*0048*/ 	.byte	0x04, 0x17
        /*004a*/ 	.short	(.L_913 - .L_912)
.L_912:
        /*004c*/ 	.word	0x00000000
        /*0050*/ 	.short	0x0002
        /*0052*/ 	.short	0x0008
        /*0054*/ 	.byte	0x00, 0xf0, 0x61, 0x00


	//----- nvinfo : EIATTR_KPARAM_INFO
	.align		4
.L_913:
        /*0058*/ 	.byte	0x04, 0x17
        /*005a*/ 	.short	(.L_915 - .L_914)
.L_914:
        /*005c*/ 	.word	0x00000000
        /*0060*/ 	.short	0x0001
        /*0062*/ 	.short	0x0004
        /*0064*/ 	.byte	0x00, 0xf0, 0x05, 0x00


	//----- nvinfo : EIATTR_KPARAM_INFO
	.align		4
.L_915:
        /*0068*/ 	.byte	0x04, 0x17
        /*006a*/ 	.short	(.L_917 - .L_916)
.L_916:
        /*006c*/ 	.word	0x00000000
        /*0070*/ 	.short	0x0000
        /*0072*/ 	.short	0x0000
        /*0074*/ 	.byte	0x00, 0xf0, 0x11, 0x00


	//----- nvinfo : EIATTR_SPARSE_MMA_MASK
	.align		4
.L_917:
        /*0078*/ 	.byte	0x03, 0x50
        /*007a*/ 	.short	0x0000


	//----- nvinfo : EIATTR_MAXREG_COUNT
	.align		4
        /*007c*/ 	.byte	0x03, 0x1b
        /*007e*/ 	.short	0x00ff


	//----- nvinfo : EIATTR_MERCURY_ISA_VERSION
	.align		4
        /*0080*/ 	.byte	0x03, 0x5f
        /*0082*/ 	.short	0x0101


	//----- nvinfo : EIATTR_VRC_CTA_INIT_COUNT
	.align		4
        /*0084*/ 	.byte	0x02, 0x4a
	.zero		1
	.zero		1


	//----- nvinfo : EIATTR_EXIT_INSTR_OFFSETS
	.align		4
        /*0088*/ 	.byte	0x04, 0x1c
        /*008a*/ 	.short	(.L_919 - .L_918)


	//   ....[0]....
.L_918:
        /*008c*/ 	.word	0x000005a0


	//   ....[1]....
        /*0090*/ 	.word	0x00000670


	//----- nvinfo : EIATTR_MAX_THREADS
	.align		4
.L_919:
        /*0094*/ 	.byte	0x04, 0x05
        /*0096*/ 	.short	(.L_921 - .L_920)
.L_920:
        /*0098*/ 	.word	0x00000080
        /*009c*/ 	.word	0x00000001
        /*00a0*/ 	.word	0x00000001


	//----- nvinfo : EIATTR_CRS_STACK_SIZE
	.align		4
.L_921:
        /*00a4*/ 	.byte	0x04, 0x1e
        /*00a6*/ 	.short	(.L_923 - .L_922)
.L_922:
        /*00a8*/ 	.word	0x00000000


	//----- nvinfo : EIATTR_CBANK_PARAM_SIZE
	.align		4
.L_923:
        /*00ac*/ 	.byte	0x03, 0x19
        /*00ae*/ 	.short	0x0024


	//----- nvinfo : EIATTR_PARAM_CBANK
	.align		4
        /*00b0*/ 	.byte	0x04, 0x0a
        /*00b2*/ 	.short	(.L_925 - .L_924)
	.align		4
.L_924:
        /*00b4*/ 	.word	index@(.nv.constant0._ZN2at6native27unrolled_elementwise_kernelIZZZNS0_54_GLOBAL__N__7dbc7496_16_ComplexKernel_cu_1520ed90_304119complex_kernel_cudaERNS_14TensorIteratorEENKUlvE_clEvENKUlvE_clEvEUlddE_St5arrayIPcLm3EELi4E23TrivialOffsetCalculatorILi2EjESB_ILi1EjENS0_6memory15LoadWithoutCastENSE_16StoreWithoutCastEEEviT_T0_T2_T3_T4_T5_)
        /*00b8*/ 	.short	0x0380
        /*00ba*/ 	.short	0x0024


	//----- nvinfo : EIATTR_SW_WAR
	.align		4
.L_925:
        /*00bc*/ 	.byte	0x04, 0x36
        /*00be*/ 	.short	(.L_927 - .L_926)
.L_926:
        /*00c0*/ 	.word	0x00000008
.L_927:


//--------------------- .nv.info._ZN2at6native29vectorized_elementwise_kernelILi2EZZZNS0_54_GLOBAL__N__7dbc7496_16_ComplexKernel_cu_1520ed90_304119complex_kernel_cudaERNS_14TensorIteratorEENKUlvE_clEvENKUlvE_clEvEUlddE_St5arrayIPcLm3EEEEviT0_T1_ --------------------------
	.section	.nv.info._ZN2at6native29vectorized_elementwise_kernelILi2EZZZNS0_54_GLOBAL__N__7dbc7496_16_ComplexKernel_cu_1520ed90_304119complex_kernel_cudaERNS_14TensorIteratorEENKUlvE_clEvENKUlvE_clEvEUlddE_St5arrayIPcLm3EEEEviT0_T1_,"",@"SHT_CUDA_INFO"
	.sectionflags	@""
	.align	4


	//----- nvinfo : EIATTR_CUDA_API_VERSION
	.align		4
        /*0000*/ 	.byte	0x04, 0x37
        /*0002*/ 	.short	(.L_929 - .L_928)
.L_928:
        /*0004*/ 	.word	0x00000082


	//----- nvinfo : EIATTR_KPARAM_INFO
	.align		4
.L_929:
        /*0008*/ 	.byte	0x04, 0x17
        /*000a*/ 	.short	(.L_931 - .L_930)
.L_930:
        /*000c*/ 	.word	0x00000000
        /*0010*/ 	.short	0x0002
        /*0012*/ 	.short	0x0008
        /*0014*/ 	.byte	0x00, 0xf0, 0x61, 0x00


	//----- nvinfo : EIATTR_KPARAM_INFO
	.align		4
.L_931:
        /*0018*/ 	.byte	0x04, 0x17
        /*001a*/ 	.short	(.L_933 - .L_932)
.L_932:
        /*001c*/ 	.word	0x00000000
        /*0020*/ 	.short	0x0001
        /*0022*/ 	.short	0x0004
        /*0024*/ 	.byte	0x00, 0xf0, 0x05, 0x00


	//----- nvinfo : EIATTR_KPARAM_INFO
	.align		4
.L_933:
        /*0028*/ 	.byte	0x04, 0x17
        /*002a*/ 	.short	(.L_935 - .L_934)
.L_934:
        /*002c*/ 	.word	0x00000000
        /*0030*/ 	.short	0x0000
        /*0032*/ 	.short	0x0000
        /*0034*/ 	.byte	0x00, 0xf0, 0x11, 0x00


	//----- nvinfo : EIATTR_SPARSE_MMA_MASK
	.align		4
.L_935:
        /*0038*/ 	.byte	0x03, 0x50
        /*003a*/ 	.short	0x0000


	//----- nvinfo : EIATTR_MAXREG_COUNT
	.align		4
        /*003c*/ 	.byte	0x03, 0x1b
        /*003e*/ 	.short	0x00ff


	//----- nvinfo : EIATTR_MERCURY_ISA_VERSION
	.align		4
        /*0040*/ 	.byte	0x03, 0x5f
        /*0042*/ 	.short	0x0101


	//----- nvinfo : EIATTR_VRC_CTA_INIT_COUNT
	.align		4
        /*0044*/ 	.byte	0x02, 0x4a
	.zero		1
	.zero		1


	//----- nvinfo : EIATTR_EXIT_INSTR_OFFSETS
	.align		4
        /*0048*/ 	.byte	0x04, 0x1c
        /*004a*/ 	.short	(.L_937 - .L_936)


	//   ....[0]....
.L_936:
        /*004c*/ 	.word	0x00000c80


	//   ....[1]....
        /*0050*/ 	.word	0x00000d30


	//   ....[2]....
        /*0054*/ 	.word	0x00001080


	//----- nvinfo : EIATTR_MAX_THREADS
	.align		4
.L_937:
        /*0058*/ 	.byte	0x04, 0x05
        /*005a*/ 	.short	(.L_939 - .L_938)
.L_938:
        /*005c*/ 	.word	0x00000080
        /*0060*/ 	.word	0x00000001
        /*0064*/ 	.word	0x00000001


	//----- nvinfo : EIATTR_CRS_STACK_SIZE
	.align		4
.L_939:
        /*0068*/ 	.byte	0x04, 0x1e
        /*006a*/ 	.short	(.L_941 - .L_940)
.L_940:
        /*006c*/ 	.word	0x00000000


	//----- nvinfo : EIATTR_CBANK_PARAM_SIZE
	.align		4
.L_941:
        /*0070*/ 	.byte	0x03, 0x19
        /*0072*/ 	.short	0x0020


	//----- nvinfo : EIATTR_PARAM_CBANK
	.align		4
        /*0074*/ 	.byte	0x04, 0x0a
        /*0076*/ 	.short	(.L_943 - .L_942)
	.align		4
.L_942:
        /*0078*/ 	.word	index@(.nv.constant0._ZN2at6native29vectorized_elementwise_kernelILi2EZZZNS0_54_GLOBAL__N__7dbc7496_16_ComplexKernel_cu_1520ed90_304119complex_kernel_cudaERNS_14TensorIteratorEENKUlvE_clEvENKUlvE_clEvEUlddE_St5arrayIPcLm3EEEEviT0_T1_)
        /*007c*/ 	.short	0x0380
        /*007e*/ 	.short	0x0020


	//----- nvinfo : EIATTR_SW_WAR
	.align		4
.L_943:
        /*0080*/ 	.byte	0x04, 0x36
        /*0082*/ 	.short	(.L_945 - .L_944)
.L_944:
        /*0084*/ 	.word	0x00000008
.L_945:


//--------------------- .nv.info._ZN2at6native29vectorized_elementwise_kernelILi4EZZZNS0_54_GLOBAL__N__7dbc7496_16_ComplexKernel_cu_1520ed90_304119complex_kernel_cudaERNS_14TensorIteratorEENKUlvE_clEvENKUlvE_clEvEUlddE_St5arrayIPcLm3EEEEviT0_T1_ --------------------------
	.section	.nv.info._ZN2at6native29vectorized_elementwise_kernelILi4EZZZNS0_54_GLOBAL__N__7dbc7496_16_ComplexKernel_cu_1520ed90_304119complex_kernel_cudaERNS_14TensorIteratorEENKUlvE_clEvENKUlvE_clEvEUlddE_St5arrayIPcLm3EEEEviT0_T1_,"",@"SHT_CUDA_INFO"
	.sectionflags	@""
	.align	4


	//----- nvinfo : EIATTR_CUDA_API_VERSION
	.align		4
        /*0000*/ 	.byte	0x04, 0x37
        /*0002*/ 	.short	(.L_947 - .L_946)
.L_946:
        /*0004*/ 	.word	0x00000082


	//----- nvinfo : EIATTR_KPARAM_INFO
	.align		4
.L_947:
        /*0008*/ 	.byte	0x04, 0x17
        /*000a*/ 	.short	(.L_949 - .L_948)
.L_948:
        /*000c*/ 	.word	0x00000000
        /*0010*/ 	.short	0x0002
        /*0012*/ 	.short	0x0008
        /*0014*/ 	.byte	0x00, 0xf0, 0x61, 0x00


	//----- nvinfo : EIATTR_KPARAM_INFO
	.align		4
.L_949:
        /*0018*/ 	.byte	0x04, 0x17
        /*001a*/ 	.short	(.L_951 - .L_950)
.L_950:
        /*001c*/ 	.word	0x00000000
        /*0020*/ 	.short	0x0001
        /*0022*/ 	.short	0x0004
        /*0024*/ 	.byte	0x00, 0xf0, 0x05, 0x00


	//----- nvinfo : EIATTR_KPARAM_INFO
	.align		4
.L_951:
        /*0028*/ 	.byte	0x04, 0x17
        /*002a*/ 	.short	(.L_953 - .L_952)
.L_952:
        /*002c*/ 	.word	0x00000000
        /*0030*/ 	.short	0x0000
        /*0032*/ 	.short	0x0000
        /*0034*/ 	.byte	0x00, 0xf0, 0x11, 0x00


	//----- nvinfo : EIATTR_SPARSE_MMA_MASK
	.align		4
.L_953:
        /*0038*/ 	.byte	0x03, 0x50
        /*003a*/ 	.short	0x0000


	//----- nvinfo : EIATTR_MAXREG_COUNT
	.align		4
        /*003c*/ 	.byte	0x03, 0x1b
        /*003e*/ 	.short	0x00ff


	//----- nvinfo : EIATTR_MERCURY_ISA_VERSION
	.align		4
        /*0040*/ 	.byte	0x03, 0x5f
        /*0042*/ 	.short	0x0101


	//----- nvinfo : EIATTR_VRC_CTA_INIT_COUNT
	.align		4
        /*0044*/ 	.byte	0x02, 0x4a
	.zero		1
	.zero		1


	//----- nvinfo : EIATTR_EXIT_INSTR_OFFSETS
	.align		4
        /*0048*/ 	.byte	0x04, 0x1c
        /*004a*/ 	.short	(.L_955 - .L_954)


	//   ....[0]....
.L_954:
        /*004c*/ 	.word	0x00000c80


	//   ....[1]....
        /*0050*/ 	.word	0x00000d30


	//   ....[2]....
        /*0054*/ 	.word	0x00001040


	//----- nvinfo : EIATTR_MAX_THREADS
	.align		4
.L_955:
        /*0058*/ 	.byte	0x04, 0x05
        /*005a*/ 	.short	(.L_957 - .L_956)
.L_956:
        /*005c*/ 	.word	0x00000080
        /*0060*/ 	.word	0x00000001
        /*0064*/ 	.word	0x00000001


	//----- nvinfo : EIATTR_CRS_STACK_SIZE
	.align		4
.L_957:
        /*0068*/ 	.byte	0x04, 0x1e
        /*006a*/ 	.short	(.L_959 - .L_958)
.L_958:
        /*006c*/ 	.word	0x00000000


	//----- nvinfo : EIATTR_CBANK_PARAM_SIZE
	.align		4
.L_959:
        /*0070*/ 	.byte	0x03, 0x19
        /*0072*/ 	.short	0x0020


	//----- nvinfo : EIATTR_PARAM_CBANK
	.align		4
        /*0074*/ 	.byte	0x04, 0x0a
        /*0076*/ 	.short	(.L_961 - .L_960)
	.align		4
.L_960:
        /*0078*/ 	.word	index@(.nv.constant0._ZN2at6native29vectorized_elementwise_kernelILi4EZZZNS0_54_GLOBAL__N__7dbc7496_16_ComplexKernel_cu_1520ed90_304119complex_kernel_cudaERNS_14TensorIteratorEENKUlvE_clEvENKUlvE_clEvEUlddE_St5arrayIPcLm3EEEEviT0_T1_)
        /*007c*/ 	.short	0x0380
        /*007e*/ 	.short	0x0020


	//----- nvinfo : EIATTR_SW_WAR
	.align		4
.L_961:
        /*0080*/ 	.byte	0x04, 0x36
        /*0082*/ 	.short	(.L_963 - .L_962)
.L_962:
        /*0084*/ 	.word	0x00000008
.L_963:


//--------------------- .nv.info._ZN2at6native29vectorized_elementwise_kernelILi8EZZZNS0_54_GLOBAL__N__7dbc7496_16_ComplexKernel_cu_1520ed90_304119complex_kernel_cudaERNS_14TensorIteratorEENKUlvE_clEvENKUlvE_clEvEUlddE_St5arrayIPcLm3EEEEviT0_T1_ --------------------------
	.section	.nv.info._ZN2at6native29vectorized_elementwise_kernelILi8EZZZNS0_54_GLOBAL__N__7dbc7496_16_ComplexKernel_cu_1520ed90_304119complex_kernel_cudaERNS_14TensorIteratorEENKUlvE_clEvENKUlvE_clEvEUlddE_St5arrayIPcLm3EEEEviT0_T1_,"",@"SHT_CUDA_INFO"
	.sectionflags	@""
	.align	4


	//----- nvinfo : EIATTR_CUDA_API_VERSION
	.align		4
        /*0000*/ 	.byte	0x04, 0x37
        /*0002*/ 	.short	(.L_965 - .L_964)
.L_964:
        /*0004*/ 	.word	0x00000082


	//----- nvinfo : EIATTR_KPARAM_INFO
	.align		4
.L_965:
        /*0008*/ 	.byte	0x04, 0x17
        /*000a*/ 	.short	(.L_967 - .L_966)
.L_966:
        /*000c*/ 	.word	0x00000000
        /*0010*/ 	.short	0x0002
        /*0012*/ 	.short	0x0008
        /*0014*/ 	.byte	0x00, 0xf0, 0x61, 0x00


	//----- nvinfo : EIATTR_KPARAM_INFO
	.align		4
.L_967:
        /*0018*/ 	.byte	0x04, 0x17
        /*001a*/ 	.short	(.L_969 - .L_968)
.L_968:
        /*001c*/ 	.word	0x00000000
        /*0020*/ 	.short	0x0001
        /*0022*/ 	.short	0x0004
        /*0024*/ 	.byte	0x00, 0xf0, 0x05, 0x00


	//----- nvinfo : EIATTR_KPARAM_INFO
	.align		4
.L_969:
        /*0028*/ 	.byte	0x04, 0x17
        /*002a*/ 	.short	(.L_971 - .L_970)
.L_970:
        /*002c*/ 	.word	0x00000000
        /*0030*/ 	.short	0x0000
        /*0032*/ 	.short	0x0000
        /*0034*/ 	.byte	0x00, 0xf0, 0x11, 0x00


	//----- nvinfo : EIATTR_SPARSE_MMA_MASK
	.align		4
.L_971:
        /*0038*/ 	.byte	0x03, 0x50
        /*003a*/ 	.short	0x0000


	//----- nvinfo : EIATTR_MAXREG_COUNT
	.align		4
        /*003c*/ 	.byte	0x03, 0x1b
        /*003e*/ 	.short	0x00ff


	//----- nvinfo : EIATTR_MERCURY_ISA_VERSION
	.align		4
        /*0040*/ 	.byte	0x03, 0x5f
        /*0042*/ 	.short	0x0101


	//----- nvinfo : EIATTR_VRC_CTA_INIT_COUNT
	.align		4
        /*0044*/ 	.byte	0x02, 0x4a
	.zero		1
	.zero		1


	//----- nvinfo : EIATTR_EXIT_INSTR_OFFSETS
	.align		4
        /*0048*/ 	.byte	0x04, 0x1c
        /*004a*/ 	.short	(.L_973 - .L_972)


	//   ....[0]....
.L_972:
        /*004c*/ 	.word	0x00000010


	//----- nvinfo : EIATTR_MAX_THREADS
	.align		4
.L_973:
        /*0050*/ 	.byte	0x04, 0x05
        /*0052*/ 	.short	(.L_975 - .L_974)
.L_974:
        /*0054*/ 	.word	0x00000080
        /*0058*/ 	.word	0x00000001
        /*005c*/ 	.word	0x00000001


	//----- nvinfo : EIATTR_CBANK_PARAM_SIZE
	.align		4
.L_975:
        /*0060*/ 	.byte	0x03, 0x19
        /*0062*/ 	.short	0x0020


	//----- nvinfo : EIATTR_PARAM_CBANK
	.align		4
        /*0064*/ 	.byte	0x04, 0x0a
        /*0066*/ 	.short	(.L_977 - .L_976)
	.align		4
.L_976:
        /*0068*/ 	.word	index@(.nv.constant0._ZN2at6native29vectorized_elementwise_kernelILi8EZZZNS0_54_GLOBAL__N__7dbc7496_16_ComplexKernel_cu_1520ed90_304119complex_kernel_cudaERNS_14TensorIteratorEENKUlvE_clEvENKUlvE_clEvEUlddE_St5arrayIPcLm3EEEEviT0_T1_)
        /*006c*/ 	.short	0x0380
        /*006e*/ 	.short	0x0020


	//----- nvinfo : EIATTR_SW_WAR
	.align		4
.L_977:
        /*0070*/ 	.byte	0x04, 0x36
        /*0072*/ 	.short	(.L_979 - .L_978)
.L_978:
        /*0074*/ 	.word	0x00000008
.L_979:


//--------------------- .nv.callgraph             --------------------------
	.section	.nv.callgraph,"",@"SHT_CUDA_CALLGRAPH"
	.align	4
	.sectionentsize	8
	.align		4
        /*0000*/ 	.word	0x00000000
	.align		4
        /*0004*/ 	.word	0xffffffff
	.align		4
        /*0008*/ 	.word	index@(_ZN2at6native18elementwise_kernelILi128ELi4EZNS0_15gpu_kernel_implIZZZNS0_54_GLOBAL__N__7dbc7496_16_ComplexKernel_cu_1520ed90_304117polar_kernel_cudaERNS_14TensorIteratorEENKUlvE_clEvENKUlvE0_clEvEUlffE_EEvRNS_18TensorIteratorBaseERKT_EUliE_EEviT1_)
	.align		4
        /*000c*/ 	.word	index@(__assertfail)
	.align		4
        /*0010*/ 	.word	index@(_ZN2at6native27unrolled_elementwise_kernelIZZZNS0_54_GLOBAL__N__7dbc7496_16_ComplexKernel_cu_1520ed90_304117polar_kernel_cudaERNS_14TensorIteratorEENKUlvE_clEvENKUlvE0_clEvEUlffE_St5arrayIPcLm3EELi4E23TrivialOffsetCalculatorILi2EjESB_ILi1EjENS0_6memory12LoadWithCastILi2EEENSE_13StoreWithCastILi1EEEEEviT_T0_T2_T3_T4_T5_)
	.align		4
        /*0014*/ 	.word	index@(__assertfail)
	.align		4
        /*0018*/ 	.word	index@(_ZN2at6native18elementwise_kernelILi128ELi4EZNS0_15gpu_kernel_implIZZZNS0_54_GLOBAL__N__7dbc7496_16_ComplexKernel_cu_1520ed90_304117polar_kernel_cudaERNS_14TensorIteratorEENKUlvE_clEvENKUlvE_clEvEUlddE_EEvRNS_18TensorIteratorBaseERKT_EUliE_EEviT1_)
	.align		4
        /*001c*/ 	.word	index@(__assertfail)
	.align		4
        /*0020*/ 	.word	index@(_ZN2at6native27unrolled_elementwise_kernelIZZZNS0_54_GLOBAL__N__7dbc7496_16_ComplexKernel_cu_1520ed90_304117polar_kernel_cudaERNS_14TensorIteratorEENKUlvE_clEvENKUlvE_clEvEUlddE_St5arrayIPcLm3EELi4E23TrivialOffsetCalculatorILi2EjESB_ILi1EjENS0_6memory12LoadWithCastILi2EEENSE_13StoreWithCastILi1EEEEEviT_T0_T2_T3_T4_T5_)
	.align		4
        /*0024*/ 	.word	index@(__assertfail)
	.align		4
        /*0028*/ 	.word	index@(_ZN2at6native18elementwise_kernelILi128ELi4EZNS0_15gpu_kernel_implIZZZNS0_54_GLOBAL__N__7dbc7496_16_ComplexKernel_cu_1520ed90_304119complex_kernel_cudaERNS_14TensorIteratorEENKUlvE_clEvENKUlvE1_clEvEUlN3c104HalfES9_E_EEvRNS_18TensorIteratorBaseERKT_EUliE_EEviT1_)
	.align		4
        /*002c*/ 	.word	index@(__assertfail)
	.align		4
        /*0030*/ 	.word	index@(_ZN2at6native27unrolled_elementwise_kernelIZZZNS0_54_GLOBAL__N__7dbc7496_16_ComplexKernel_cu_1520ed90_304119complex_kernel_cudaERNS_14TensorIteratorEENKUlvE_clEvENKUlvE1_clEvEUlN3c104HalfES8_E_St5arrayIPcLm3EELi4E23TrivialOffsetCalculatorILi2EjESD_ILi1EjENS0_6memory12LoadWithCastILi2EEENSG_13StoreWithCastILi1EEEEEviT_T0_T2_T3_T4_T5_)
	.align		4
        /*0034*/ 	.word	index@(__assertfail)
	.align		4
        /*0038*/ 	.word	index@(_ZN2at6native18elementwise_kernelILi128ELi4EZNS0_15gpu_kernel_implIZZZNS0_54_GLOBAL__N__7dbc7496_16_ComplexKernel_cu_1520ed90_304119complex_kernel_cudaERNS_14TensorIteratorEENKUlvE_clEvENKUlvE0_clEvEUlffE_EEvRNS_18TensorIteratorBaseERKT_EUliE_EEviT1_)
	.align		4
        /*003c*/ 	.word	index@(__assertfail)
	.align		4
        /*0040*/ 	.word	index@(_ZN2at6native27unrolled_elementwise_kernelIZZZNS0_54_GLOBAL__N__7dbc7496_16_ComplexKernel_cu_1520ed90_304119complex_kernel_cudaERNS_14TensorIteratorEENKUlvE_clEvENKUlvE0_clEvEUlffE_St5arrayIPcLm3EELi4E23TrivialOffsetCalculatorILi2EjESB_ILi1EjENS0_6memory12LoadWithCastILi2EEENSE_13StoreWithCastILi1EEEEEviT_T0_T2_T3_T4_T5_)
	.align		4
        /*0044*/ 	.word	index@(__assertfail)
	.align		4
        /*0048*/ 	.word	index@(_ZN2at6native18elementwise_kernelILi128ELi4EZNS0_15gpu_kernel_implIZZZNS0_54_GLOBAL__N__7dbc7496_16_ComplexKernel_cu_1520ed90_304119complex_kernel_cudaERNS_14TensorIteratorEENKUlvE_clEvENKUlvE_clEvEUlddE_EEvRNS_18TensorIteratorBaseERKT_EUliE_EEviT1_)
	.align		4
        /*004c*/ 	.word	index@(__assertfail)
	.align		4
        /*0050*/ 	.word	index@(_ZN2at6native27unrolled_elementwise_kernelIZZZNS0_54_GLOBAL__N__7dbc7496_16_ComplexKernel_cu_1520ed90_304119complex_kernel_cudaERNS_14TensorIteratorEENKUlvE_clEvENKUlvE_clEvEUlddE_St5arrayIPcLm3EELi4E23TrivialOffsetCalculatorILi2EjESB_ILi1EjENS0_6memory12LoadWithCastILi2EEENSE_13StoreWithCastILi1EEEEEviT_T0_T2_T3_T4_T5_)
	.align		4
        /*0054*/ 	.word	index@(__assertfail)
	.align		4
        /*0058*/ 	.word	0x00000000
	.align		4
        /*005c*/ 	.word	0xfffffffe
	.align		4
        /*0060*/ 	.word	0x00000000
	.align		4
        /*0064*/ 	.word	0xfffffffd
	.align		4
        /*0068*/ 	.word	0x00000000
	.align		4
        /*006c*/ 	.word	0xfffffffc


//--------------------- .nv.constant4             --------------------------
	.section	.nv.constant4,"a",@progbits
	.align	8
	.align		8
.nv.constant4:
        /*0000*/ 	.dword	__assertfail
	.align		8
        /*0008*/ 	.dword	__unnamed_1
	.align		8
        /*0010*/ 	.dword	__unnamed_2
	.align		8
        /*0018*/ 	.dword	__unnamed_3
	.align		8
        /*0020*/ 	.dword	__unnamed_4
	.align		8
        /*0028*/ 	.dword	__unnamed_5
	.align		8
        /*0030*/ 	.dword	__unnamed_6
	.align		8
        /*0038*/ 	.dword	_ZN52_INTERNAL_7dbc7496_16_ComplexKernel_cu_1520ed90_30414cuda3std3__45__cpo5beginE
	.align		8
        /*0040*/ 	.dword	_ZN52_INTERNAL_7dbc7496_16_ComplexKernel_cu_1520ed90_30414cuda3std3__45__cpo3endE
	.align		8
        /*0048*/ 	.dword	_ZN52_INTERNAL_7dbc7496_16_ComplexKernel_cu_1520ed90_30414cuda3std3__45__cpo6cbeginE
	.align		8
        /*0050*/ 	.dword	_ZN52_INTERNAL_7dbc7496_16_ComplexKernel_cu_1520ed90_30414cuda3std3__45__cpo4cendE
	.align		8
        /*0058*/ 	.dword	_ZN52_INTERNAL_7dbc7496_16_ComplexKernel_cu_1520ed90_30414cuda3std3__45__cpo6rbeginE
	.align		8
        /*0060*/ 	.dword	_ZN52_INTERNAL_7dbc7496_16_ComplexKernel_cu_1520ed90_30414cuda3std3__45__cpo4rendE
	.align		8
        /*0068*/ 	.dword	_ZN52_INTERNAL_7dbc7496_16_ComplexKernel_cu_1520ed90_30414cuda3std3__45__cpo7crbeginE
	.align		8
        /*0070*/ 	.dword	_ZN52_INTERNAL_7dbc7496_16_ComplexKernel_cu_1520ed90_30414cuda3std3__45__cpo5crendE
	.align		8
        /*0078*/ 	.dword	_ZN52_INTERNAL_7dbc7496_16_ComplexKernel_cu_1520ed90_30414cuda3std3__454_GLOBAL__N__7dbc7496_16_ComplexKernel_cu_1520ed90_30416ignoreE
	.align		8
        /*0080*/ 	.dword	_ZN52_INTERNAL_7dbc7496_16_ComplexKernel_cu_1520ed90_30414cuda3std3__419piecewise_constructE
	.align		8
        /*0088*/ 	.dword	_ZN52_INTERNAL_7dbc7496_16_ComplexKernel_cu_1520ed90_30414cuda3std3__48in_placeE
	.align		8
        /*0090*/ 	.dword	_ZN52_INTERNAL_7dbc7496_16_ComplexKernel_cu_1520ed90_30414cuda3std3__420unreachable_sentinelE
	.align		8
        /*0098*/ 	.dword	_ZN52_INTERNAL_7dbc7496_16_ComplexKernel_cu_1520ed90_30414cuda3std6ranges3__45__cpo4swapE
	.align		8
        /*00a0*/ 	.dword	_ZN52_INTERNAL_7dbc7496_16_ComplexKernel_cu_1520ed90_30414cuda3std6ranges3__45__cpo9iter_moveE
	.align		8
        /*00a8*/ 	.dword	_ZN52_INTERNAL_7dbc7496_16_ComplexKernel_cu_1520ed90_30414cuda3std6ranges3__45__cpo5beginE
	.align		8
        /*00b0*/ 	.dword	_ZN52_INTERNAL_7dbc7496_16_ComplexKernel_cu_1520ed90_30414cuda3std6ranges3__45__cpo3endE
	.align		8
        /*00b8*/ 	.dword	_ZN52_INTERNAL_7dbc7496_16_ComplexKernel_cu_1520ed90_30414cuda3std6ranges3__45__cpo6cbeginE
	.align		8
        /*00c0*/ 	.dword	_ZN52_INTERNAL_7dbc7496_16_ComplexKernel_cu_1520ed90_30414cuda3std6ranges3__45__cpo4cendE
	.align		8
        /*00c8*/ 	.dword	_ZN52_INTERNAL_7dbc7496_16_ComplexKernel_cu_1520ed90_30414cuda3std6ranges3__45__cpo7advanceE
	.align		8
        /*00d0*/ 	.dword	_ZN52_INTERNAL_7dbc7496_16_ComplexKernel_cu_1520ed90_30414cuda3std6ranges3__45__cpo9iter_swapE
	.align		8
        /*00d8*/ 	.dword	_ZN52_INTERNAL_7dbc7496_16_ComplexKernel_cu_1520ed90_30414cuda3std6ranges3__45__cpo4nextE
	.align		8
        /*00e0*/ 	.dword	_ZN52_INTERNAL_7dbc7496_16_ComplexKernel_cu_1520ed90_30414cuda3std6ranges3__45__cpo4prevE
	.align		8
        /*00e8*/ 	.dword	_ZN52_INTERNAL_7dbc7496_16_ComplexKernel_cu_1520ed90_30414cuda3std6ranges3__45__cpo4dataE
	.align		8
        /*00f0*/ 	.dword	_ZN52_INTERNAL_7dbc7496_16_ComplexKernel_cu_1520ed90_30414cuda3std6ranges3__45__cpo5cdataE
	.align		8
        /*00f8*/ 	.dword	_ZN52_INTERNAL_7dbc7496_16_ComplexKernel_cu_1520ed90_30414cuda3std6ranges3__45__cpo4sizeE
	.align		8
        /*0100*/ 	.dword	_ZN52_INTERNAL_7dbc7496_16_ComplexKernel_cu_1520ed90_30414cuda3std6ranges3__45__cpo5ssizeE
	.align		8
        /*0108*/ 	.dword	_ZN52_INTERNAL_7dbc7496_16_ComplexKernel_cu_1520ed90_30414cuda3std6ranges3__45__cpo8distanceE
	.align		8
        /*0110*/ 	.dword	_ZN52_INTERNAL_7dbc7496_16_ComplexKernel_cu_1520ed90_30416thrust24THRUST_300001_SM_1030_NS6system6detail10sequential3seqE
	.align		8
        /*0118*/ 	.dword	$str$6
	.align		8
        /*0120*/ 	.dword	$str$7
	.align		8
        /*0128*/ 	.dword	__cudart_i2opi_d
	.align		8
        /*0130*/ 	.dword	__cudart_sin_cos_coeffs


//--------------------- .text._ZN2at6native18elementwise_kernelILi128ELi4EZNS0_15gpu_kernel_implIZZZNS0_54_GLOBAL__N__7dbc7496_16_ComplexKernel_cu_1520ed90_304117polar_kernel_cudaERNS_14TensorIteratorEENKUlvE_clEvENKUlvE0_clEvEUlffE_EEvRNS_18TensorIteratorBaseERKT_EUliE_EEviT1_ --------------------------
	.section	.text._ZN2at6native18elementwise_kernelILi128ELi4EZNS0_15gpu_kernel_implIZZZNS0_54_GLOBAL__N__7dbc7496_16_ComplexKernel_cu_1520ed90_304117polar_kernel_cudaERNS_14TensorIteratorEENKUlvE_clEvENKUlvE0_clEvEUlffE_EEvRNS_18TensorIteratorBaseERKT_EUliE_EEviT1_,"ax",@progbits
	.align	128
        .global         _ZN2at6native18elementwise_kernelILi128ELi4EZNS0_15gpu_kernel_implIZZZNS0_54_GLOBAL__N__7dbc7496_16_ComplexKernel_cu_1520ed90_304117polar_kernel_cudaERNS_14TensorIteratorEENKUlvE_clEvENKUlvE0_clEvEUlffE_EEvRNS_18TensorIteratorBaseERKT_EUliE_EEviT1_
        .type           _ZN2at6native18elementwise_kernelILi128ELi4EZNS0_15gpu_kernel_implIZZZNS0_54_GLOBAL__N__7dbc7496_16_ComplexKernel_cu_1520ed90_304117polar_kernel_cudaERNS_14TensorIteratorEENKUlvE_clEvENKUlvE0_clEvEUlffE_EEvRNS_18TensorIteratorBaseERKT_EUliE_EEviT1_,@function
        .size           _ZN2at6native18elementwise_kernelILi128ELi4EZNS0_15gpu_kernel_implIZZZNS0_54_GLOBAL__N__7dbc7496_16_ComplexKernel_cu_1520ed90_304117polar_kernel_cudaERNS_14TensorIteratorEENKUlvE_clEvENKUlvE0_clEvEUlffE_EEvRNS_18TensorIteratorBaseERKT_EUliE_EEviT1_,(.L_x_4470 - _ZN2at6native18elementwise_kernelILi128ELi4EZNS0_15gpu_kernel_implIZZZNS0_54_GLOBAL__N__7dbc7496_16_ComplexKernel_cu_1520ed90_304117polar_kernel_cudaERNS_14TensorIteratorEENKUlvE_clEvENKUlvE0_clEvEUlffE_EEvRNS_18TensorIteratorBaseERKT_EUliE_EEviT1_)
        .other          _ZN2at6native18elementwise_kernelILi128ELi4EZNS0_15gpu_kernel_implIZZZNS0_54_GLOBAL__N__7dbc7496_16_ComplexKernel_cu_1520ed90_304117polar_kernel_cudaERNS_14TensorIteratorEENKUlvE_clEvENKUlvE0_clEvEUlffE_EEvRNS_18TensorIteratorBaseERKT_EUliE_EEviT1_,@"STO_CUDA_ENTRY STV_DEFAULT"
_ZN2at6native18elementwise_kernelILi128ELi4EZNS0_15gpu_kernel_implIZZZNS0_54_GLOBAL__N__7dbc7496_16_ComplexKernel_cu_1520ed90_304117polar_kernel_cudaERNS_14TensorIteratorEENKUlvE_clEvENKUlvE0_clEvEUlffE_EEvRNS_18TensorIteratorBaseERKT_EUliE_EEviT1_:
.text._ZN2at6native18elementwise_kernelILi128ELi4EZNS0_15gpu_kernel_implIZZZNS0_54_GLOBAL__N__7dbc7496_16_ComplexKernel_cu_1520ed90_304117polar_kernel_cudaERNS_14TensorIteratorEENKUlvE_clEvENKUlvE0_clEvEUlffE_EEvRNS_18TensorIteratorBaseERKT_EUliE_EEviT1_:
[----:B------:R-:W0:Y:S01]  /*0000*/  LDC R1, c[0x0][0x37c] ;  /* 0x0000df00ff017b82 */ /* 0x000e220000000800 */
[----:B------:R-:W1:Y:S07]  /*0010*/  S2R R17, SR_TID.X ;  /* 0x0000000000117919 */ /* 0x000e6e0000002100 */
[----:B------:R-:W2:Y:S01]  /*0020*/  S2UR UR4, SR_CTAID.X ;  /* 0x00000000000479c3 */ /* 0x000ea20000002500 */
[----:B------:R-:W3:Y:S01]  /*0030*/  LDCU UR40, c[0x0][0x388] ;  /* 0x00007100ff2877ac */ /* 0x000ee20008000800 */
[----:B------:R-:W-:Y:S01]  /*0040*/  BSSY.RECONVERGENT B7, `(.L_x_0) ;  /* 0x0000428000077945 */ /* 0x000fe20003800200 */
[----:B------:R-:W4:Y:S01]  /*0050*/  LDCU UR5, c[0x0][0x380] ;  /* 0x00007000ff0577ac */ /* 0x000f220008000800 */
[----:B------:R-:W0:Y:S01]  /*0060*/  LDCU.64 UR36, c[0x0][0x358] ;  /* 0x00006b00ff2477ac */ /* 0x000e220008000a00 */
[----:B------:R-:W0:Y:S01]  /*0070*/  LDCU.U8 UR39, c[0x0][0x602] ;  /* 0x0000c040ff2777ac */ /* 0x000e220008000000 */
[----:B------:R-:W0:Y:S01]  /*0080*/  LDCU.U8 UR42, c[0x0][0x603] ;  /* 0x0000c060ff2a77ac */ /* 0x000e220008000000 */
[----:B---3--:R-:W-:Y:S01]  /*0090*/  UIADD3 UR41, UPT, UPT, UR40, -0x1, URZ ;  /* 0xffffffff28297890 */ /* 0x008fe2000fffe0ff */
[----:B------:R-:W3:Y:S01]  /*00a0*/  LDCU.U8 UR43, c[0x0][0x601] ;  /* 0x0000c020ff2b77ac */ /* 0x000ee20008000000 */
[----:B--2---:R-:W-:-:S02]  /*00b0*/  USHF.L.U32 UR4, UR4, 0x9, URZ ;  /* 0x0000000904047899 */ /* 0x004fc400080006ff */
[----:B------:R-:W-:-:S04]  /*00c0*/  UISETP.LT.U32.AND UP0, UPT, UR41, 0x18, UPT ;  /* 0x000000182900788c */ /* 0x000fc8000bf01070 */
[----:B-1----:R-:W-:Y:S01]  /*00d0*/  LOP3.LUT R17, R17, UR4, RZ, 0xfc, !PT ;  /* 0x0000000411117c12 */ /* 0x002fe2000f8efcff */
[----:B------:R-:W-:-:S03]  /*00e0*/  USEL UR38, UR41, 0x18, UP0 ;  /* 0x0000001829267887 */ /* 0x000fc60008000000 */
[----:B----4-:R-:W-:Y:S01]  /*00f0*/  ISETP.GE.AND P0, PT, R17, UR5, PT ;  /* 0x0000000511007c0c */ /* 0x010fe2000bf06270 */
[----:B------:R-:W-:-:S12]  /*0100*/  UIADD3 UR38, UPT, UPT, UR38, 0x1, URZ ;  /* 0x0000000126267890 */ /* 0x000fd8000fffe0ff */
[----:B0--3--:R-:W-:Y:S05]  /*0110*/  @P0 BRA `(.L_x_1) ;  /* 0x0000004000680947 */ /* 0x009fea0003800000 */
[----:B------:R-:W-:Y:S01]  /*0120*/  UISETP.NE.AND UP0, UPT, UR40, URZ, UPT ;  /* 0x000000ff2800728c */ /* 0x000fe2000bf05270 */
[----:B------:R-:W-:Y:S02]  /*0130*/  HFMA2 R16, -RZ, RZ, 0, 0 ;  /* 0x00000000ff107431 */ /* 0x000fe400000001ff */
[----:B------:R-:W-:Y:S02]  /*0140*/  IMAD.MOV.U32 R18, RZ, RZ, RZ ;  /* 0x000000ffff127224 */ /* 0x000fe400078e00ff */
[----:B------:R-:W-:-:S04]  /*0150*/  IMAD.MOV.U32 R0, RZ, RZ, RZ ;  /* 0x000000ffff007224 */ /* 0x000fc800078e00ff */
[----:B------:R-:W-:Y:S05]  /*0160*/  BRA.U !UP0, `(.L_x_2) ;  /* 0x0000001508707547 */ /* 0x000fea000b800000 */
[----:B------:R-:W0:Y:S01]  /*0170*/  LDCU.64 UR4, c[0x0][0x390] ;  /* 0x00007200ff0477ac */ /* 0x000e220008000a00 */
[----:B------:R-:W-:Y:S01]  /*0180*/  IMAD.MOV.U32 R16, RZ, RZ, RZ ;  /* 0x000000ffff107224 */ /* 0x000fe200078e00ff */
[----:B------:R-:W1:Y:S01]  /*0190*/  LDCU UR6, c[0x0][0x38c] ;  /* 0x00007180ff0677ac */ /* 0x000e620008000800 */
[----:B------:R-:W2:Y:S01]  /*01a0*/  LDCU.64 UR8, c[0x0][0x4b8] ;  /* 0x00009700ff0877ac */ /* 0x000ea20008000a00 */
[----:B------:R-:W-:Y:S01]  /*01b0*/  UISETP.NE.AND UP0, UPT, UR41, URZ, UPT ;  /* 0x000000ff2900728c */ /* 0x000fe2000bf05270 */
[----:B0-----:R-:W-:Y:S01]  /*01c0*/  IMAD.HI.U32 R2, R17, UR4, R16 ;  /* 0x0000000411027c27 */ /* 0x001fe2000f8e0010 */
[----:B------:R-:W0:Y:S04]  /*01d0*/  LDCU UR4, c[0x0][0x4c0] ;  /* 0x00009800ff0477ac */ /* 0x000e280008000800 */
[----:B------:R-:W-:-:S05]  /*01e0*/  SHF.R.U32.HI R3, RZ, UR5, R2 ;  /* 0x00000005ff037c19 */ /* 0x000fca0008011602 */
[----:B------:R-:W-:-:S04]  /*01f0*/  IMAD.MOV R18, RZ, RZ, -R3 ;  /* 0x000000ffff127224 */ /* 0x000fc800078e0a03 */
[----:B-1----:R-:W-:-:S04]  /*0200*/  IMAD R18, R18, UR6, R17 ;  /* 0x0000000612127c24 */ /* 0x002fc8000f8e0211 */
[C---:B--2---:R-:W-:Y:S02]  /*0210*/  IMAD R16, R18.reuse, UR8, RZ ;  /* 0x0000000812107c24 */ /* 0x044fe4000f8e02ff */
[C---:B------:R-:W-:Y:S02]  /*0220*/  IMAD R0, R18.reuse, UR9, RZ ;  /* 0x0000000912007c24 */ /* 0x040fe4000f8e02ff */
[----:B0-----:R-:W-:Y:S01]  /*0230*/  IMAD R18, R18, UR4, RZ ;  /* 0x0000000412127c24 */ /* 0x001fe2000f8e02ff */
[----:B------:R-:W-:Y:S06]  /*0240*/  BRA.U !UP0, `(.L_x_2) ;  /* 0x0000001508387547 */ /* 0x000fec000b800000 */
[----:B------:R-:W0:Y:S01]  /*0250*/  LDCU.64 UR6, c[0x0][0x398] ;  /* 0x00007300ff0677ac */ /* 0x000e220008000a00 */
[----:B------:R-:W-:Y:S01]  /*0260*/  MOV R2, RZ ;  /* 0x000000ff00027202 */ /* 0x000fe20000000f00 */
[----:B------:R-:W1:Y:S01]  /*0270*/  LDCU UR4, c[0x0][0x3a0] ;  /* 0x00007400ff0477ac */ /* 0x000e620008000800 */
[----:B------:R-:W2:Y:S01]  /*0280*/  LDCU UR5, c[0x0][0x4c4] ;  /* 0x00009880ff0577ac */ /* 0x000ea20008000800 */
[----:B------:R-:W3:Y:S01]  /*0290*/  LDCU.64 UR8, c[0x0][0x4c8] ;  /* 0x00009900ff0877ac */ /* 0x000ee20008000a00 */
[----:B------:R-:W-:Y:S01]  /*02a0*/  UISETP.NE.AND UP0, UPT, UR38, 0x2, UPT ;  /* 0x000000022600788c */ /* 0x000fe2000bf05270 */
[----:B0-----:R-:W-:-:S05]  /*02b0*/  IMAD.HI.U32 R4, R3, UR7, R2 ;  /* 0x0000000703047c27 */ /* 0x001fca000f8e0002 */
[----:B-1----:R-:W-:-:S05]  /*02c0*/  SHF.R.U32.HI R5, RZ, UR4, R4 ;  /* 0x00000004ff057c19 */ /* 0x002fca0008011604 */
[----:B------:R-:W-:-:S04]  /*02d0*/  IMAD.MOV R2, RZ, RZ, -R5 ;  /* 0x000000ffff027224 */ /* 0x000fc800078e0a05 */
[----:B------:R-:W-:-:S04]  /*02e0*/  IMAD R3, R2, UR6, R3 ;  /* 0x0000000602037c24 */ /* 0x000fc8000f8e0203 */
[C---:B--2---:R-:W-:Y:S02]  /*02f0*/  IMAD R16, R3.reuse, UR5, R16 ;  /* 0x0000000503107c24 */ /* 0x044fe4000f8e0210 */
[C---:B---3--:R-:W-:Y:S02]  /*0300*/  IMAD R0, R3.reuse, UR8, R0 ;  /* 0x0000000803007c24 */ /* 0x048fe4000f8e0200 */
[----:B------:R-:W-:Y:S01]  /*0310*/  IMAD R18, R3, UR9, R18 ;  /* 0x0000000903127c24 */ /* 0x000fe2000f8e0212 */
[----:B------:R-:W-:Y:S06]  /*0320*/  BRA.U !UP0, `(.L_x_2) ;  /* 0x0000001508007547 */ /* 0x000fec000b800000 */
[----:B------:R-:W0:Y:S01]  /*0330*/  LDCU.64 UR4, c[0x0][0x3a8] ;  /* 0x00007500ff0477ac */ /* 0x000e220008000a00 */
[----:B------:R-:W-:Y:S01]  /*0340*/  IMAD.MOV.U32 R4, RZ, RZ, RZ ;  /* 0x000000ffff047224 */ /* 0x000fe200078e00ff */
[----:B------:R-:W1:Y:S01]  /*0350*/  LDCU UR6, c[0x0][0x3a4] ;  /* 0x00007480ff0677ac */ /* 0x000e620008000800 */
[----:B------:R-:W2:Y:S01]  /*0360*/  LDCU.64 UR8, c[0x0][0x4d0] ;  /* 0x00009a00ff0877ac */ /* 0x000ea20008000a00 */
[----:B------:R-:W-:Y:S01]  /*0370*/  UISETP.NE.AND UP0, UPT, UR38, 0x3, UPT ;  /* 0x000000032600788c */ /* 0x000fe2000bf05270 */
[----:B0-----:R-:W-:Y:S01]  /*0380*/  IMAD.HI.U32 R2, R5, UR4, R4 ;  /* 0x0000000405027c27 */ /* 0x001fe2000f8e0004 */
[----:B------:R-:W0:Y:S04]  /*0390*/  LDCU UR4, c[0x0][0x4d8] ;  /* 0x00009b00ff0477ac */ /* 0x000e280008000800 */
[----:B------:R-:W-:-:S04]  /*03a0*/  SHF.R.U32.HI R3, RZ, UR5, R2 ;  /* 0x00000005ff037c19 */ /* 0x000fc80008011602 */
[----:B------:R-:W-:-:S05]  /*03b0*/  IADD3 R4, PT, PT, -R3, RZ, RZ ;  /* 0x000000ff03047210 */ /* 0x000fca0007ffe1ff */
[----:B-1----:R-:W-:-:S04]  /*03c0*/  IMAD R5, R4, UR6, R5 ;  /* 0x0000000604057c24 */ /* 0x002fc8000f8e0205 */
[C---:B--2---:R-:W-:Y:S02]  /*03d0*/  IMAD R16, R5.reuse, UR8, R16 ;  /* 0x0000000805107c24 */ /* 0x044fe4000f8e0210 */
[C---:B------:R-:W-:Y:S02]  /*03e0*/  IMAD R0, R5.reuse, UR9, R0 ;  /* 0x0000000905007c24 */ /* 0x040fe4000f8e0200 */
[----:B0-----:R-:W-:Y:S01]  /*03f0*/  IMAD R18, R5, UR4, R18 ;  /* 0x0000000405127c24 */ /* 0x001fe2000f8e0212 */
[----:B------:R-:W-:Y:S06]  /*0400*/  BRA.U !UP0, `(.L_x_2) ;  /* 0x0000001108c87547 */ /* 0x000fec000b800000 */
[----:B------:R-:W0:Y:S01]  /*0410*/  LDCU.64 UR6, c[0x0][0x3b0] ;  /* 0x00007600ff0677ac */ /* 0x000e220008000a00 */
[----:B------:R-:W-:Y:S01]  /*0420*/  IMAD.MOV.U32 R2, RZ, RZ, RZ ;  /* 0x000000ffff027224 */ /* 0x000fe200078e00ff */
        /* <DEDUP_REMOVED lines=13> */
[----:B------:R-:W-:Y:S01]  /*0500*/  HFMA2 R4, -RZ, RZ, 0, 0 ;  /* 0x00000000ff047431 */ /* 0x000fe200000001ff */
[----:B------:R-:W1:Y:S01]  /*0510*/  LDCU UR6, c[0x0][0x3bc] ;  /* 0x00007780ff0677ac */ /* 0x000e620008000800 */
[----:B------:R-:W2:Y:S01]  /*0520*/  LDCU.64 UR8, c[0x0][0x4e8] ;  /* 0x00009d00ff0877ac */ /* 0x000ea20008000a00 */
[----:B------:R-:W-:Y:S02]  /*0530*/  UISETP.NE.AND UP0, UPT, UR38, 0x5, UPT ;  /* 0x000000052600788c */ /* 0x000fe4000bf05270 */
[----:B0-----:R-:W-:Y:S01]  /*0540*/  IMAD.HI.U32 R2, R5, UR4, R4 ;  /* 0x0000000405027c27 */ /* 0x001fe2000f8e0004 */
[----:B------:R-:W0:Y:S04]  /*0550*/  LDCU UR4, c[0x0][0x4f0] ;  /* 0x00009e00ff0477ac */ /* 0x000e280008000800 */
[----:B------:R-:W-:-:S05]  /*0560*/  SHF.R.U32.HI R3, RZ, UR5, R2 ;  /* 0x00000005ff037c19 */ /* 0x000fca0008011602 */
[----:B------:R-:W-:-:S04]  /*0570*/  IMAD.MOV R4, RZ, RZ, -R3 ;  /* 0x000000ffff047224 */ /* 0x000fc800078e0a03 */
        /* <DEDUP_REMOVED lines=12> */
[----:B-1----:R-:W-:-:S04]  /*0640*/  SHF.R.U32.HI R5, RZ, UR4, R4 ;  /* 0x00000004ff057c19 */ /* 0x002fc80008011604 */
[----:B------:R-:W-:-:S05]  /*0650*/  IADD3 R2, PT, PT, -R5, RZ, RZ ;  /* 0x000000ff05027210 */ /* 0x000fca0007ffe1ff */
        /* <DEDUP_REMOVED lines=260> */
[----:B------:R-:W2:Y:S02]  /*16a0*/  LDCU.64 UR8, c[0x0][0x5d8] ;  /* 0x0000bb00ff0877ac */ /* 0x000ea40008000a00 */
[----:B0-----:R-:W-:Y:S01]  /*16b0*/  IMAD.HI.U32 R2, R5, UR4, R4 ;  /* 0x0000000405027c27 */ /* 0x001fe2000f8e0004 */
[----:B------:R-:W0:Y:S04]  /*16c0*/  LDCU UR4, c[0x0][0x5e0] ;  /* 0x0000bc00ff0477ac */ /* 0x000e280008000800 */
[----:B------:R-:W-:-:S05]  /*16d0*/  SHF.R.U32.HI R2, RZ, UR5, R2 ;  /* 0x00000005ff027c19 */ /* 0x000fca0008011602 */
[----:B------:R-:W-:-:S04]  /*16e0*/  IMAD.MOV R3, RZ, RZ, -R2 ;  /* 0x000000ffff037224 */ /* 0x000fc800078e0a02 */
[----:B-1----:R-:W-:-:S04]  /*16f0*/  IMAD R5, R3, UR6, R5 ;  /* 0x0000000603057c24 */ /* 0x002fc8000f8e0205 */
[C---:B--2---:R-:W-:Y:S02]  /*1700*/  IMAD R16, R5.reuse, UR8, R16 ;  /* 0x0000000805107c24 */ /* 0x044fe4000f8e0210 */
[C---:B------:R-:W-:Y:S02]  /*1710*/  IMAD R0, R5.reuse, UR9, R0 ;  /* 0x0000000905007c24 */ /* 0x040fe4000f8e0200 */
[----:B0-----:R-:W-:-:S07]  /*1720*/  IMAD R18, R5, UR4, R18 ;  /* 0x0000000405127c24 */ /* 0x001fce000f8e0212 */
.L_x_2:
[----:B------:R-:W0:Y:S01]  /*1730*/  LDCU.64 UR6, c[0x0][0x5f0] ;  /* 0x0000be00ff0677ac */ /* 0x000e220008000a00 */
[----:B------:R-:W-:Y:S01]  /*1740*/  BSSY.RECONVERGENT B6, `(.L_x_3) ;  /* 0x00000e5000067945 */ /* 0x000fe20003800200 */
[----:B------:R-:W-:-:S04]  /*1750*/  UPRMT UR4, UR39, 0x9910, URZ ;  /* 0x0000991027047896 */ /* 0x000fc800080000ff */
[----:B------:R-:W-:Y:S01]  /*1760*/  UISETP.GT.AND UP0, UPT, UR4, 0x9, UPT ;  /* 0x000000090400788c */ /* 0x000fe2000bf04270 */
[----:B0-----:R-:W-:-:S04]  /*1770*/  IADD3 R2, P0, PT, R0, UR6, RZ ;  /* 0x0000000600027c10 */ /* 0x001fc8000ff1e0ff */
[----:B------:R-:W-:-:S04]  /*1780*/  IADD3.X R3, PT, PT, RZ, UR7, RZ, P0, !PT ;  /* 0x00000007ff037c10 */ /* 0x000fc800087fe4ff */
[----:B------:R-:W-:Y:S05]  /*1790*/  BRA.U UP0, `(.L_x_4) ;  /* 0x0000000100f87547 */ /* 0x000fea000b800000 */
[----:B------:R-:W-:-:S09]  /*17a0*/  UISETP.GT.AND UP0, UPT, UR4, 0x4, UPT ;  /* 0x000000040400788c */ /* 0x000fd2000bf04270 */
[----:B------:R-:W-:Y:S05]  /*17b0*/  BRA.U UP0, `(.L_x_5) ;  /* 0x00000001006c7547 */ /* 0x000fea000b800000 */
[----:B------:R-:W-:-:S09]  /*17c0*/  UISETP.GT.AND UP0, UPT, UR4, 0x1, UPT ;  /* 0x000000010400788c */ /* 0x000fd2000bf04270 */
[----:B------:R-:W-:Y:S05]  /*17d0*/  BRA.U UP0, `(.L_x_6) ;  /* 0x0000000100287547 */ /* 0x000fea000b800000 */
[----:B------:R-:W-:-:S09]  /*17e0*/  UISETP.NE.AND UP0, UPT, UR39, URZ, UPT ;  /* 0x000000ff2700728c */ /* 0x000fd2000bf05270 */
[----:B------:R-:W-:Y:S05]  /*17f0*/  BRA.U !UP0, `(.L_x_7) ;  /* 0x0000000108147547 */ /* 0x000fea000b800000 */
[----:B------:R-:W-:-:S09]  /*1800*/  UISETP.NE.AND UP0, UPT, UR4, 0x1, UPT ;  /* 0x000000010400788c */ /* 0x000fd2000bf05270 */
[----:B------:R-:W-:Y:S05]  /*1810*/  BRA.U UP0, `(.L_x_8) ;  /* 0x0000000900e07547 */ /* 0x000fea000b800000 */
[----:B------:R-:W2:Y:S02]  /*1820*/  LDG.E.S8 R2, desc[UR36][R2.64] ;  /* 0x0000002402027981 */ /* 0x000ea4000c1e1300 */
[----:B--2---:R4:W0:Y:S01]  /*1830*/  I2F.S16 R19, R2 ;  /* 0x0000000200137306 */ /* 0x0048220000101400 */
[----:B------:R-:W-:Y:S05]  /*1840*/  BRA `(.L_x_9) ;  /* 0x0000000c00507947 */ /* 0x000fea0003800000 */
.L_x_7:
[----:B------:R-:W2:Y:S02]  /*1850*/  LDG.E.U8 R2, desc[UR36][R2.64] ;  /* 0x0000002402027981 */ /* 0x000ea4000c1e1100 */
[----:B--2---:R-:W-:Y:S01]  /*1860*/  I2FP.F32.U32 R19, R2 ;  /* 0x0000000200137245 */ /* 0x004fe20000201000 */
[----:B------:R-:W-:Y:S06]  /*1870*/  BRA `(.L_x_9) ;  /* 0x0000000c00447947 */ /* 0x000fec0003800000 */
.L_x_6:
[----:B------:R-:W-:-:S09]  /*1880*/  UISETP.NE.AND UP0, UPT, UR4, 0x2, UPT ;  /* 0x000000020400788c */ /* 0x000fd2000bf05270 */
[----:B------:R-:W-:Y:S05]  /*1890*/  BRA.U !UP0, `(.L_x_10) ;  /* 0x0000000108287547 */ /* 0x000fea000b800000 */
[----:B------:R-:W-:-:S09]  /*18a0*/  UISETP.NE.AND UP0, UPT, UR4, 0x3, UPT ;  /* 0x000000030400788c */ /* 0x000fd2000bf05270 */
[----:B------:R-:W-:Y:S05]  /*18b0*/  BRA.U !UP0, `(.L_x_11) ;  /* 0x0000000108147547 */ /* 0x000fea000b800000 */
[----:B------:R-:W-:-:S09]  /*18c0*/  UISETP.NE.AND UP0, UPT, UR4, 0x4, UPT ;  /* 0x000000040400788c */ /* 0x000fd2000bf05270 */
[----:B------:R-:W-:Y:S05]  /*18d0*/  BRA.U UP0, `(.L_x_8) ;  /* 0x0000000900b07547 */ /* 0x000fea000b800000 */
[----:B------:R-:W2:Y:S02]  /*18e0*/  LDG.E.64 R2, desc[UR36][R2.64] ;  /* 0x0000002402027981 */ /* 0x000ea4000c1e1b00 */
[----:B--2---:R2:W3:Y:S02]  /*18f0*/  I2F.S64 R19, R2 ;  /* 0x0000000200137312 */ /* 0x0044e40000301400 */
[----:B--23--:R-:W-:Y:S05]  /*1900*/  BRA `(.L_x_9) ;  /* 0x0000000c00207947 */ /* 0x00cfea0003800000 */
.L_x_11:
[----:B------:R-:W2:Y:S02]  /*1910*/  LDG.E R2, desc[UR36][R2.64] ;  /* 0x0000002402027981 */ /* 0x000ea4000c1e1900 */
[----:B--2---:R-:W-:Y:S01]  /*1920*/  I2FP.F32.S32 R19, R2 ;  /* 0x0000000200137245 */ /* 0x004fe20000201400 */
[----:B------:R-:W-:Y:S06]  /*1930*/  BRA `(.L_x_9) ;  /* 0x0000000c00147947 */ /* 0x000fec0003800000 */
.L_x_10:
[----:B------:R-:W2:Y:S02]  /*1940*/  LDG.E.U16 R2, desc[UR36][R2.64] ;  /* 0x0000002402027981 */ /* 0x000ea4000c1e1500 */
[----:B--2---:R2:W3:Y:S01]  /*1950*/  I2F.S16 R19, R2 ;  /* 0x0000000200137306 */ /* 0x0044e20000101400 */
[----:B------:R-:W-:Y:S05]  /*1960*/  BRA `(.L_x_9) ;  /* 0x0000000c00087947 */ /* 0x000fea0003800000 */
.L_x_5:
[----:B------:R-:W-:-:S09]  /*1970*/  UISETP.GT.AND UP0, UPT, UR4, 0x6, UPT ;  /* 0x000000060400788c */ /* 0x000fd2000bf04270 */
[----:B------:R-:W-:Y:S05]  /*1980*/  BRA.U UP0, `(.L_x_12) ;  /* 0x0000000100247547 */ /* 0x000fea000b800000 */
[----:B------:R-:W-:-:S09]  /*1990*/  UISETP.NE.AND UP0, UPT, UR4, 0x5, UPT ;  /* 0x000000050400788c */ /* 0x000fd2000bf05270 */
[----:B------:R-:W-:Y:S05]  /*19a0*/  BRA.U !UP0, `(.L_x_13) ;  /* 0x0000000108107547 */ /* 0x000fea000b800000 */
[----:B------:R-:W-:-:S09]  /*19b0*/  UISETP.NE.AND UP0, UPT, UR4, 0x6, UPT ;  /* 0x000000060400788c */ /* 0x000fd2000bf05270 */
[----:B------:R-:W-:Y:S05]  /*19c0*/  BRA.U UP0, `(.L_x_8) ;  /* 0x0000000900747547 */ /* 0x000fea000b800000 */
[----:B------:R0:W5:Y:S01]  /*19d0*/  LDG.E R19, desc[UR36][R2.64] ;  /* 0x0000002402137981 */ /* 0x000162000c1e1900 */
[----:B------:R-:W-:Y:S05]  /*19e0*/  BRA `(.L_x_9) ;  /* 0x0000000800e87947 */ /* 0x000fea0003800000 */
.L_x_13:
[----:B------:R-:W2:Y:S02]  /*19f0*/  LDG.E.U16 R2, desc[UR36][R2.64] ;  /* 0x0000002402027981 */ /* 0x000ea4000c1e1500 */
[----:B--2---:R-:W-:Y:S01]  /*1a00*/  HADD2.F32 R19, -RZ, R2.H0_H0 ;  /* 0x20000002ff137230 */ /* 0x004fe20000004100 */
[----:B------:R-:W-:Y:S06]  /*1a10*/  BRA `(.L_x_9) ;  /* 0x0000000800dc7947 */ /* 0x000fec0003800000 */
.L_x_12:
[----:B------:R-:W-:-:S09]  /*1a20*/  UISETP.NE.AND UP0, UPT, UR4, 0x7, UPT ;  /* 0x000000070400788c */ /* 0x000fd2000bf05270 */
[----:B------:R-:W-:Y:S05]  /*1a30*/  BRA.U !UP0, `(.L_x_14) ;  /* 0x0000000108247547 */ /* 0x000fea000b800000 */
[----:B------:R-:W-:-:S09]  /*1a40*/  UISETP.NE.AND UP0, UPT, UR4, 0x8, UPT ;  /* 0x000000080400788c */ /* 0x000fd2000bf05270 */
[----:B------:R-:W-:Y:S05]  /*1a50*/  BRA.U !UP0, `(.L_x_15) ;  /* 0x0000000108107547 */ /* 0x000fea000b800000 */
[----:B------:R-:W-:-:S09]  /*1a60*/  UISETP.NE.AND UP0, UPT, UR4, 0x9, UPT ;  /* 0x000000090400788c */ /* 0x000fd2000bf05270 */
[----:B------:R-:W-:Y:S05]  /*1a70*/  BRA.U UP0, `(.L_x_8) ;  /* 0x0000000900487547 */ /* 0x000fea000b800000 */
[----:B------:R1:W5:Y:S01]  /*1a80*/  LDG.E R19, desc[UR36][R2.64] ;  /* 0x0000002402137981 */ /* 0x000362000c1e1900 */
[----:B------:R-:W-:Y:S05]  /*1a90*/  BRA `(.L_x_9) ;  /* 0x0000000800bc7947 */ /* 0x000fea0003800000 */
.L_x_15:
[----:B------:R-:W2:Y:S02]  /*1aa0*/  LDG.E.U16 R2, desc[UR36][R2.64] ;  /* 0x0000002402027981 */ /* 0x000ea4000c1e1500 */
[----:B--2---:R-:W-:Y:S01]  /*1ab0*/  HADD2.F32 R19, -RZ, R2.H0_H0 ;  /* 0x20000002ff137230 */ /* 0x004fe20000004100 */
[----:B------:R-:W-:Y:S06]  /*1ac0*/  BRA `(.L_x_9) ;  /* 0x0000000800b07947 */ /* 0x000fec0003800000 */
.L_x_14:
[----:B------:R-:W2:Y:S01]  /*1ad0*/  LDG.E.64 R2, desc[UR36][R2.64] ;  /* 0x0000002402027981 */ /* 0x000ea2000c1e1b00 */
[----:B------:R-:W-:Y:S01]  /*1ae0*/  UMOV UR4, 0xf0000000 ;  /* 0xf000000000047882 */ /* 0x000fe20000000000 */
[----:B------:R-:W-:Y:S02]  /*1af0*/  UMOV UR5, 0x380fffff ;  /* 0x380fffff00057882 */ /* 0x000fe40000000000 */
[----:B--2---:R-:W0:-:S15]  /*1b00*/  DSETP.GEU.AND P0, PT, |R2|, UR4, PT ;  /* 0x0000000402007e2a */ /* 0x004e1e000bf0e200 */
[----:B------:R-:W-:-:S15]  /*1b10*/  NOP ;  /* 0x0000000000007918 */ /* 0x000fde0000000000 */
[----:B------:R-:W-:-:S15]  /*1b20*/  NOP ;  /* 0x0000000000007918 */ /* 0x000fde0000000000 */
[----:B------:R-:W-:-:S15]  /*1b30*/  NOP ;  /* 0x0000000000007918 */ /* 0x000fde0000000000 */
[----:B------:R-:W-:-:S04]  /*1b40*/  NOP ;  /* 0x0000000000007918 */ /* 0x000fc80000000000 */
[----:B------:R-:W0:Y:S02]  /*1b50*/  F2F.F32.F64 R19, R2 ;  /* 0x0000000200137310 */ /* 0x000e240000301000 */
[----:B0-----:R-:W-:Y:S01]  /*1b60*/  @!P0 FMUL R19, R19, 1.175494350822287508e-38 ;  /* 0x0080000013138820 */ /* 0x001fe20000400000 */
[----:B------:R-:W-:Y:S06]  /*1b70*/  BRA `(.L_x_9) ;  /* 0x0000000800847947 */ /* 0x000fec0003800000 */
.L_x_4:
[----:B------:R-:W-:-:S09]  /*1b80*/  UISETP.GT.AND UP0, UPT, UR4, 0x18, UPT ;  /* 0x000000180400788c */ /* 0x000fd2000bf04270 */
[----:B------:R-:W-:Y:S05]  /*1b90*/  BRA.U UP0, `(.L_x_16) ;  /* 0x0000000100f47547 */ /* 0x000fea000b800000 */
[----:B------:R-:W-:-:S09]  /*1ba0*/  UISETP.GT.AND UP0, UPT, UR4, 0xe, UPT ;  /* 0x0000000e0400788c */ /* 0x000fd2000bf04270 */
[----:B------:R-:W-:Y:S05]  /*1bb0*/  BRA.U UP0, `(.L_x_17) ;  /* 0x00000001004c7547 */ /* 0x000fea000b800000 */
[----:B------:R-:W-:-:S09]  /*1bc0*/  UISETP.NE.AND UP0, UPT, UR4, 0xa, UPT ;  /* 0x0000000a0400788c */ /* 0x000fd2000bf05270 */
[----:B------:R-:W-:Y:S05]  /*1bd0*/  BRA.U !UP0, `(.L_x_18) ;  /* 0x0000000108187547 */ /* 0x000fea000b800000 */
[----:B------:R-:W-:-:S09]  /*1be0*/  UISETP.NE.AND UP0, UPT, UR4, 0xb, UPT ;  /* 0x0000000b0400788c */ /* 0x000fd2000bf05270 */
[----:B------:R-:W-:Y:S05]  /*1bf0*/  BRA.U UP0, `(.L_x_8) ;  /* 0x0000000500e87547 */ /* 0x000fea000b800000 */
[----:B------:R-:W2:Y:S02]  /*1c00*/  LDG.E.U8 R2, desc[UR36][R2.64] ;  /* 0x0000002402027981 */ /* 0x000ea4000c1e1100 */
[----:B--2---:R-:W-:-:S04]  /*1c10*/  ISETP.NE.AND P0, PT, R2, RZ, PT ;  /* 0x000000ff0200720c */ /* 0x004fc80003f05270 */
[----:B------:R-:W-:Y:S01]  /*1c20*/  FSEL R19, RZ, 1, !P0 ;  /* 0x3f800000ff137808 */ /* 0x000fe20004000000 */
[----:B------:R-:W-:Y:S08]  /*1c30*/  BRA `(.L_x_9) ;  /* 0x0000000800547947 */ /* 0x000ff00003800000 */
.L_x_18:
        /* <DEDUP_REMOVED lines=11> */
.L_x_17:
[----:B------:R-:W-:-:S09]  /*1cf0*/  UISETP.NE.AND UP0, UPT, UR4, 0xf, UPT ;  /* 0x0000000f0400788c */ /* 0x000fd2000bf05270 */
[----:B------:R-:W-:Y:S05]  /*1d00*/  BRA.U !UP0, `(.L_x_19) ;  /* 0x00000001088c7547 */ /* 0x000fea000b800000 */
[----:B------:R-:W-:-:S09]  /*1d10*/  UISETP.NE.AND UP0, UPT, UR4, 0x17, UPT ;  /* 0x000000170400788c */ /* 0x000fd2000bf05270 */
[----:B------:R-:W-:Y:S05]  /*1d20*/  BRA.U !UP0, `(.L_x_20) ;  /* 0x0000000108547547 */ /* 0x000fea000b800000 */
[----:B------:R-:W-:-:S09]  /*1d30*/  UISETP.NE.AND UP0, UPT, UR4, 0x18, UPT ;  /* 0x000000180400788c */ /* 0x000fd2000bf05270 */
[----:B------:R-:W-:Y:S05]  /*1d40*/  BRA.U UP0, `(.L_x_8) ;  /* 0x0000000500947547 */ /* 0x000fea000b800000 */
[----:B------:R-:W2:Y:S01]  /*1d50*/  LDG.E.U8 R19, desc[UR36][R2.64] ;  /* 0x0000002402137981 */ /* 0x000ea2000c1e1100 */
[----:B------:R-:W-:Y:S02]  /*1d60*/  IMAD.MOV.U32 R5, RZ, RZ, 0x1f ;  /* 0x0000001fff057424 */ /* 0x000fe400078e00ff */
[----:B--2---:R-:W-:-:S05]  /*1d70*/  IMAD.SHL.U32 R19, R19, 0x1000000, RZ ;  /* 0x0100000013137824 */ /* 0x004fca00078e00ff */
[C---:B------:R-:W-:Y:S02]  /*1d80*/  LOP3.LUT R0, R19.reuse, 0x7f000000, RZ, 0xc0, !PT ;  /* 0x7f00000013007812 */ /* 0x040fe400078ec0ff */
[----:B------:R-:W-:Y:S02]  /*1d90*/  LOP3.LUT P0, RZ, R19, 0x7f000000, RZ, 0xc0, !PT ;  /* 0x7f00000013ff7812 */ /* 0x000fe4000780c0ff */
[----:B------:R-:W0:Y:S02]  /*1da0*/  FLO.U32 R4, R0 ;  /* 0x0000000000047300 */ /* 0x000e2400000e0000 */
[----:B0-----:R-:W-:-:S04]  /*1db0*/  IADD3 R4, PT, PT, -R4, RZ, RZ ;  /* 0x000000ff04047210 */ /* 0x001fc80007ffe1ff */
[----:B------:R-:W-:-:S05]  /*1dc0*/  VIADDMNMX.U32 R4, R4, R5, 0x4, !PT ;  /* 0x0000000404047446 */ /* 0x000fca0007800005 */
[----:B------:R-:W-:Y:S01]  /*1dd0*/  VIADD R5, R4, 0xfffffffc ;  /* 0xfffffffc04057836 */ /* 0x000fe20000000000 */
[----:B------:R-:W-:-:S04]  /*1de0*/  IADD3 R4, PT, PT, R0, 0x1000000, RZ ;  /* 0x0100000000047810 */ /* 0x000fc80007ffe0ff */
[----:B------:R-:W-:Y:S01]  /*1df0*/  SHF.L.U32 R6, R0, R5, RZ ;  /* 0x0000000500067219 */ /* 0x000fe200000006ff */
[----:B------:R-:W-:Y:S01]  /*1e00*/  IMAD.SHL.U32 R5, R5, 0x800000, RZ ;  /* 0x0080000005057824 */ /* 0x000fe200078e00ff */
[----:B------:R-:W-:-:S04]  /*1e10*/  SHF.R.S32.HI R4, RZ, 0x8, R4 ;  /* 0x00000008ff047819 */ /* 0x000fc80000011404 */
[----:B------:R-:W-:-:S05]  /*1e20*/  LEA.HI R5, R6, -R5, RZ, 0x1c ;  /* 0x8000000506057211 */ /* 0x000fca00078fe0ff */
[----:B------:R-:W-:-:S05]  /*1e30*/  VIADD R5, R5, 0x3c000000 ;  /* 0x3c00000005057836 */ /* 0x000fca0000000000 */
[----:B------:R-:W-:-:S04]  /*1e40*/  LOP3.LUT R4, R5, 0x7f800000, R4, 0xf8, !PT ;  /* 0x7f80000005047812 */ /* 0x000fc800078ef804 */
[----:B------:R-:W-:-:S04]  /*1e50*/  SEL R4, R4, RZ, P0 ;  /* 0x000000ff04047207 */ /* 0x000fc80000000000 */
[----:B------:R-:W-:Y:S01]  /*1e60*/  LOP3.LUT R19, R4, 0x80000000, R19, 0xf8, !PT ;  /* 0x8000000004137812 */ /* 0x000fe200078ef813 */
[----:B------:R-:W-:Y:S06]  /*1e70*/  BRA `(.L_x_9) ;  /* 0x0000000400c47947 */ /* 0x000fec0003800000 */
.L_x_20:
[----:B------:R-:W2:Y:S02]  /*1e80*/  LDG.E.U8 R2, desc[UR36][R2.64] ;  /* 0x0000002402027981 */ /* 0x000ea4000c1e1100 */
[C---:B--2---:R-:W-:Y:S01]  /*1e90*/  IMAD.SHL.U32 R4, R2.reuse, 0x2000000, RZ ;  /* 0x0200000002047824 */ /* 0x044fe200078e00ff */
[----:B------:R-:W-:-:S04]  /*1ea0*/  SHF.L.U32 R5, R2, 0x8, RZ ;  /* 0x0000000802057819 */ /* 0x000fc800000006ff */
[----:B------:R-:W-:Y:S02]  /*1eb0*/  ISETP.GT.U32.AND P0, PT, R4, 0x7ffffff, PT ;  /* 0x07ffffff0400780c */ /* 0x000fe40003f04070 */
[----:B------:R-:W-:-:S11]  /*1ec0*/  PRMT R19, R5, 0x9910, RZ ;  /* 0x0000991005137816 */ /* 0x000fd600000000ff */
[----:B------:R-:W-:Y:S02]  /*1ed0*/  @!P0 LOP3.LUT R0, R5, 0x7f00, RZ, 0xc0, !PT ;  /* 0x00007f0005008812 */ /* 0x000fe400078ec0ff */
[----:B------:R-:W-:Y:S02]  /*1ee0*/  @P0 LEA.HI R4, R4, 0x70000000, RZ, 0x1c ;  /* 0x7000000004040811 */ /* 0x000fe400078fe0ff */
[----:B------:R-:W-:-:S05]  /*1ef0*/  @!P0 LOP3.LUT R0, R0, 0x3f000000, RZ, 0xfc, !PT ;  /* 0x3f00000000008812 */ /* 0x000fca00078efcff */
[----:B------:R-:W-:Y:S01]  /*1f00*/  @!P0 FADD.FTZ R0, R0, -0.5 ;  /* 0xbf00000000008421 */ /* 0x000fe20000010000 */
[----:B------:R-:W-:-:S05]  /*1f10*/  @P0 FMUL.FTZ R0, R4, 1.9259299443872358531e-34 ;  /* 0x0780000004000820 */ /* 0x000fca0000410000 */
[----:B------:R-:W-:Y:S01]  /*1f20*/  LOP3.LUT R19, R0, 0x80000000, R19, 0xf8, !PT ;  /* 0x8000000000137812 */ /* 0x000fe200078ef813 */
[----:B------:R-:W-:Y:S06]  /*1f30*/  BRA `(.L_x_9) ;  /* 0x0000000400947947 */ /* 0x000fec0003800000 */
.L_x_19:
[----:B------:R-:W2:Y:S02]  /*1f40*/  LDG.E.U16 R2, desc[UR36][R2.64] ;  /* 0x0000002402027981 */ /* 0x000ea4000c1e1500 */
[----:B--2---:R-:W-:Y:S01]  /*1f50*/  IMAD.U32 R19, R2, 0x10000, RZ ;  /* 0x0001000002137824 */ /* 0x004fe200078e00ff */
[----:B------:R-:W-:Y:S06]  /*1f60*/  BRA `(.L_x_9) ;  /* 0x0000000400887947 */ /* 0x000fec0003800000 */
.L_x_16:
[----:B------:R-:W-:-:S09]  /*1f70*/  UISETP.GT.AND UP0, UPT, UR4, 0x1b, UPT ;  /* 0x0000001b0400788c */ /* 0x000fd2000bf04270 */
[----:B------:R-:W-:Y:S05]  /*1f80*/  BRA.U UP0, `(.L_x_21) ;  /* 0x0000000100ec7547 */ /* 0x000fea000b800000 */
[----:B------:R-:W-:-:S09]  /*1f90*/  UISETP.NE.AND UP0, UPT, UR4, 0x19, UPT ;  /* 0x000000190400788c */ /* 0x000fd2000bf05270 */
[----:B------:R-:W-:Y:S05]  /*1fa0*/  BRA.U !UP0, `(.L_x_22) ;  /* 0x0000000108807547 */ /* 0x000fea000b800000 */
[----:B------:R-:W-:-:S09]  /*1fb0*/  UISETP.NE.AND UP0, UPT, UR4, 0x1a, UPT ;  /* 0x0000001a0400788c */ /* 0x000fd2000bf05270 */
[----:B------:R-:W-:Y:S05]  /*1fc0*/  BRA.U !UP0, `(.L_x_23) ;  /* 0x0000000108147547 */ /* 0x000fea000b800000 */
[----:B------:R-:W-:-:S09]  /*1fd0*/  UISETP.NE.AND UP0, UPT, UR4, 0x1b, UPT ;  /* 0x0000001b0400788c */ /* 0x000fd2000bf05270 */
[----:B------:R-:W-:Y:S05]  /*1fe0*/  BRA.U UP0, `(.L_x_8) ;  /* 0x0000000100ec7547 */ /* 0x000fea000b800000 */
[----:B------:R-:W2:Y:S02]  /*1ff0*/  LDG.E.U16 R2, desc[UR36][R2.64] ;  /* 0x0000002402027981 */ /* 0x000ea4000c1e1500 */
[----:B--2---:R-:W-:Y:S01]  /*2000*/  I2FP.F32.U32 R19, R2 ;  /* 0x0000000200137245 */ /* 0x004fe20000201000 */
[----:B------:R-:W-:Y:S06]  /*2010*/  BRA `(.L_x_9) ;  /* 0x00000004005c7947 */ /* 0x000fec0003800000 */
.L_x_23:
[----:B------:R-:W2:Y:S01]  /*2020*/  LDG.E.U8 R3, desc[UR36][R2.64] ;  /* 0x0000002402037981 */ /* 0x000ea2000c1e1100 */
[----:B------:R-:W-:Y:S01]  /*2030*/  IMAD.MOV.U32 R19, RZ, RZ, RZ ;  /* 0x000000ffff137224 */ /* 0x000fe200078e00ff */
[----:B--2---:R-:W-:-:S13]  /*2040*/  ISETP.NE.AND P0, PT, R3, RZ, PT ;  /* 0x000000ff0300720c */ /* 0x004fda0003f05270 */
[----:B------:R-:W-:Y:S05]  /*2050*/  @!P0 BRA `(.L_x_9) ;  /* 0x00000004004c8947 */ /* 0x000fea0003800000 */
[----:B------:R-:W-:-:S13]  /*2060*/  ISETP.NE.AND P0, PT, R3, 0x80, PT ;  /* 0x000000800300780c */ /* 0x000fda0003f05270 */
[----:B------:R-:W-:Y:S01]  /*2070*/  @!P0 MOV R19, 0x7f800001 ;  /* 0x7f80000100138802 */ /* 0x000fe20000000f00 */
[----:B------:R-:W-:Y:S06]  /*2080*/  @!P0 BRA `(.L_x_9) ;  /* 0x0000000400408947 */ /* 0x000fec0003800000 */
[--C-:B------:R-:W-:Y:S01]  /*2090*/  SHF.R.U32.HI R0, RZ, 0x3, R3.reuse ;  /* 0x00000003ff007819 */ /* 0x100fe20000011603 */
[----:B------:R-:W-:Y:S03]  /*20a0*/  BSSY.RECONVERGENT B0, `(.L_x_24) ;  /* 0x000000c000007945 */ /* 0x000fe60003800200 */
[----:B------:R-:W-:Y:S02]  /*20b0*/  LOP3.LUT P0, R2, R0, 0xf, RZ, 0xc0, !PT ;  /* 0x0000000f00027812 */ /* 0x000fe4000780c0ff */
[----:B------:R-:W-:-:S05]  /*20c0*/  SHF.R.U32.HI R0, RZ, 0x7, R3 ;  /* 0x00000007ff007819 */ /* 0x000fca0000011603 */
[----:B------:R-:W-:Y:S01]  /*20d0*/  IMAD.U32 R19, R0, -0x80000000, RZ ;  /* 0x8000000000137824 */ /* 0x000fe200078e00ff */
[----:B------:R-:W-:-:S05]  /*20e0*/  LOP3.LUT R0, R3, 0x7, RZ, 0xc0, !PT ;  /* 0x0000000703007812 */ /* 0x000fca00078ec0ff */
[----:B------:R-:W-:Y:S05]  /*20f0*/  @P0 BRA `(.L_x_25) ;  /* 0x0000000000180947 */ /* 0x000fea0003800000 */
[----:B------:R-:W0:Y:S02]  /*2100*/  FLO.U32 R3, R0 ;  /* 0x0000000000037300 */ /* 0x000e2400000e0000 */
[----:B0-----:R-:W-:-:S04]  /*2110*/  IADD3 R3, PT, PT, -R3, 0x1f, RZ ;  /* 0x0000001f03037810 */ /* 0x001fc80007ffe1ff */
[----:B------:R-:W-:Y:S01]  /*2120*/  IADD3 R2, PT, PT, R2, 0x1d, -R3 ;  /* 0x0000001d02027810 */ /* 0x000fe20007ffe803 */
[----:B------:R-:W-:-:S05]  /*2130*/  VIADD R5, R3, 0xffffffe4 ;  /* 0xffffffe403057836 */ /* 0x000fca0000000000 */
[----:B------:R-:W-:-:S04]  /*2140*/  SHF.L.U32 R5, R0, R5, RZ ;  /* 0x0000000500057219 */ /* 0x000fc800000006ff */
[----:B------:R-:W-:-:S07]  /*2150*/  LOP3.LUT R0, R5, 0x7, RZ, 0xc0, !PT ;  /* 0x0000000705007812 */ /* 0x000fce00078ec0ff */
.L_x_25:
[----:B------:R-:W-:Y:S05]  /*2160*/  BSYNC.RECONVERGENT B0 ;  /* 0x0000000000007941 */ /* 0x000fea0003800200 */
.L_x_24:
[----:B------:R-:W-:Y:S02]  /*2170*/  SHF.L.U32 R0, R0, 0x14, RZ ;  /* 0x0000001400007819 */ /* 0x000fe400000006ff */
[----:B------:R-:W-:-:S04]  /*2180*/  LEA R2, R2, 0x3b800000, 0x17 ;  /* 0x3b80000002027811 */ /* 0x000fc800078eb8ff */
[----:B------:R-:W-:Y:S01]  /*2190*/  LOP3.LUT R19, R2, R0, R19, 0xfe, !PT ;  /* 0x0000000002137212 */ /* 0x000fe200078efe13 */
[----:B------:R-:W-:Y:S06]  /*21a0*/  BRA `(.L_x_9) ;  /* 0x0000000000f87947 */ /* 0x000fec0003800000 */
.L_x_22:
[----:B------:R-:W2:Y:S01]  /*21b0*/  LDG.E.U8 R3, desc[UR36][R2.64] ;  /* 0x0000002402037981 */ /* 0x000ea2000c1e1100 */
[----:B------:R-:W-:Y:S01]  /*21c0*/  IMAD.MOV.U32 R19, RZ, RZ, RZ ;  /* 0x000000ffff137224 */ /* 0x000fe200078e00ff */
[----:B--2---:R-:W-:-:S13]  /*21d0*/  ISETP.NE.AND P0, PT, R3, RZ, PT ;  /* 0x000000ff0300720c */ /* 0x004fda0003f05270 */
[----:B------:R-:W-:Y:S05]  /*21e0*/  @!P0 BRA `(.L_x_9) ;  /* 0x0000000000e88947 */ /* 0x000fea0003800000 */
[----:B------:R-:W-:-:S13]  /*21f0*/  ISETP.NE.AND P0, PT, R3, 0x80, PT ;  /* 0x000000800300780c */ /* 0x000fda0003f05270 */
[----:B------:R-:W-:Y:S01]  /*2200*/  @!P0 IMAD.MOV.U32 R19, RZ, RZ, 0x7f800001 ;  /* 0x7f800001ff138424 */ /* 0x000fe200078e00ff */
[----:B------:R-:W-:Y:S06]  /*2210*/  @!P0 BRA `(.L_x_9) ;  /* 0x0000000000dc8947 */ /* 0x000fec0003800000 */
[--C-:B------:R-:W-:Y:S01]  /*2220*/  SHF.R.U32.HI R0, RZ, 0x2, R3.reuse ;  /* 0x00000002ff007819 */ /* 0x100fe20000011603 */
[----:B------:R-:W-:Y:S03]  /*2230*/  BSSY.RECONVERGENT B0, `(.L_x_26) ;  /* 0x000000c000007945 */ /* 0x000fe60003800200 */
[----:B------:R-:W-:Y:S02]  /*2240*/  LOP3.LUT P0, R2, R0, 0x1f, RZ, 0xc0, !PT ;  /* 0x0000001f00027812 */ /* 0x000fe4000780c0ff */
[----:B------:R-:W-:-:S04]  /*2250*/  SHF.R.U32.HI R0, RZ, 0x7, R3 ;  /* 0x00000007ff007819 */ /* 0x000fc80000011603 */
[----:B------:R-:W-:Y:S02]  /*2260*/  SHF.L.U32 R19, R0, 0x1f, RZ ;  /* 0x0000001f00137819 */ /* 0x000fe400000006ff */
        /* <DEDUP_REMOVED lines=8> */
.L_x_27:
[----:B------:R-:W-:Y:S05]  /*22f0*/  BSYNC.RECONVERGENT B0 ;  /* 0x0000000000007941 */ /* 0x000fea0003800200 */
.L_x_26:
[----:B------:R-:W-:Y:S01]  /*2300*/  IMAD.SHL.U32 R0, R0, 0x200000, RZ ;  /* 0x0020000000007824 */ /* 0x000fe200078e00ff */
[----:B------:R-:W-:-:S04]  /*2310*/  LEA R2, R2, 0x37800000, 0x17 ;  /* 0x3780000002027811 */ /* 0x000fc800078eb8ff */
[----:B------:R-:W-:Y:S01]  /*2320*/  LOP3.LUT R19, R2, R0, R19, 0xfe, !PT ;  /* 0x0000000002137212 */ /* 0x000fe200078efe13 */
[----:B------:R-:W-:Y:S06]  /*2330*/  BRA `(.L_x_9) ;  /* 0x0000000000947947 */ /* 0x000fec0003800000 */
.L_x_21:
[----:B------:R-:W-:-:S09]  /*2340*/  UISETP.NE.AND UP0, UPT, UR4, 0x1c, UPT ;  /* 0x0000001c0400788c */ /* 0x000fd2000bf05270 */
[----:B------:R-:W-:Y:S05]  /*2350*/  BRA.U !UP0, `(.L_x_28) ;  /* 0x0000000108847547 */ /* 0x000fea000b800000 */
[----:B------:R-:W-:-:S09]  /*2360*/  UISETP.NE.AND UP0, UPT, UR4, 0x1d, UPT ;  /* 0x0000001d0400788c */ /* 0x000fd2000bf05270 */
[----:B------:R-:W-:Y:S05]  /*2370*/  BRA.U !UP0, `(.L_x_29) ;  /* 0x0000000108707547 */ /* 0x000fea000b800000 */
[----:B------:R-:W-:-:S09]  /*2380*/  UISETP.NE.AND UP0, UPT, UR4, 0x2c, UPT ;  /* 0x0000002c0400788c */ /* 0x000fd2000bf05270 */
[----:B------:R-:W-:Y:S05]  /*2390*/  BRA.U !UP0, `(.L_x_30) ;  /* 0x0000000108487547 */ /* 0x000fea000b800000 */
.L_x_8:
[----:B------:R-:W-:Y:S01]  /*23a0*/  MOV R2, 0x0 ;  /* 0x0000000000027802 */ /* 0x000fe20000000f00 */
[----:B------:R-:W0:Y:S01]  /*23b0*/  LDCU.64 UR4, c[0x4][0x118] ;  /* 0x01002300ff0477ac */ /* 0x000e220008000a00 */
[----:B------:R-:W-:Y:S02]  /*23c0*/  HFMA2 R8, -RZ, RZ, 0, 4.64916229248046875e-06 ;  /* 0x0000004eff087431 */ /* 0x000fe400000001ff */
[----:B------:R-:W-:Y:S01]  /*23d0*/  IMAD.MOV.U32 R12, RZ, RZ, 0x1 ;  /* 0x00000001ff0c7424 */ /* 0x000fe200078e00ff */
[----:B------:R-:W1:Y:S01]  /*23e0*/  LDCU.64 UR6, c[0x4][0x120] ;  /* 0x01002400ff0677ac */ /* 0x000e620008000a00 */
[----:B------:R-:W2:Y:S01]  /*23f0*/  LDC.64 R2, c[0x4][R2] ;  /* 0x0100000002027b82 */ /* 0x000ea20000000a00 */
[----:B------:R-:W-:Y:S01]  /*2400*/  IMAD.MOV.U32 R13, RZ, RZ, RZ ;  /* 0x000000ffff0d7224 */ /* 0x000fe200078e00ff */
[----:B------:R-:W3:Y:S01]  /*2410*/  LDCU.64 UR8, c[0x4][0x18] ;  /* 0x01000300ff0877ac */ /* 0x000ee20008000a00 */
[----:B0-----:R-:W-:Y:S01]  /*2420*/  MOV R4, UR4 ;  /* 0x0000000400047c02 */ /* 0x001fe20008000f00 */
[----:B------:R-:W-:-:S02]  /*2430*/  IMAD.U32 R5, RZ, RZ, UR5 ;  /* 0x00000005ff057e24 */ /* 0x000fc4000f8e00ff */
[----:B-1----:R-:W-:Y:S01]  /*2440*/  IMAD.U32 R6, RZ, RZ, UR6 ;  /* 0x00000006ff067e24 */ /* 0x002fe2000f8e00ff */
[----:B------:R-:W-:Y:S01]  /*2450*/  MOV R7, UR7 ;  /* 0x0000000700077c02 */ /* 0x000fe20008000f00 */
[----:B---3--:R-:W-:Y:S02]  /*2460*/  IMAD.U32 R10, RZ, RZ, UR8 ;  /* 0x00000008ff0a7e24 */ /* 0x008fe4000f8e00ff */
[----:B------:R-:W-:-:S07]  /*2470*/  IMAD.U32 R11, RZ, RZ, UR9 ;  /* 0x00000009ff0b7e24 */ /* 0x000fce000f8e00ff */
[----:B------:R-:W-:-:S07]  /*2480*/  LEPC R20, `(.L_x_31) ;  /* 0x000000001014794e */ /* 0x000fce0000000000 */
[----:B--2---:R-:W-:Y:S05]  /*2490*/  CALL.ABS.NOINC R2 ;  /* 0x0000000002007343 */ /* 0x004fea0003c00000 */
.L_x_31:
[----:B------:R-:W-:Y:S01]  /*24a0*/  MOV R19, RZ ;  /* 0x000000ff00137202 */ /* 0x000fe20000000f00 */
[----:B------:R-:W-:Y:S06]  /*24b0*/  BRA `(.L_x_9) ;  /* 0x0000000000347947 */ /* 0x000fec0003800000 */
.L_x_30:
[----:B------:R-:W2:Y:S01]  /*24c0*/  LDG.E.U8 R2, desc[UR36][R2.64] ;  /* 0x0000002402027981 */ /* 0x000ea2000c1e1100 */
[----:B------:R-:W-:Y:S01]  /*24d0*/  IMAD.MOV.U32 R19, RZ, RZ, 0x400000 ;  /* 0x00400000ff137424 */ /* 0x000fe200078e00ff */
[----:B--2---:R-:W-:-:S13]  /*24e0*/  ISETP.NE.AND P0, PT, R2, RZ, PT ;  /* 0x000000ff0200720c */ /* 0x004fda0003f05270 */
[----:B------:R-:W-:Y:S05]  /*24f0*/  @!P0 BRA `(.L_x_9) ;  /* 0x0000000000248947 */ /* 0x000fea0003800000 */
[----:B------:R-:W-:-:S13]  /*2500*/  ISETP.NE.AND P0, PT, R2, 0xff, PT ;  /* 0x000000ff0200780c */ /* 0x000fda0003f05270 */
[----:B------:R-:W-:Y:S01]  /*2510*/  @!P0 IMAD.MOV.U32 R19, RZ, RZ, 0x7f800001 ;  /* 0x7f800001ff138424 */ /* 0x000fe200078e00ff */
[----:B------:R-:W-:Y:S01]  /*2520*/  @P0 SHF.L.U32 R19, R2, 0x17, RZ ;  /* 0x0000001702130819 */ /* 0x000fe200000006ff */
[----:B------:R-:W-:Y:S06]  /*2530*/  BRA `(.L_x_9) ;  /* 0x0000000000147947 */ /* 0x000fec0003800000 */
.L_x_29:
[----:B------:R-:W2:Y:S02]  /*2540*/  LDG.E.64 R2, desc[UR36][R2.64] ;  /* 0x0000002402027981 */ /* 0x000ea4000c1e1b00 */
[----:B--2---:R0:W1:Y:S02]  /*2550*/  I2F.U64 R19, R2 ;  /* 0x0000000200137312 */ /* 0x0040640000301000 */
[----:B01----:R-:W-:Y:S05]  /*2560*/  BRA `(.L_x_9) ;  /* 0x0000000000087947 */ /* 0x003fea0003800000 */
.L_x_28:
[----:B------:R-:W2:Y:S02]  /*2570*/  LDG.E R2, desc[UR36][R2.64] ;  /* 0x0000002402027981 */ /* 0x000ea4000c1e1900 */
[----:B--2---:R-:W-:-:S07]  /*2580*/  I2FP.F32.U32 R19, R2 ;  /* 0x0000000200137245 */ /* 0x004fce0000201000 */
.L_x_9:
[----:B------:R-:W-:Y:S05]  /*2590*/  BSYNC.RECONVERGENT B6 ;  /* 0x0000000000067941 */ /* 0x000fea0003800200 */
.L_x_3:
[----:B------:R-:W0:Y:S01]  /*25a0*/  LDCU.64 UR6, c[0x0][0x5f8] ;  /* 0x0000bf00ff0677ac */ /* 0x000e220008000a00 */
[----:B------:R-:W-:Y:S01]  /*25b0*/  BSSY.RECONVERGENT B6, `(.L_x_32) ;  /* 0x00000e5000067945 */ /* 0x000fe20003800200 */
[----:B------:R-:W-:-:S04]  /*25c0*/  UPRMT UR4, UR42, 0x9910, URZ ;  /* 0x000099102a047896 */ /* 0x000fc800080000ff */
[----:B------:R-:W-:Y:S01]  /*25d0*/  UISETP.GT.AND UP0, UPT, UR4, 0x9, UPT ;  /* 0x000000090400788c */ /* 0x000fe2000bf04270 */
[----:B012-4-:R-:W-:-:S05]  /*25e0*/  IADD3 R2, P0, PT, R18, UR6, RZ ;  /* 0x0000000612027c10 */ /* 0x017fca000ff1e0ff */
[----:B------:R-:W-:-:S03]  /*25f0*/  IMAD.X R3, RZ, RZ, UR7, P0 ;  /* 0x00000007ff037e24 */ /* 0x000fc600080e06ff */
        /* <DEDUP_REMOVED lines=12> */
.L_x_36:
[----:B------:R-:W2:Y:S02]  /*26c0*/  LDG.E.U8 R0, desc[UR36][R2.64] ;  /* 0x0000002402007981 */ /* 0x000ea4000c1e1100 */
[----:B--2---:R-:W-:Y:S01]  /*26d0*/  I2FP.F32.U32 R0, R0 ;  /* 0x0000000000007245 */ /* 0x004fe20000201000 */
[----:B------:R-:W-:Y:S06]  /*26e0*/  BRA `(.L_x_38) ;  /* 0x0000000c00447947 */ /* 0x000fec0003800000 */
.L_x_35:
[----:B------:R-:W-:-:S09]  /*26f0*/  UISETP.NE.AND UP0, UPT, UR4, 0x2, UPT ;  /* 0x000000020400788c */ /* 0x000fd2000bf05270 */
[----:B------:R-:W-:Y:S05]  /*2700*/  BRA.U !UP0, `(.L_x_39) ;  /* 0x0000000108287547 */ /* 0x000fea000b800000 */
[----:B------:R-:W-:-:S09]  /*2710*/  UISETP.NE.AND UP0, UPT, UR4, 0x3, UPT ;  /* 0x000000030400788c */ /* 0x000fd2000bf05270 */
[----:B------:R-:W-:Y:S05]  /*2720*/  BRA.U !UP0, `(.L_x_40) ;  /* 0x0000000108147547 */ /* 0x000fea000b800000 */
[----:B------:R-:W-:-:S09]  /*2730*/  UISETP.NE.AND UP0, UPT, UR4, 0x4, UPT ;  /* 0x000000040400788c */ /* 0x000fd2000bf05270 */
[----:B------:R-:W-:Y:S05]  /*2740*/  BRA.U UP0, `(.L_x_37) ;  /* 0x0000000900b07547 */ /* 0x000fea000b800000 */
[----:B------:R-:W2:Y:S02]  /*2750*/  LDG.E.64 R2, desc[UR36][R2.64] ;  /* 0x0000002402027981 */ /* 0x000ea4000c1e1b00 */
[----:B--2---:R4:W0:Y:S02]  /*2760*/  I2F.S64 R0, R2 ;  /* 0x0000000200007312 */ /* 0x0048240000301400 */
[----:B0---4-:R-:W-:Y:S05]  /*2770*/  BRA `(.L_x_38) ;  /* 0x0000000c00207947 */ /* 0x011fea0003800000 */
.L_x_40:
[----:B------:R-:W2:Y:S02]  /*2780*/  LDG.E R0, desc[UR36][R2.64] ;  /* 0x0000002402007981 */ /* 0x000ea4000c1e1900 */
[----:B--2---:R-:W-:Y:S01]  /*2790*/  I2FP.F32.S32 R0, R0 ;  /* 0x0000000000007245 */ /* 0x004fe20000201400 */
[----:B------:R-:W-:Y:S06]  /*27a0*/  BRA `(.L_x_38) ;  /* 0x0000000c00147947 */ /* 0x000fec0003800000 */
.L_x_39:
[----:B------:R-:W2:Y:S02]  /*27b0*/  LDG.E.U16 R0, desc[UR36][R2.64] ;  /* 0x0000002402007981 */ /* 0x000ea4000c1e1500 */
[----:B--2---:R-:W2:Y:S01]  /*27c0*/  I2F.S16 R0, R0 ;  /* 0x0000000000007306 */ /* 0x004ea20000101400 */
[----:B------:R-:W-:Y:S05]  /*27d0*/  BRA `(.L_x_38) ;  /* 0x0000000c00087947 */ /* 0x000fea0003800000 */
.L_x_34:
        /* <DEDUP_REMOVED lines=8> */
.L_x_42:
[----:B------:R-:W2:Y:S02]  /*2860*/  LDG.E.U16 R0, desc[UR36][R2.64] ;  /* 0x0000002402007981 */ /* 0x000ea4000c1e1500 */
[----:B--2---:R-:W-:Y:S01]  /*2870*/  HADD2.F32 R0, -RZ, R0.H0_H0 ;  /* 0x20000000ff007230 */ /* 0x004fe20000004100 */
[----:B------:R-:W-:Y:S06]  /*2880*/  BRA `(.L_x_38) ;  /* 0x0000000800dc7947 */ /* 0x000fec0003800000 */
.L_x_41:
        /* <DEDUP_REMOVED lines=8> */
.L_x_44:
[----:B------:R-:W2:Y:S02]  /*2910*/  LDG.E.U16 R0, desc[UR36][R2.64] ;  /* 0x0000002402007981 */ /* 0x000ea4000c1e1500 */
[----:B--2---:R-:W-:Y:S01]  /*2920*/  HADD2.F32 R0, -RZ, R0.H0_H0 ;  /* 0x20000000ff007230 */ /* 0x004fe20000004100 */
[----:B------:R-:W-:Y:S06]  /*2930*/  BRA `(.L_x_38) ;  /* 0x0000000800b07947 */ /* 0x000fec0003800000 */
.L_x_43:
        /* <DEDUP_REMOVED lines=11> */
.L_x_33:
        /* <DEDUP_REMOVED lines=12> */
.L_x_47:
        /* <DEDUP_REMOVED lines=11> */
.L_x_46:
[----:B------:R-:W-:-:S09]  /*2b60*/  UISETP.NE.AND UP0, UPT, UR4, 0xf, UPT ;  /* 0x0000000f0400788c */ /* 0x000fd2000bf05270 */
[----:B------:R-:W-:Y:S05]  /*2b70*/  BRA.U !UP0, `(.L_x_48) ;  /* 0x00000001088c7547 */ /* 0x000fea000b800000 */
[----:B------:R-:W-:-:S09]  /*2b80*/  UISETP.NE.AND UP0, UPT, UR4, 0x17, UPT ;  /* 0x000000170400788c */ /* 0x000fd2000bf05270 */
[----:B------:R-:W-:Y:S05]  /*2b90*/  BRA.U !UP0, `(.L_x_49) ;  /* 0x0000000108547547 */ /* 0x000fea000b800000 */
[----:B------:R-:W-:-:S09]  /*2ba0*/  UISETP.NE.AND UP0, UPT, UR4, 0x18, UPT ;  /* 0x000000180400788c */ /* 0x000fd2000bf05270 */
[----:B------:R-:W-:Y:S05]  /*2bb0*/  BRA.U UP0, `(.L_x_37) ;  /* 0x0000000500947547 */ /* 0x000fea000b800000 */
[----:B------:R-:W2:Y:S01]  /*2bc0*/  LDG.E.U8 R0, desc[UR36][R2.64] ;  /* 0x0000002402007981 */ /* 0x000ea2000c1e1100 */
[----:B------:R-:W-:Y:S01]  /*2bd0*/  MOV R6, 0x1f ;  /* 0x0000001f00067802 */ /* 0x000fe20000000f00 */
[----:B--2---:R-:W-:-:S05]  /*2be0*/  IMAD.SHL.U32 R0, R0, 0x1000000, RZ ;  /* 0x0100000000007824 */ /* 0x004fca00078e00ff */
[C---:B------:R-:W-:Y:S02]  /*2bf0*/  LOP3.LUT R4, R0.reuse, 0x7f000000, RZ, 0xc0, !PT ;  /* 0x7f00000000047812 */ /* 0x040fe400078ec0ff */
[----:B------:R-:W-:Y:S02]  /*2c00*/  LOP3.LUT P0, RZ, R0, 0x7f000000, RZ, 0xc0, !PT ;  /* 0x7f00000000ff7812 */ /* 0x000fe4000780c0ff */
[----:B------:R-:W0:Y:S02]  /*2c10*/  FLO.U32 R5, R4 ;  /* 0x0000000400057300 */ /* 0x000e2400000e0000 */
[----:B0-----:R-:W-:-:S05]  /*2c20*/  IMAD.MOV R5, RZ, RZ, -R5 ;  /* 0x000000ffff057224 */ /* 0x001fca00078e0a05 */
[----:B------:R-:W-:-:S05]  /*2c30*/  VIADDMNMX.U32 R5, R5, R6, 0x4, !PT ;  /* 0x0000000405057446 */ /* 0x000fca0007800006 */
[----:B------:R-:W-:-:S05]  /*2c40*/  VIADD R5, R5, 0xfffffffc ;  /* 0xfffffffc05057836 */ /* 0x000fca0000000000 */
[C---:B------:R-:W-:Y:S02]  /*2c50*/  SHF.L.U32 R6, R4.reuse, R5, RZ ;  /* 0x0000000504067219 */ /* 0x040fe400000006ff */
[----:B------:R-:W-:Y:S01]  /*2c60*/  SHF.L.U32 R7, R5, 0x17, RZ ;  /* 0x0000001705077819 */ /* 0x000fe200000006ff */
[----:B------:R-:W-:-:S03]  /*2c70*/  VIADD R5, R4, 0x1000000 ;  /* 0x0100000004057836 */ /* 0x000fc60000000000 */
[----:B------:R-:W-:Y:S02]  /*2c80*/  LEA.HI R6, R6, -R7, RZ, 0x1c ;  /* 0x8000000706067211 */ /* 0x000fe400078fe0ff */
[----:B------:R-:W-:-:S03]  /*2c90*/  SHF.R.S32.HI R5, RZ, 0x8, R5 ;  /* 0x00000008ff057819 */ /* 0x000fc60000011405 */
[----:B------:R-:W-:-:S05]  /*2ca0*/  VIADD R6, R6, 0x3c000000 ;  /* 0x3c00000006067836 */ /* 0x000fca0000000000 */
[----:B------:R-:W-:-:S04]  /*2cb0*/  LOP3.LUT R5, R6, 0x7f800000, R5, 0xf8, !PT ;  /* 0x7f80000006057812 */ /* 0x000fc800078ef805 */
[----:B------:R-:W-:-:S04]  /*2cc0*/  SEL R5, R5, RZ, P0 ;  /* 0x000000ff05057207 */ /* 0x000fc80000000000 */
[----:B------:R-:W-:Y:S01]  /*2cd0*/  LOP3.LUT R0, R5, 0x80000000, R0, 0xf8, !PT ;  /* 0x8000000005007812 */ /* 0x000fe200078ef800 */
[----:B------:R-:W-:Y:S06]  /*2ce0*/  BRA `(.L_x_38) ;  /* 0x0000000400c47947 */ /* 0x000fec0003800000 */
.L_x_49:
[----:B------:R-:W2:Y:S02]  /*2cf0*/  LDG.E.U8 R2, desc[UR36][R2.64] ;  /* 0x0000002402027981 */ /* 0x000ea4000c1e1100 */
[C---:B--2---:R-:W-:Y:S01]  /*2d00*/  SHF.L.U32 R4, R2.reuse, 0x19, RZ ;  /* 0x0000001902047819 */ /* 0x044fe200000006ff */
[----:B------:R-:W-:-:S03]  /*2d10*/  IMAD.SHL.U32 R5, R2, 0x100, RZ ;  /* 0x0000010002057824 */ /* 0x000fc600078e00ff */
[----:B------:R-:W-:-:S13]  /*2d20*/  ISETP.GT.U32.AND P0, PT, R4, 0x7ffffff, PT ;  /* 0x07ffffff0400780c */ /* 0x000fda0003f04070 */
[C---:B------:R-:W-:Y:S02]  /*2d30*/  @!P0 LOP3.LUT R0, R5.reuse, 0x7f00, RZ, 0xc0, !PT ;  /* 0x00007f0005008812 */ /* 0x040fe400078ec0ff */
[----:B------:R-:W-:Y:S02]  /*2d40*/  @P0 LEA.HI R4, R4, 0x70000000, RZ, 0x1c ;  /* 0x7000000004040811 */ /* 0x000fe400078fe0ff */
[----:B------:R-:W-:Y:S02]  /*2d50*/  @!P0 LOP3.LUT R0, R0, 0x3f000000, RZ, 0xfc, !PT ;  /* 0x3f00000000008812 */ /* 0x000fe400078efcff */
[----:B------:R-:W-:-:S03]  /*2d60*/  PRMT R5, R5, 0x9910, RZ ;  /* 0x0000991005057816 */ /* 0x000fc600000000ff */
[----:B------:R-:W-:Y:S01]  /*2d70*/  @!P0 FADD.FTZ R0, R0, -0.5 ;  /* 0xbf00000000008421 */ /* 0x000fe20000010000 */
[----:B------:R-:W-:-:S05]  /*2d80*/  @P0 FMUL.FTZ R0, R4, 1.9259299443872358531e-34 ;  /* 0x0780000004000820 */ /* 0x000fca0000410000 */
[----:B------:R-:W-:Y:S01]  /*2d90*/  LOP3.LUT R0, R0, 0x80000000, R5, 0xf8, !PT ;  /* 0x8000000000007812 */ /* 0x000fe200078ef805 */
[----:B------:R-:W-:Y:S06]  /*2da0*/  BRA `(.L_x_38) ;  /* 0x0000000400947947 */ /* 0x000fec0003800000 */
.L_x_48:
[----:B------:R-:W2:Y:S02]  /*2db0*/  LDG.E.U16 R0, desc[UR36][R2.64] ;  /* 0x0000002402007981 */ /* 0x000ea4000c1e1500 */
[----:B--2---:R-:W-:Y:S01]  /*2dc0*/  IMAD.U32 R0, R0, 0x10000, RZ ;  /* 0x0001000000007824 */ /* 0x004fe200078e00ff */
[----:B------:R-:W-:Y:S06]  /*2dd0*/  BRA `(.L_x_38) ;  /* 0x0000000400887947 */ /* 0x000fec0003800000 */
.L_x_45:
        /* <DEDUP_REMOVED lines=11> */
.L_x_52:
[----:B------:R-:W2:Y:S01]  /*2e90*/  LDG.E.U8 R3, desc[UR36][R2.64] ;  /* 0x0000002402037981 */ /* 0x000ea2000c1e1100 */
[----:B------:R-:W-:Y:S01]  /*2ea0*/  HFMA2 R0, -RZ, RZ, 0, 0 ;  /* 0x00000000ff007431 */ /* 0x000fe200000001ff */
        /* <DEDUP_REMOVED lines=14> */
[----:B------:R-:W-:Y:S02]  /*2f90*/  IADD3 R5, PT, PT, R3, -0x1c, RZ ;  /* 0xffffffe403057810 */ /* 0x000fe40007ffe0ff */
[----:B------:R-:W-:Y:S02]  /*2fa0*/  IADD3 R2, PT, PT, R2, 0x1d, -R3 ;  /* 0x0000001d02027810 */ /* 0x000fe40007ffe803 */
[----:B------:R-:W-:-:S04]  /*2fb0*/  SHF.L.U32 R5, R0, R5, RZ ;  /* 0x0000000500057219 */ /* 0x000fc800000006ff */
[----:B------:R-:W-:-:S07]  /*2fc0*/  LOP3.LUT R0, R5, 0x7, RZ, 0xc0, !PT ;  /* 0x0000000705007812 */ /* 0x000fce00078ec0ff */
.L_x_54:
[----:B------:R-:W-:Y:S05]  /*2fd0*/  BSYNC.RECONVERGENT B0 ;  /* 0x0000000000007941 */ /* 0x000fea0003800200 */
.L_x_53:
[----:B------:R-:W-:Y:S01]  /*2fe0*/  IMAD.SHL.U32 R0, R0, 0x100000, RZ ;  /* 0x0010000000007824 */ /* 0x000fe200078e00ff */
[----:B------:R-:W-:-:S04]  /*2ff0*/  LEA R2, R2, 0x3b800000, 0x17 ;  /* 0x3b80000002027811 */ /* 0x000fc800078eb8ff */
[----:B------:R-:W-:Y:S01]  /*3000*/  LOP3.LUT R0, R2, R0, R7, 0xfe, !PT ;  /* 0x0000000002007212 */ /* 0x000fe200078efe07 */
[----:B------:R-:W-:Y:S06]  /*3010*/  BRA `(.L_x_38) ;  /* 0x0000000000f87947 */ /* 0x000fec0003800000 */
.L_x_51:
        /* <DEDUP_REMOVED lines=20> */
.L_x_56:
[----:B------:R-:W-:Y:S05]  /*3160*/  BSYNC.RECONVERGENT B0 ;  /* 0x0000000000007941 */ /* 0x000fea0003800200 */
.L_x_55:
[----:B------:R-:W-:Y:S02]  /*3170*/  SHF.L.U32 R0, R0, 0x15, RZ ;  /* 0x0000001500007819 */ /* 0x000fe400000006ff */
[----:B------:R-:W-:-:S04]  /*3180*/  LEA R2, R2, 0x37800000, 0x17 ;  /* 0x3780000002027811 */ /* 0x000fc800078eb8ff */
[----:B------:R-:W-:Y:S01]  /*3190*/  LOP3.LUT R0, R2, R0, R7, 0xfe, !PT ;  /* 0x0000000002007212 */ /* 0x000fe200078efe07 */
[----:B------:R-:W-:Y:S06]  /*31a0*/  BRA `(.L_x_38) ;  /* 0x0000000000947947 */ /* 0x000fec0003800000 */
.L_x_50:
[----:B------:R-:W-:-:S09]  /*31b0*/  UISETP.NE.AND UP0, UPT, UR4, 0x1c, UPT ;  /* 0x0000001c0400788c */ /* 0x000fd2000bf05270 */
[----:B------:R-:W-:Y:S05]  /*31c0*/  BRA.U !UP0, `(.L_x_57) ;  /* 0x0000000108847547 */ /* 0x000fea000b800000 */
[----:B------:R-:W-:-:S09]  /*31d0*/  UISETP.NE.AND UP0, UPT, UR4, 0x1d, UPT ;  /* 0x0000001d0400788c */ /* 0x000fd2000bf05270 */
[----:B------:R-:W-:Y:S05]  /*31e0*/  BRA.U !UP0, `(.L_x_58) ;  /* 0x0000000108707547 */ /* 0x000fea000b800000 */
[----:B------:R-:W-:-:S09]  /*31f0*/  UISETP.NE.AND UP0, UPT, UR4, 0x2c, UPT ;  /* 0x0000002c0400788c */ /* 0x000fd2000bf05270 */
[----:B------:R-:W-:Y:S05]  /*3200*/  BRA.U !UP0, `(.L_x_59) ;  /* 0x0000000108487547 */ /* 0x000fea000b800000 */
.L_x_37:
[----:B------:R-:W-:Y:S01]  /*3210*/  MOV R2, 0x0 ;  /* 0x0000000000027802 */ /* 0x000fe20000000f00 */
[----:B------:R-:W0:Y:S01]  /*3220*/  LDCU.64 UR4, c[0x4][0x118] ;  /* 0x01002300ff0477ac */ /* 0x000e220008000a00 */
[----:B------:R-:W-:Y:S02]  /*3230*/  HFMA2 R13, -RZ, RZ, 0, 0 ;  /* 0x00000000ff0d7431 */ /* 0x000fe400000001ff */
[----:B------:R-:W-:Y:S01]  /*3240*/  IMAD.MOV.U32 R8, RZ, RZ, 0x4e ;  /* 0x0000004eff087424 */ /* 0x000fe200078e00ff */
[----:B------:R-:W1:Y:S01]  /*3250*/  LDCU.64 UR6, c[0x4][0x120] ;  /* 0x01002400ff0677ac */ /* 0x000e620008000a00 */
[----:B------:R-:W2:Y:S01]  /*3260*/  LDC.64 R2, c[0x4][R2] ;  /* 0x0100000002027b82 */ /* 0x000ea20000000a00 */
[----:B------:R-:W-:Y:S01]  /*3270*/  IMAD.MOV.U32 R12, RZ, RZ, 0x1 ;  /* 0x00000001ff0c7424 */ /* 0x000fe200078e00ff */
[----:B------:R-:W4:Y:S01]  /*3280*/  LDCU.64 UR8, c[0x4][0x18] ;  /* 0x01000300ff0877ac */ /* 0x000f220008000a00 */
[----:B0-----:R-:W-:Y:S02]  /*3290*/  IMAD.U32 R4, RZ, RZ, UR4 ;  /* 0x00000004ff047e24 */ /* 0x001fe4000f8e00ff */
[----:B------:R-:W-:Y:S01]  /*32a0*/  IMAD.U32 R5, RZ, RZ, UR5 ;  /* 0x00000005ff057e24 */ /* 0x000fe2000f8e00ff */
[----:B-1----:R-:W-:Y:S01]  /*32b0*/  MOV R6, UR6 ;  /* 0x0000000600067c02 */ /* 0x002fe20008000f00 */
[----:B------:R-:W-:-:S02]  /*32c0*/  IMAD.U32 R7, RZ, RZ, UR7 ;  /* 0x00000007ff077e24 */ /* 0x000fc4000f8e00ff */
[----:B----4-:R-:W-:Y:S01]  /*32d0*/  IMAD.U32 R10, RZ, RZ, UR8 ;  /* 0x00000008ff0a7e24 */ /* 0x010fe2000f8e00ff */
[----:B------:R-:W-:-:S07]  /*32e0*/  MOV R11, UR9 ;  /* 0x00000009000b7c02 */ /* 0x000fce0008000f00 */
[----:B------:R-:W-:-:S07]  /*32f0*/  LEPC R20, `(.L_x_60) ;  /* 0x000000001014794e */ /* 0x000fce0000000000 */
[----:B--23-5:R-:W-:Y:S05]  /*3300*/  CALL.ABS.NOINC R2 ;  /* 0x0000000002007343 */ /* 0x02cfea0003c00000 */
.L_x_60:
[----:B------:R-:W-:Y:S01]  /*3310*/  IMAD.MOV.U32 R0, RZ, RZ, RZ ;  /* 0x000000ffff007224 */ /* 0x000fe200078e00ff */
[----:B------:R-:W-:Y:S06]  /*3320*/  BRA `(.L_x_38) ;  /* 0x0000000000347947 */ /* 0x000fec0003800000 */
.L_x_59:
[----:B------:R-:W2:Y:S01]  /*3330*/  LDG.E.U8 R2, desc[UR36][R2.64] ;  /* 0x0000002402027981 */ /* 0x000ea2000c1e1100 */
[----:B------:R-:W-:Y:S01]  /*3340*/  IMAD.MOV.U32 R0, RZ, RZ, 0x400000 ;  /* 0x00400000ff007424 */ /* 0x000fe200078e00ff */
[----:B--2---:R-:W-:-:S13]  /*3350*/  ISETP.NE.AND P0, PT, R2, RZ, PT ;  /* 0x000000ff0200720c */ /* 0x004fda0003f05270 */
[----:B------:R-:W-:Y:S05]  /*3360*/  @!P0 BRA `(.L_x_38) ;  /* 0x0000000000248947 */ /* 0x000fea0003800000 */
[----:B------:R-:W-:-:S13]  /*3370*/  ISETP.NE.AND P0, PT, R2, 0xff, PT ;  /* 0x000000ff0200780c */ /* 0x000fda0003f05270 */
[----:B------:R-:W-:Y:S01]  /*3380*/  @!P0 MOV R0, 0x7f800001 ;  /* 0x7f80000100008802 */ /* 0x000fe20000000f00 */
[----:B------:R-:W-:Y:S01]  /*3390*/  @P0 IMAD.SHL.U32 R0, R2, 0x800000, RZ ;  /* 0x0080000002000824 */ /* 0x000fe200078e00ff */
[----:B------:R-:W-:Y:S06]  /*33a0*/  BRA `(.L_x_38) ;  /* 0x0000000000147947 */ /* 0x000fec0003800000 */
.L_x_58:
[----:B------:R-:W2:Y:S02]  /*33b0*/  LDG.E.64 R2, desc[UR36][R2.64] ;  /* 0x0000002402027981 */ /* 0x000ea4000c1e1b00 */
[----:B--2---:R0:W1:Y:S02]  /*33c0*/  I2F.U64 R0, R2 ;  /* 0x0000000200007312 */ /* 0x0040640000301000 */
[----:B01----:R-:W-:Y:S05]  /*33d0*/  BRA `(.L_x_38) ;  /* 0x0000000000087947 */ /* 0x003fea0003800000 */
.L_x_57:
[----:B------:R-:W2:Y:S02]  /*33e0*/  LDG.E R0, desc[UR36][R2.64] ;  /* 0x0000002402007981 */ /* 0x000ea4000c1e1900 */
[----:B--2---:R-:W-:-:S07]  /*33f0*/  I2FP.F32.U32 R0, R0 ;  /* 0x0000000000007245 */ /* 0x004fce0000201000 */
.L_x_38:
[----:B------:R-:W-:Y:S05]  /*3400*/  BSYNC.RECONVERGENT B6 ;  /* 0x0000000000067941 */ /* 0x000fea0003800200 */
.L_x_32:
[----:B0-2--5:R-:W-:Y:S01]  /*3410*/  FMUL.RZ R4, R0, 0.15915493667125701904 ;  /* 0x3e22f98300047820 */ /* 0x025fe2000040c000 */
[----:B------:R-:W1:Y:S03]  /*3420*/  LDCU.64 UR6, c[0x0][0x5e8] ;  /* 0x0000bd00ff0677ac */ /* 0x000e660008000a00 */
[----:B------:R-:W3:Y:S01]  /*3430*/  MUFU.COS R18, R4 ;  /* 0x0000000400127308 */ /* 0x000ee20000000000 */
[----:B------:R-:W-:-:S04]  /*3440*/  UPRMT UR4, UR43, 0x9910, URZ ;  /* 0x000099102b047896 */ /* 0x000fc800080000ff */
[----:B------:R-:W-:-:S03]  /*3450*/  UISETP.GT.AND UP0, UPT, UR4, 0x9, UPT ;  /* 0x000000090400788c */ /* 0x000fc6000bf04270 */
[----:B------:R-:W0:Y:S01]  /*3460*/  MUFU.SIN R0, R4 ;  /* 0x0000000400007308 */ /* 0x000e220000000400 */
[----:B-1--4-:R-:W-:Y:S01]  /*3470*/  IADD3 R2, P0, PT, R16, UR6, RZ ;  /* 0x0000000610027c10 */ /* 0x012fe2000ff1e0ff */
[----:B---3--:R-:W-:-:S04]  /*3480*/  FMUL.FTZ R18, R18, R19 ;  /* 0x0000001312127220 */ /* 0x008fc80000410000 */
[----:B------:R-:W-:Y:S02]  /*3490*/  IMAD.X R3, RZ, RZ, UR7, P0 ;  /* 0x00000007ff037e24 */ /* 0x000fe400080e06ff */
[----:B0-----:R-:W-:Y:S01]  /*34a0*/  FMUL.FTZ R19, R0, R19 ;  /* 0x0000001300137220 */ /* 0x001fe20000410000 */
[----:B------:R-:W-:Y:S06]  /*34b0*/  BRA.U UP0, `(.L_x_61) ;  /* 0x0000000100e07547 */ /* 0x000fec000b800000 */
        /* <DEDUP_REMOVED lines=8> */
[----:B------:R-:W0:Y:S02]  /*3540*/  F2I.FTZ.TRUNC.NTZ R5, R18 ;  /* 0x0000001200057305 */ /* 0x000e24000021f100 */
[----:B0-----:R0:W-:Y:S01]  /*3550*/  STG.E.U8 desc[UR36][R2.64], R5 ;  /* 0x0000000502007986 */ /* 0x0011e2000c101124 */
[----:B------:R-:W-:Y:S05]  /*3560*/  BRA `(.L_x_66) ;  /* 0x0000000c00507947 */ /* 0x000fea0003800000 */
.L_x_64:
[----:B------:R-:W0:Y:S02]  /*3570*/  F2I.S64.TRUNC R18, R18 ;  /* 0x0000001200127311 */ /* 0x000e24000020d900 */
[----:B0-----:R-:W-:-:S05]  /*3580*/  MOV R5, R18 ;  /* 0x0000001200057202 */ /* 0x001fca0000000f00 */
[----:B------:R0:W-:Y:S01]  /*3590*/  STG.E.U8 desc[UR36][R2.64], R5 ;  /* 0x0000000502007986 */ /* 0x0001e2000c101124 */
[----:B------:R-:W-:Y:S05]  /*35a0*/  BRA `(.L_x_66) ;  /* 0x0000000c00407947 */ /* 0x000fea0003800000 */
.L_x_63:
[----:B------:R-:W-:-:S09]  /*35b0*/  UISETP.NE.AND UP0, UPT, UR4, 0x2, UPT ;  /* 0x000000020400788c */ /* 0x000fd2000bf05270 */
[----:B------:R-:W-:Y:S05]  /*35c0*/  BRA.U !UP0, `(.L_x_67) ;  /* 0x0000000108287547 */ /* 0x000fea000b800000 */
[----:B------:R-:W-:-:S09]  /*35d0*/  UISETP.NE.AND UP0, UPT, UR4, 0x3, UPT ;  /* 0x000000030400788c */ /* 0x000fd2000bf05270 */
[----:B------:R-:W-:Y:S05]  /*35e0*/  BRA.U !UP0, `(.L_x_68) ;  /* 0x0000000108147547 */ /* 0x000fea000b800000 */
[----:B------:R-:W-:-:S09]  /*35f0*/  UISETP.NE.AND UP0, UPT, UR4, 0x4, UPT ;  /* 0x000000040400788c */ /* 0x000fd2000bf05270 */
[----:B------:R-:W-:Y:S05]  /*3600*/  BRA.U UP0, `(.L_x_65) ;  /* 0x0000000900947547 */ /* 0x000fea000b800000 */
[----:B------:R-:W0:Y:S02]  /*3610*/  F2I.S64.TRUNC R18, R18 ;  /* 0x0000001200127311 */ /* 0x000e24000020d900 */
[----:B0-----:R0:W-:Y:S01]  /*3620*/  STG.E.64 desc[UR36][R2.64], R18 ;  /* 0x0000001202007986 */ /* 0x0011e2000c101b24 */
[----:B------:R-:W-:Y:S05]  /*3630*/  BRA `(.L_x_66) ;  /* 0x0000000c001c7947 */ /* 0x000fea0003800000 */
.L_x_68:
[----:B------:R-:W0:Y:S02]  /*3640*/  F2I.FTZ.TRUNC.NTZ R5, R18 ;  /* 0x0000001200057305 */ /* 0x000e24000021f100 */
[----:B0-----:R0:W-:Y:S01]  /*3650*/  STG.E desc[UR36][R2.64], R5 ;  /* 0x0000000502007986 */ /* 0x0011e2000c101924 */
[----:B------:R-:W-:Y:S05]  /*3660*/  BRA `(.L_x_66) ;  /* 0x0000000c00107947 */ /* 0x000fea0003800000 */
.L_x_67:
[----:B------:R-:W0:Y:S02]  /*3670*/  F2I.FTZ.TRUNC.NTZ R5, R18 ;  /* 0x0000001200057305 */ /* 0x000e24000021f100 */
[----:B0-----:R0:W-:Y:S01]  /*3680*/  STG.E.U16 desc[UR36][R2.64], R5 ;  /* 0x0000000502007986 */ /* 0x0011e2000c101524 */
[----:B------:R-:W-:Y:S05]  /*3690*/  BRA `(.L_x_66) ;  /* 0x0000000c00047947 */ /* 0x000fea0003800000 */
.L_x_62:
[----:B------:R-:W-:-:S09]  /*36a0*/  UISETP.GT.AND UP0, UPT, UR4, 0x6, UPT ;  /* 0x000000060400788c */ /* 0x000fd2000bf04270 */
[----:B------:R-:W-:Y:S05]  /*36b0*/  BRA.U UP0, `(.L_x_69) ;  /* 0x0000000100247547 */ /* 0x000fea000b800000 */
[----:B------:R-:W-:-:S09]  /*36c0*/  UISETP.NE.AND UP0, UPT, UR4, 0x5, UPT ;  /* 0x000000050400788c */ /* 0x000fd2000bf05270 */
[----:B------:R-:W-:Y:S05]  /*36d0*/  BRA.U !UP0, `(.L_x_70) ;  /* 0x0000000108107547 */ /* 0x000fea000b800000 */
[----:B------:R-:W-:-:S09]  /*36e0*/  UISETP.NE.AND UP0, UPT, UR4, 0x6, UPT ;  /* 0x000000060400788c */ /* 0x000fd2000bf05270 */
[----:B------:R-:W-:Y:S05]  /*36f0*/  BRA.U UP0, `(.L_x_65) ;  /* 0x0000000900587547 */ /* 0x000fea000b800000 */
[----:B------:R1:W-:Y:S01]  /*3700*/  STG.E desc[UR36][R2.64], R18 ;  /* 0x0000001202007986 */ /* 0x0003e2000c101924 */
[----:B------:R-:W-:Y:S05]  /*3710*/  BRA `(.L_x_66) ;  /* 0x0000000800e47947 */ /* 0x000fea0003800000 */
.L_x_70:
[----:B------:R-:W-:-:S05]  /*3720*/  F2FP.F16.F32.PACK_AB R18, RZ, R18 ;  /* 0x00000012ff12723e */ /* 0x000fca00000000ff */
[----:B------:R0:W-:Y:S01]  /*3730*/  STG.E.U16 desc[UR36][R2.64], R18 ;  /* 0x0000001202007986 */ /* 0x0001e2000c101524 */
[----:B------:R-:W-:Y:S05]  /*3740*/  BRA `(.L_x_66) ;  /* 0x0000000800d87947 */ /* 0x000fea0003800000 */
.L_x_69:
[----:B------:R-:W-:-:S09]  /*3750*/  UISETP.NE.AND UP0, UPT, UR4, 0x7, UPT ;  /* 0x000000070400788c */ /* 0x000fd2000bf05270 */
[----:B------:R-:W-:Y:S05]  /*3760*/  BRA.U !UP0, `(.L_x_71) ;  /* 0x0000000108247547 */ /* 0x000fea000b800000 */
[----:B------:R-:W-:-:S09]  /*3770*/  UISETP.NE.AND UP0, UPT, UR4, 0x8, UPT ;  /* 0x000000080400788c */ /* 0x000fd2000bf05270 */
[----:B------:R-:W-:Y:S05]  /*3780*/  BRA.U !UP0, `(.L_x_72) ;  /* 0x0000000108107547 */ /* 0x000fea000b800000 */
[----:B------:R-:W-:-:S09]  /*3790*/  UISETP.NE.AND UP0, UPT, UR4, 0x9, UPT ;  /* 0x000000090400788c */ /* 0x000fd2000bf05270 */
[----:B------:R-:W-:Y:S05]  /*37a0*/  BRA.U UP0, `(.L_x_65) ;  /* 0x00000009002c7547 */ /* 0x000fea000b800000 */
[----:B------:R3:W-:Y:S01]  /*37b0*/  STG.E.64 desc[UR36][R2.64], R18 ;  /* 0x0000001202007986 */ /* 0x0007e2000c101b24 */
[----:B------:R-:W-:Y:S05]  /*37c0*/  BRA `(.L_x_66) ;  /* 0x0000000800b87947 */ /* 0x000fea0003800000 */
.L_x_72:
[----:B------:R-:W-:-:S05]  /*37d0*/  F2FP.F16.F32.PACK_AB R19, R19, R18 ;  /* 0x000000121313723e */ /* 0x000fca00000000ff */
[----:B------:R2:W-:Y:S01]  /*37e0*/  STG.E desc[UR36][R2.64], R19 ;  /* 0x0000001302007986 */ /* 0x0005e2000c101924 */
[----:B------:R-:W-:Y:S05]  /*37f0*/  BRA `(.L_x_66) ;  /* 0x0000000800ac7947 */ /* 0x000fea0003800000 */
.L_x_71:
[----:B------:R-:W-:-:S06]  /*3800*/  FMUL.FTZ R4, R18, 1 ;  /* 0x3f80000012047820 */ /* 0x000fcc0000410000 */
[----:B------:R-:W0:Y:S02]  /*3810*/  F2F.F64.F32 R4, R4 ;  /* 0x0000000400047310 */ /* 0x000e240000201800 */
[----:B0-----:R4:W-:Y:S01]  /*3820*/  STG.E.64 desc[UR36][R2.64], R4 ;  /* 0x0000000402007986 */ /* 0x0019e2000c101b24 */
[----:B------:R-:W-:Y:S05]  /*3830*/  BRA `(.L_x_66) ;  /* 0x00000008009c7947 */ /* 0x000fea0003800000 */
.L_x_61:
        /* <DEDUP_REMOVED lines=8> */
[----:B------:R-:W-:Y:S02]  /*38c0*/  FSETP.NEU.FTZ.AND P0, PT, R18, RZ, PT ;  /* 0x000000ff1200720b */ /* 0x000fe40003f1d000 */
[----:B------:R-:W-:-:S04]  /*38d0*/  FSETP.NEU.FTZ.AND P1, PT, R19, RZ, PT ;  /* 0x000000ff1300720b */ /* 0x000fc80003f3d000 */
[----:B------:R-:W-:-:S04]  /*38e0*/  PLOP3.LUT P0, PT, P0, P1, PT, 0xf8, 0x8f ;  /* 0x00000000008f781c */ /* 0x000fc80000703f70 */
[----:B------:R-:W-:-:S05]  /*38f0*/  SEL R5, RZ, 0x1, !P0 ;  /* 0x00000001ff057807 */ /* 0x000fca0004000000 */
[----:B------:R0:W-:Y:S01]  /*3900*/  STG.E.U8 desc[UR36][R2.64], R5 ;  /* 0x0000000502007986 */ /* 0x0001e2000c101124 */
[----:B------:R-:W-:Y:S05]  /*3910*/  BRA `(.L_x_66) ;  /* 0x0000000800647947 */ /* 0x000fea0003800000 */
.L_x_75:
[----:B------:R-:W-:Y:S01]  /*3920*/  FMUL.FTZ R4, R18, 1 ;  /* 0x3f80000012047820 */ /* 0x000fe20000410000 */
[----:B------:R-:W-:-:S05]  /*3930*/  FMUL.FTZ R6, R19, 1 ;  /* 0x3f80000013067820 */ /* 0x000fca0000410000 */
[----:B------:R-:W-:-:S15]  /*3940*/  F2F.F64.F32 R4, R4 ;  /* 0x0000000400047310 */ /* 0x000fde0000201800 */
[----:B------:R-:W-:-:S15]  /*3950*/  NOP ;  /* 0x0000000000007918 */ /* 0x000fde0000000000 */
[----:B------:R-:W-:-:S15]  /*3960*/  NOP ;  /* 0x0000000000007918 */ /* 0x000fde0000000000 */
[----:B------:R-:W-:-:S15]  /*3970*/  NOP ;  /* 0x0000000000007918 */ /* 0x000fde0000000000 */
[----:B------:R-:W-:-:S04]  /*3980*/  NOP ;  /* 0x0000000000007918 */ /* 0x000fc80000000000 */
[----:B------:R-:W0:Y:S02]  /*3990*/  F2F.F64.F32 R6, R6 ;  /* 0x0000000600067310 */ /* 0x000e240000201800 */
[----:B0-----:R0:W-:Y:S01]  /*39a0*/  STG.E.128 desc[UR36][R2.64], R4 ;  /* 0x0000000402007986 */ /* 0x0011e2000c101d24 */
[----:B------:R-:W-:Y:S05]  /*39b0*/  BRA `(.L_x_66) ;  /* 0x00000008003c7947 */ /* 0x000fea0003800000 */
.L_x_74:
[----:B------:R-:W-:-:S09]  /*39c0*/  UISETP.NE.AND UP0, UPT, UR4, 0xf, UPT ;  /* 0x0000000f0400788c */ /* 0x000fd2000bf05270 */
[----:B------:R-:W-:Y:S05]  /*39d0*/  BRA.U !UP0, `(.L_x_76) ;  /* 0x0000000108987547 */ /* 0x000fea000b800000 */
[----:B------:R-:W-:-:S09]  /*39e0*/  UISETP.NE.AND UP0, UPT, UR4, 0x17, UPT ;  /* 0x000000170400788c */ /* 0x000fd2000bf05270 */
[----:B------:R-:W-:Y:S05]  /*39f0*/  BRA.U !UP0, `(.L_x_77) ;  /* 0x0000000108487547 */ /* 0x000fea000b800000 */
[----:B------:R-:W-:-:S09]  /*3a00*/  UISETP.NE.AND UP0, UPT, UR4, 0x18, UPT ;  /* 0x000000180400788c */ /* 0x000fd2000bf05270 */
[----:B------:R-:W-:Y:S05]  /*3a10*/  BRA.U UP0, `(.L_x_65) ;  /* 0x0000000500907547 */ /* 0x000fea000b800000 */
[----:B------:R-:W-:Y:S01]  /*3a20*/  LOP3.LUT R4, R18, 0x7fffffff, RZ, 0xc0, !PT ;  /* 0x7fffffff12047812 */ /* 0x000fe200078ec0ff */
[----:B------:R-:W-:Y:S01]  /*3a30*/  BSSY.RECONVERGENT B0, `(.L_x_78) ;  /* 0x000000b000007945 */ /* 0x000fe20003800200 */
[----:B------:R-:W-:Y:S01]  /*3a40*/  SHF.R.U32.HI R7, RZ, 0x18, R18 ;  /* 0x00000018ff077819 */ /* 0x000fe20000011612 */
[----:B------:R-:W-:Y:S01]  /*3a50*/  IMAD.MOV.U32 R0, RZ, RZ, 0x7f ;  /* 0x0000007fff007424 */ /* 0x000fe200078e00ff */
[----:B------:R-:W-:-:S13]  /*3a60*/  ISETP.GT.U32.AND P0, PT, R4, 0x43efffff, PT ;  /* 0x43efffff0400780c */ /* 0x000fda0003f04070 */
[----:B------:R-:W-:Y:S05]  /*3a70*/  @P0 BRA `(.L_x_79) ;  /* 0x0000000000180947 */ /* 0x000fea0003800000 */
[----:B------:R-:W-:-:S13]  /*3a80*/  ISETP.GT.U32.AND P0, PT, R4, 0x3c7fffff, PT ;  /* 0x3c7fffff0400780c */ /* 0x000fda0003f04070 */
[----:B------:R-:W-:-:S04]  /*3a90*/  @P0 SHF.R.U32.HI R0, RZ, 0x14, R18 ;  /* 0x00000014ff000819 */ /* 0x000fc80000011612 */
[----:B------:R-:W-:Y:S01]  /*3aa0*/  @P0 LOP3.LUT R5, R0, 0x1, RZ, 0xc0, !PT ;  /* 0x0000000100050812 */ /* 0x000fe200078ec0ff */
[----:B------:R-:W-:-:S03]  /*3ab0*/  @!P0 FADD.FTZ R0, R4, 16384 ;  /* 0x4680000004008421 */ /* 0x000fc60000010000 */
[----:B------:R-:W-:-:S04]  /*3ac0*/  @P0 IADD3 R5, PT, PT, R18, 0x407ffff, R5 ;  /* 0x0407ffff12050810 */ /* 0x000fc80007ffe005 */
[----:B------:R-:W-:-:S07]  /*3ad0*/  @P0 SHF.R.U32.HI R0, RZ, 0x14, R5 ;  /* 0x00000014ff000819 */ /* 0x000fce0000011605 */
.L_x_79:
[----:B------:R-:W-:Y:S05]  /*3ae0*/  BSYNC.RECONVERGENT B0 ;  /* 0x0000000000007941 */ /* 0x000fea0003800200 */
.L_x_78:
[----:B------:R-:W-:-:S05]  /*3af0*/  LOP3.LUT R7, R0, 0x80, R7, 0xf8, !PT ;  /* 0x0000008000077812 */ /* 0x000fca00078ef807 */
[----:B------:R0:W-:Y:S01]  /*3b00*/  STG.E.U8 desc[UR36][R2.64], R7 ;  /* 0x0000000702007986 */ /* 0x0001e2000c101124 */
[----:B------:R-:W-:Y:S05]  /*3b10*/  BRA `(.L_x_66) ;  /* 0x0000000400e47947 */ /* 0x000fea0003800000 */
.L_x_77:
[----:B------:R-:W-:Y:S01]  /*3b20*/  LOP3.LUT R4, R18, 0x7fffffff, RZ, 0xc0, !PT ;  /* 0x7fffffff12047812 */ /* 0x000fe200078ec0ff */
[----:B------:R-:W-:Y:S01]  /*3b30*/  BSSY.RECONVERGENT B0, `(.L_x_80) ;  /* 0x000000d000007945 */ /* 0x000fe20003800200 */
[----:B------:R-:W-:Y:S02]  /*3b40*/  SHF.R.U32.HI R7, RZ, 0x18, R18 ;  /* 0x00000018ff077819 */ /* 0x000fe40000011612 */
[----:B------:R-:W-:-:S13]  /*3b50*/  ISETP.GE.U32.AND P1, PT, R4, 0x47800000, PT ;  /* 0x478000000400780c */ /* 0x000fda0003f26070 */
[----:B------:R-:W-:Y:S01]  /*3b60*/  @P1 IMAD.MOV.U32 R0, RZ, RZ, 0x7f ;  /* 0x0000007fff001424 */ /* 0x000fe200078e00ff */
[----:B------:R-:W-:-:S04]  /*3b70*/  @P1 ISETP.GT.U32.AND P0, PT, R4, 0x7f800000, PT ;  /* 0x7f8000000400180c */ /* 0x000fc80003f04070 */
[----:B------:R-:W-:Y:S01]  /*3b80*/  @P1 SEL R0, R0, 0x7c, P0 ;  /* 0x0000007c00001807 */ /* 0x000fe20000000000 */
[----:B------:R-:W-:Y:S08]  /*3b90*/  @P1 BRA `(.L_x_81) ;  /* 0x0000000000181947 */ /* 0x000ff00003800000 */
[----:B------:R-:W-:-:S13]  /*3ba0*/  ISETP.GT.U32.AND P0, PT, R4, 0x387fffff, PT ;  /* 0x387fffff0400780c */ /* 0x000fda0003f04070 */
[----:B------:R-:W-:-:S04]  /*3bb0*/  @P0 SHF.R.U32.HI R0, RZ, 0x15, R18 ;  /* 0x00000015ff000819 */ /* 0x000fc80000011612 */
[----:B------:R-:W-:Y:S01]  /*3bc0*/  @P0 LOP3.LUT R5, R0, 0x1, RZ, 0xc0, !PT ;  /* 0x0000000100050812 */ /* 0x000fe200078ec0ff */
[----:B------:R-:W-:-:S03]  /*3bd0*/  @!P0 FADD.FTZ R0, R4, 128 ;  /* 0x4300000004008421 */ /* 0x000fc60000010000 */
[----:B------:R-:W-:-:S04]  /*3be0*/  @P0 IADD3 R5, PT, PT, R18, 0x80fffff, R5 ;  /* 0x080fffff12050810 */ /* 0x000fc80007ffe005 */
[----:B------:R-:W-:-:S07]  /*3bf0*/  @P0 SHF.R.U32.HI R0, RZ, 0x15, R5 ;  /* 0x00000015ff000819 */ /* 0x000fce0000011605 */
.L_x_81:
[----:B------:R-:W-:Y:S05]  /*3c00*/  BSYNC.RECONVERGENT B0 ;  /* 0x0000000000007941 */ /* 0x000fea0003800200 */
.L_x_80:
[----:B------:R-:W-:-:S05]  /*3c10*/  LOP3.LUT R5, R0, 0x80, R7, 0xf8, !PT ;  /* 0x0000008000057812 */ /* 0x000fca00078ef807 */
[----:B------:R0:W-:Y:S01]  /*3c20*/  STG.E.U8 desc[UR36][R2.64], R5 ;  /* 0x0000000502007986 */ /* 0x0001e2000c101124 */
[----:B------:R-:W-:Y:S05]  /*3c30*/  BRA `(.L_x_66) ;  /* 0x00000004009c7947 */ /* 0x000fea0003800000 */
.L_x_76:
[----:B------:R-:W-:-:S05]  /*3c40*/  F2FP.BF16.F32.PACK_AB R18, RZ, R18 ;  /* 0x00000012ff12723e */ /* 0x000fca00000010ff */
[----:B------:R0:W-:Y:S01]  /*3c50*/  STG.E.U16 desc[UR36][R2.64], R18 ;  /* 0x0000001202007986 */ /* 0x0001e2000c101524 */
[----:B------:R-:W-:Y:S05]  /*3c60*/  BRA `(.L_x_66) ;  /* 0x0000000400907947 */ /* 0x000fea0003800000 */
.L_x_73:
        /* <DEDUP_REMOVED lines=8> */
[----:B------:R-:W0:Y:S02]  /*3cf0*/  F2I.FTZ.U32.TRUNC.NTZ R5, R18 ;  /* 0x0000001200057305 */ /* 0x000e24000021f000 */
[----:B0-----:R0:W-:Y:S01]  /*3d00*/  STG.E.U16 desc[UR36][R2.64], R5 ;  /* 0x0000000502007986 */ /* 0x0011e2000c101524 */
[----:B------:R-:W-:Y:S05]  /*3d10*/  BRA `(.L_x_66) ;  /* 0x0000000400647947 */ /* 0x000fea0003800000 */
.L_x_84:
[----:B------:R-:W-:Y:S01]  /*3d20*/  LOP3.LUT R4, R18, 0x7fffffff, RZ, 0xc0, !PT ;  /* 0x7fffffff12047812 */ /* 0x000fe200078ec0ff */
[----:B------:R-:W-:Y:S01]  /*3d30*/  BSSY.RECONVERGENT B0, `(.L_x_85) ;  /* 0x0000013000007945 */ /* 0x000fe20003800200 */
[----:B------:R-:W-:Y:S02]  /*3d40*/  HFMA2 R0, -RZ, RZ, 0, 7.62939453125e-06 ;  /* 0x00000080ff007431 */ /* 0x000fe400000001ff */
[----:B------:R-:W-:-:S13]  /*3d50*/  ISETP.GT.U32.AND P0, PT, R4, 0x437fffff, PT ;  /* 0x437fffff0400780c */ /* 0x000fda0003f04070 */
[----:B------:R-:W-:Y:S05]  /*3d60*/  @P0 BRA `(.L_x_86) ;  /* 0x00000000003c0947 */ /* 0x000fea0003800000 */
[----:B------:R-:W-:-:S13]  /*3d70*/  ISETP.GT.U32.AND P0, PT, R4, 0x3bffffff, PT ;  /* 0x3bffffff0400780c */ /* 0x000fda0003f04070 */
[----:B------:R-:W-:Y:S05]  /*3d80*/  @P0 BRA `(.L_x_87) ;  /* 0x0000000000140947 */ /* 0x000fea0003800000 */
[----:B------:R-:W-:-:S05]  /*3d90*/  FADD.FTZ R0, R4, 8192 ;  /* 0x4600000004007421 */ /* 0x000fca0000010000 */
[----:B------:R-:W-:Y:S02]  /*3da0*/  LOP3.LUT P0, R4, R0, 0xff, RZ, 0xc0, !PT ;  /* 0x000000ff00047812 */ /* 0x000fe4000780c0ff */
[----:B------:R-:W-:-:S11]  /*3db0*/  PRMT R0, RZ, 0x7610, R0 ;  /* 0x00007610ff007816 */ /* 0x000fd60000000000 */
[----:B------:R-:W-:Y:S05]  /*3dc0*/  @!P0 BRA `(.L_x_86) ;  /* 0x0000000000248947 */ /* 0x000fea0003800000 */
[----:B------:R-:W-:Y:S05]  /*3dd0*/  BRA `(.L_x_88) ;  /* 0x0000000000147947 */ /* 0x000fea0003800000 */
.L_x_87:
[----:B------:R-:W-:-:S04]  /*3de0*/  SHF.R.U32.HI R0, RZ, 0x14, R18 ;  /* 0x00000014ff007819 */ /* 0x000fc80000011612 */
[----:B------:R-:W-:-:S04]  /*3df0*/  LOP3.LUT R5, R0, 0x1, RZ, 0xc0, !PT ;  /* 0x0000000100057812 */ /* 0x000fc800078ec0ff */
[----:B------:R-:W-:-:S04]  /*3e00*/  IADD3 R0, PT, PT, R18, 0x487ffff, R5 ;  /* 0x0487ffff12007810 */ /* 0x000fc80007ffe005 */
[----:B------:R-:W-:-:S04]  /*3e10*/  SHF.R.U32.HI R0, RZ, 0x14, R0 ;  /* 0x00000014ff007819 */ /* 0x000fc80000011600 */
[----:B------:R-:W-:-:S07]  /*3e20*/  LOP3.LUT R4, R0, 0xff, RZ, 0xc0, !PT ;  /* 0x000000ff00047812 */ /* 0x000fce00078ec0ff */
.L_x_88:
[----:B------:R-:W-:-:S04]  /*3e30*/  SHF.R.U32.HI R5, RZ, 0x18, R18 ;  /* 0x00000018ff057819 */ /* 0x000fc80000011612 */
[----:B------:R-:W-:-:S04]  /*3e40*/  LOP3.LUT R4, R4, 0x80, R5, 0xf8, !PT ;  /* 0x0000008004047812 */ /* 0x000fc800078ef805 */
[----:B------:R-:W-:-:S07]  /*3e50*/  PRMT R0, R4, 0x7610, R0 ;  /* 0x0000761004007816 */ /* 0x000fce0000000000 */
.L_x_86:
[----:B------:R-:W-:Y:S05]  /*3e60*/  BSYNC.RECONVERGENT B0 ;  /* 0x0000000000007941 */ /* 0x000fea0003800200 */
.L_x_85:
[----:B------:R0:W-:Y:S01]  /*3e70*/  STG.E.U8 desc[UR36][R2.64], R0 ;  /* 0x0000000002007986 */ /* 0x0001e2000c101124 */
[----:B------:R-:W-:Y:S05]  /*3e80*/  BRA `(.L_x_66) ;  /* 0x0000000400087947 */ /* 0x000fea0003800000 */
.L_x_83:
[----:B------:R-:W-:Y:S01]  /*3e90*/  LOP3.LUT R4, R18, 0x7fffffff, RZ, 0xc0, !PT ;  /* 0x7fffffff12047812 */ /* 0x000fe200078ec0ff */
[----:B------:R-:W-:Y:S01]  /*3ea0*/  BSSY.RECONVERGENT B0, `(.L_x_89) ;  /* 0x0000013000007945 */ /* 0x000fe20003800200 */
[----:B------:R-:W-:Y:S02]  /*3eb0*/  IMAD.MOV.U32 R0, RZ, RZ, 0x80 ;  /* 0x00000080ff007424 */ /* 0x000fe400078e00ff */
        /* <DEDUP_REMOVED lines=9> */
.L_x_91:
[----:B------:R-:W-:-:S04]  /*3f50*/  SHF.R.U32.HI R0, RZ, 0x15, R18 ;  /* 0x00000015ff007819 */ /* 0x000fc80000011612 */
[----:B------:R-:W-:-:S04]  /*3f60*/  LOP3.LUT R5, R0, 0x1, RZ, 0xc0, !PT ;  /* 0x0000000100057812 */ /* 0x000fc800078ec0ff */
[----:B------:R-:W-:-:S04]  /*3f70*/  IADD3 R0, PT, PT, R18, 0x88fffff, R5 ;  /* 0x088fffff12007810 */ /* 0x000fc80007ffe005 */
[----:B------:R-:W-:-:S04]  /*3f80*/  SHF.R.U32.HI R0, RZ, 0x15, R0 ;  /* 0x00000015ff007819 */ /* 0x000fc80000011600 */
[----:B------:R-:W-:-:S07]  /*3f90*/  LOP3.LUT R4, R0, 0xff, RZ, 0xc0, !PT ;  /* 0x000000ff00047812 */ /* 0x000fce00078ec0ff */
.L_x_92:
[----:B------:R-:W-:-:S04]  /*3fa0*/  SHF.R.U32.HI R5, RZ, 0x18, R18 ;  /* 0x00000018ff057819 */ /* 0x000fc80000011612 */
[----:B------:R-:W-:-:S04]  /*3fb0*/  LOP3.LUT R4, R4, 0x80, R5, 0xf8, !PT ;  /* 0x0000008004047812 */ /* 0x000fc800078ef805 */
[----:B------:R-:W-:-:S07]  /*3fc0*/  PRMT R0, R4, 0x7610, R0 ;  /* 0x0000761004007816 */ /* 0x000fce0000000000 */
.L_x_90:
[----:B------:R-:W-:Y:S05]  /*3fd0*/  BSYNC.RECONVERGENT B0 ;  /* 0x0000000000007941 */ /* 0x000fea0003800200 */
.L_x_89:
[----:B------:R0:W-:Y:S01]  /*3fe0*/  STG.E.U8 desc[UR36][R2.64], R0 ;  /* 0x0000000002007986 */ /* 0x0001e2000c101124 */
[----:B------:R-:W-:Y:S05]  /*3ff0*/  BRA `(.L_x_66) ;  /* 0x0000000000ac7947 */ /* 0x000fea0003800000 */
.L_x_82:
[----:B------:R-:W-:-:S09]  /*4000*/  UISETP.NE.AND UP0, UPT, UR4, 0x1c, UPT ;  /* 0x0000001c0400788c */ /* 0x000fd2000bf05270 */
[----:B------:R-:W-:Y:S05]  /*4010*/  BRA.U !UP0, `(.L_x_93) ;  /* 0x00000001089c7547 */ /* 0x000fea000b800000 */
[----:B------:R-:W-:-:S09]  /*4020*/  UISETP.NE.AND UP0, UPT, UR4, 0x1d, UPT ;  /* 0x0000001d0400788c */ /* 0x000fd2000bf05270 */
[----:B------:R-:W-:Y:S05]  /*4030*/  BRA.U !UP0, `(.L_x_94) ;  /* 0x0000000108887547 */ /* 0x000fea000b800000 */
[----:B------:R-:W-:-:S09]  /*4040*/  UISETP.NE.AND UP0, UPT, UR4, 0x2c, UPT ;  /* 0x0000002c0400788c */ /* 0x000fd2000bf05270 */
[----:B------:R-:W-:Y:S05]  /*4050*/  BRA.U !UP0, `(.L_x_95) ;  /* 0x0000000108447547 */ /* 0x000fea000b800000 */
.L_x_65:
[----:B------:R-:W-:Y:S01]  /*4060*/  MOV R0, 0x0 ;  /* 0x0000000000007802 */ /* 0x000fe20000000f00 */
[----:B------:R-:W0:Y:S01]  /*4070*/  LDCU.64 UR6, c[0x4][0x118] ;  /* 0x01002300ff0677ac */ /* 0x000e220008000a00 */
[----:B------:R-:W-:Y:S02]  /*4080*/  HFMA2 R12, -RZ, RZ, 0, 5.9604644775390625e-08 ;  /* 0x00000001ff0c7431 */ /* 0x000fe400000001ff */
[----:B------:R-:W-:Y:S01]  /*4090*/  IMAD.MOV.U32 R8, RZ, RZ, 0x65 ;  /* 0x00000065ff087424 */ /* 0x000fe200078e00ff */
[----:B------:R1:W2:Y:S01]  /*40a0*/  LDC.64 R2, c[0x4][R0] ;  /* 0x0100000000027b82 */ /* 0x0002a20000000a00 */
[----:B------:R-:W3:Y:S01]  /*40b0*/  LDCU.64 UR8, c[0x4][0x120] ;  /* 0x01002400ff0877ac */ /* 0x000ee20008000a00 */
[----:B------:R-:W-:Y:S01]  /*40c0*/  IMAD.MOV.U32 R13, RZ, RZ, RZ ;  /* 0x000000ffff0d7224 */ /* 0x000fe200078e00ff */
[----:B------:R-:W4:Y:S01]  /*40d0*/  LDCU.64 UR4, c[0x4][0x20] ;  /* 0x01000400ff0477ac */ /* 0x000f220008000a00 */
[----:B0-----:R-:W-:Y:S01]  /*40e0*/  IMAD.U32 R4, RZ, RZ, UR6 ;  /* 0x00000006ff047e24 */ /* 0x001fe2000f8e00ff */
[----:B------:R-:W-:Y:S01]  /*40f0*/  MOV R5, UR7 ;  /* 0x0000000700057c02 */ /* 0x000fe20008000f00 */
[----:B---3--:R-:W-:-:S02]  /*4100*/  IMAD.U32 R6, RZ, RZ, UR8 ;  /* 0x00000008ff067e24 */ /* 0x008fc4000f8e00ff */
[----:B------:R-:W-:Y:S01]  /*4110*/  IMAD.U32 R7, RZ, RZ, UR9 ;  /* 0x00000009ff077e24 */ /* 0x000fe2000f8e00ff */
[----:B----4-:R-:W-:Y:S01]  /*4120*/  MOV R10, UR4 ;  /* 0x00000004000a7c02 */ /* 0x010fe20008000f00 */
[----:B-1----:R-:W-:-:S07]  /*4130*/  IMAD.U32 R11, RZ, RZ, UR5 ;  /* 0x00000005ff0b7e24 */ /* 0x002fce000f8e00ff */
[----:B------:R-:W-:-:S07]  /*4140*/  LEPC R20, `(.L_x_96) ;  /* 0x000000001014794e */ /* 0x000fce0000000000 */
[----:B--2---:R-:W-:Y:S05]  /*4150*/  CALL.ABS.NOINC R2 ;  /* 0x0000000002007343 */ /* 0x004fea0003c00000 */
.L_x_96:
[----:B------:R-:W-:Y:S05]  /*4160*/  BRA `(.L_x_66) ;  /* 0x0000000000507947 */ /* 0x000fea0003800000 */
.L_x_95:
[----:B------:R-:W-:-:S04]  /*4170*/  SHF.R.U32.HI R4, RZ, 0x17, R18 ;  /* 0x00000017ff047819 */ /* 0x000fc80000011612 */
[----:B------:R-:W-:-:S04]  /*4180*/  LOP3.LUT R5, R4, 0xff, RZ, 0xc0, !PT ;  /* 0x000000ff04057812 */ /* 0x000fc800078ec0ff */
[----:B------:R-:W-:-:S13]  /*4190*/  ISETP.NE.AND P1, PT, R5, 0xff, PT ;  /* 0x000000ff0500780c */ /* 0x000fda0003f25270 */
[--C-:B------:R-:W-:Y:S02]  /*41a0*/  @P1 SHF.R.U32.HI R0, RZ, 0x16, R18.reuse ;  /* 0x00000016ff001819 */ /* 0x100fe40000011612 */
[----:B------:R-:W-:Y:S01]  /*41b0*/  @P1 LOP3.LUT P0, RZ, R5, 0x3fffff, R18, 0xf8, !PT ;  /* 0x003fffff05ff1812 */ /* 0x000fe2000780f812 */
[----:B------:R-:W-:Y:S01]  /*41c0*/  IMAD.MOV.U32 R5, RZ, RZ, 0xff ;  /* 0x000000ffff057424 */ /* 0x000fe200078e00ff */
[----:B------:R-:W-:-:S04]  /*41d0*/  @P1 LOP3.LUT R0, R0, 0x1, RZ, 0xc0, !PT ;  /* 0x0000000100001812 */ /* 0x000fc800078ec0ff */
[----:B------:R-:W-:Y:S02]  /*41e0*/  @P1 ISETP.EQ.U32.AND P2, PT, R0, 0x1, P0 ;  /* 0x000000010000180c */ /* 0x000fe40000742070 */
[----:B------:R-:W-:Y:S02]  /*41f0*/  PLOP3.LUT P0, PT, PT, PT, PT, 0x80, 0x8 ;  /* 0x000000000008781c */ /* 0x000fe40003f0f070 */
[----:B------:R-:W-:Y:S02]  /*4200*/  @P1 PLOP3.LUT P0, PT, P2, PT, PT, 0x80, 0x8 ;  /* 0x000000000008181c */ /* 0x000fe4000170f070 */
[----:B------:R-:W-:-:S11]  /*4210*/  @P1 IADD3 R0, PT, PT, R4, 0x1, RZ ;  /* 0x0000000104001810 */ /* 0x000fd60007ffe0ff */
[----:B------:R-:W-:-:S04]  /*4220*/  @!P0 IMAD.MOV R0, RZ, RZ, R4 ;  /* 0x000000ffff008224 */ /* 0x000fc800078e0204 */
[----:B------:R-:W-:-:S05]  /*4230*/  @P1 IMAD.MOV.U32 R5, RZ, RZ, R0 ;  /* 0x000000ffff051224 */ /* 0x000fca00078e0000 */
[----:B------:R0:W-:Y:S01]  /*4240*/  STG.E.U8 desc[UR36][R2.64], R5 ;  /* 0x0000000502007986 */ /* 0x0001e2000c101124 */
[----:B------:R-:W-:Y:S05]  /*4250*/  BRA `(.L_x_66) ;  /* 0x0000000000147947 */ /* 0x000fea0003800000 */
.L_x_94:
[----:B------:R-:W0:Y:S02]  /*4260*/  F2I.U64.TRUNC R18, R18 ;  /* 0x0000001200127311 */ /* 0x000e24000020d800 */
[----:B0-----:R0:W-:Y:S01]  /*4270*/  STG.E.64 desc[UR36][R2.64], R18 ;  /* 0x0000001202007986 */ /* 0x0011e2000c101b24 */
[----:B------:R-:W-:Y:S05]  /*4280*/  BRA `(.L_x_66) ;  /* 0x0000000000087947 */ /* 0x000fea0003800000 */
.L_x_93:
[----:B------:R-:W0:Y:S02]  /*4290*/  F2I.FTZ.U32.TRUNC.NTZ R5, R18 ;  /* 0x0000001200057305 */ /* 0x000e24000021f000 */
[----:B0-----:R0:W-:Y:S02]  /*42a0*/  STG.E desc[UR36][R2.64], R5 ;  /* 0x0000000502007986 */ /* 0x0011e4000c101924 */
.L_x_66:
[----:B------:R-:W-:-:S07]  /*42b0*/  IADD3 R17, PT, PT, R17, 0x80, RZ ;  /* 0x0000008011117810 */ /* 0x000fce0007ffe0ff */
.L_x_1:
[----:B------:R-:W-:Y:S05]  /*42c0*/  BSYNC.RECONVERGENT B7 ;  /* 0x0000000000077941 */ /* 0x000fea0003800200 */
.L_x_0:
[----:B------:R-:W5:Y:S01]  /*42d0*/  LDCU UR4, c[0x0][0x380] ;  /* 0x00007000ff0477ac */ /* 0x000f620008000800 */
[----:B------:R-:W-:Y:S01]  /*42e0*/  BSSY.RECONVERGENT B7, `(.L_x_97) ;  /* 0x000041d000077945 */ /* 0x000fe20003800200 */
[----:B-----5:R-:W-:-:S13]  /*42f0*/  ISETP.GE.AND P0, PT, R17, UR4, PT ;  /* 0x0000000411007c0c */ /* 0x020fda000bf06270 */
[----:B------:R-:W-:Y:S05]  /*4300*/  @P0 BRA `(.L_x_98) ;  /* 0x0000004000680947 */ /* 0x000fea0003800000 */
[----:B------:R-:W5:Y:S01]  /*4310*/  LDCU UR4, c[0x0][0x388] ;  /* 0x00007100ff0477ac */ /* 0x000f620008000800 */
[----:B------:R-:W-:Y:S02]  /*4320*/  HFMA2 R16, -RZ, RZ, 0, 0 ;  /* 0x00000000ff107431 */ /* 0x000fe400000001ff */
[----:B01-3--:R-:W-:Y:S02]  /*4330*/  IMAD.MOV.U32 R18, RZ, RZ, RZ ;  /* 0x000000ffff127224 */ /* 0x00bfe400078e00ff */
[----:B------:R-:W-:Y:S01]  /*4340*/  IMAD.MOV.U32 R0, RZ, RZ, RZ ;  /* 0x000000ffff007224 */ /* 0x000fe200078e00ff */
[----:B-----5:R-:W-:-:S09]  /*4350*/  UISETP.NE.AND UP0, UPT, UR4, URZ, UPT ;  /* 0x000000ff0400728c */ /* 0x020fd2000bf05270 */
[----:B------:R-:W-:Y:S05]  /*4360*/  BRA.U !UP0, `(.L_x_99) ;  /* 0x0000001508707547 */ /* 0x000fea000b800000 */
[----:B------:R-:W2:Y:S01]  /*4370*/  LDCU.64 UR4, c[0x0][0x390] ;  /* 0x00007200ff0477ac */ /* 0x000ea20008000a00 */
[----:B------:R-:W-:Y:S01]  /*4380*/  IMAD.MOV.U32 R16, RZ, RZ, RZ ;  /* 0x000000ffff107224 */ /* 0x000fe200078e00ff */
[----:B------:R-:W0:Y:S01]  /*4390*/  LDCU UR6, c[0x0][0x38c] ;  /* 0x00007180ff0677ac */ /* 0x000e220008000800 */
[----:B------:R-:W1:Y:S01]  /*43a0*/  LDCU.64 UR8, c[0x0][0x4b8] ;  /* 0x00009700ff0877ac */ /* 0x000e620008000a00 */
[----:B------:R-:W-:Y:S01]  /*43b0*/  UISETP.NE.AND UP0, UPT, UR41, URZ, UPT ;  /* 0x000000ff2900728c */ /* 0x000fe2000bf05270 */
[----:B--2-4-:R-:W-:Y:S01]  /*43c0*/  IMAD.HI.U32 R2, R17, UR4, R16 ;  /* 0x0000000411027c27 */ /* 0x014fe2000f8e0010 */
[----:B------:R-:W2:Y:S04]  /*43d0*/  LDCU UR4, c[0x0][0x4c0] ;  /* 0x00009800ff0477ac */ /* 0x000ea80008000800 */
[----:B------:R-:W-:-:S05]  /*43e0*/  SHF.R.U32.HI R3, RZ, UR5, R2 ;  /* 0x00000005ff037c19 */ /* 0x000fca0008011602 */
[----:B------:R-:W-:-:S04]  /*43f0*/  IMAD.MOV R18, RZ, RZ, -R3 ;  /* 0x000000ffff127224 */ /* 0x000fc800078e0a03 */
[----:B0-----:R-:W-:-:S04]  /*4400*/  IMAD R18, R18, UR6, R17 ;  /* 0x0000000612127c24 */ /* 0x001fc8000f8e0211 */
[C---:B-1----:R-:W-:Y:S02]  /*4410*/  IMAD R16, R18.reuse, UR8, RZ ;  /* 0x0000000812107c24 */ /* 0x042fe4000f8e02ff */
[C---:B------:R-:W-:Y:S02]  /*4420*/  IMAD R0, R18.reuse, UR9, RZ ;  /* 0x0000000912007c24 */ /* 0x040fe4000f8e02ff */
[----:B--2---:R-:W-:Y:S01]  /*4430*/  IMAD R18, R18, UR4, RZ ;  /* 0x0000000412127c24 */ /* 0x004fe2000f8e02ff */
        /* <DEDUP_REMOVED lines=335> */
.L_x_99:
[----:B------:R-:W2:Y:S01]  /*5930*/  LDCU.64 UR6, c[0x0][0x5f0] ;  /* 0x0000be00ff0677ac */ /* 0x000ea20008000a00 */
[----:B------:R-:W-:Y:S01]  /*5940*/  BSSY.RECONVERGENT B6, `(.L_x_100) ;  /* 0x00000e5000067945 */ /* 0x000fe20003800200 */
[----:B------:R-:W-:-:S04]  /*5950*/  UPRMT UR4, UR39, 0x9910, URZ ;  /* 0x0000991027047896 */ /* 0x000fc800080000ff */
[----:B------:R-:W-:Y:S01]  /*5960*/  UISETP.GT.AND UP0, UPT, UR4, 0x9, UPT ;  /* 0x000000090400788c */ /* 0x000fe2000bf04270 */
[----:B--2-4-:R-:W-:-:S04]  /*5970*/  IADD3 R2, P0, PT, R0, UR6, RZ ;  /* 0x0000000600027c10 */ /* 0x014fc8000ff1e0ff */
        /* <DEDUP_REMOVED lines=11> */
[----:B--2---:R2:W3:Y:S01]  /*5a30*/  I2F.S16 R19, R2 ;  /* 0x0000000200137306 */ /* 0x0044e20000101400 */
[----:B------:R-:W-:Y:S05]  /*5a40*/  BRA `(.L_x_106) ;  /* 0x0000000c00507947 */ /* 0x000fea0003800000 */
.L_x_104:
[----:B------:R-:W2:Y:S02]  /*5a50*/  LDG.E.U8 R2, desc[UR36][R2.64] ;  /* 0x0000002402027981 */ /* 0x000ea4000c1e1100 */
[----:B--2---:R-:W-:Y:S01]  /*5a60*/  I2FP.F32.U32 R19, R2 ;  /* 0x0000000200137245 */ /* 0x004fe20000201000 */
[----:B------:R-:W-:Y:S06]  /*5a70*/  BRA `(.L_x_106) ;  /* 0x0000000c00447947 */ /* 0x000fec0003800000 */
.L_x_103:
        /* <DEDUP_REMOVED lines=9> */
.L_x_108:
[----:B------:R-:W2:Y:S02]  /*5b10*/  LDG.E R2, desc[UR36][R2.64] ;  /* 0x0000002402027981 */ /* 0x000ea4000c1e1900 */
[----:B--2---:R-:W-:Y:S01]  /*5b20*/  I2FP.F32.S32 R19, R2 ;  /* 0x0000000200137245 */ /* 0x004fe20000201400 */
[----:B------:R-:W-:Y:S06]  /*5b30*/  BRA `(.L_x_106) ;  /* 0x0000000c00147947 */ /* 0x000fec0003800000 */
.L_x_107:
[----:B------:R-:W2:Y:S02]  /*5b40*/  LDG.E.U16 R2, desc[UR36][R2.64] ;  /* 0x0000002402027981 */ /* 0x000ea4000c1e1500 */
[----:B--2---:R0:W1:Y:S01]  /*5b50*/  I2F.S16 R19, R2 ;  /* 0x0000000200137306 */ /* 0x0040620000101400 */
[----:B------:R-:W-:Y:S05]  /*5b60*/  BRA `(.L_x_106) ;  /* 0x0000000c00087947 */ /* 0x000fea0003800000 */
.L_x_102:
        /* <DEDUP_REMOVED lines=8> */
.L_x_110:
[----:B------:R-:W2:Y:S02]  /*5bf0*/  LDG.E.U16 R2, desc[UR36][R2.64] ;  /* 0x0000002402027981 */ /* 0x000ea4000c1e1500 */
[----:B--2---:R-:W-:Y:S01]  /*5c00*/  HADD2.F32 R19, -RZ, R2.H0_H0 ;  /* 0x20000002ff137230 */ /* 0x004fe20000004100 */
[----:B------:R-:W-:Y:S06]  /*5c10*/  BRA `(.L_x_106) ;  /* 0x0000000800dc7947 */ /* 0x000fec0003800000 */
.L_x_109:
        /* <DEDUP_REMOVED lines=8> */
.L_x_112:
[----:B------:R-:W2:Y:S02]  /*5ca0*/  LDG.E.U16 R2, desc[UR36][R2.64] ;  /* 0x0000002402027981 */ /* 0x000ea4000c1e1500 */
[----:B--2---:R-:W-:Y:S01]  /*5cb0*/  HADD2.F32 R19, -RZ, R2.H0_H0 ;  /* 0x20000002ff137230 */ /* 0x004fe20000004100 */
[----:B------:R-:W-:Y:S06]  /*5cc0*/  BRA `(.L_x_106) ;  /* 0x0000000800b07947 */ /* 0x000fec0003800000 */
.L_x_111:
        /* <DEDUP_REMOVED lines=11> */
.L_x_101:
        /* <DEDUP_REMOVED lines=12> */
.L_x_115:
        /* <DEDUP_REMOVED lines=11> */
.L_x_114:
        /* <DEDUP_REMOVED lines=25> */
.L_x_117:
[----:B------:R-:W2:Y:S02]  /*6080*/  LDG.E.U8 R2, desc[UR36][R2.64] ;  /* 0x0000002402027981 */ /* 0x000ea4000c1e1100 */
[C---:B--2---:R-:W-:Y:S01]  /*6090*/  IMAD.SHL.U32 R0, R2.reuse, 0x2000000, RZ ;  /* 0x0200000002007824 */ /* 0x044fe200078e00ff */
[----:B------:R-:W-:-:S04]  /*60a0*/  SHF.L.U32 R5, R2, 0x8, RZ ;  /* 0x0000000802057819 */ /* 0x000fc800000006ff */
[----:B------:R-:W-:Y:S02]  /*60b0*/  ISETP.GE.U32.AND P0, PT, R0, 0x8000000, PT ;  /* 0x080000000000780c */ /* 0x000fe40003f06070 */
[----:B------:R-:W-:-:S11]  /*60c0*/  PRMT R19, R5, 0x9910, RZ ;  /* 0x0000991005137816 */ /* 0x000fd600000000ff */
[----:B------:R-:W-:Y:S02]  /*60d0*/  @!P0 LOP3.LUT R4, R5, 0x7f00, RZ, 0xc0, !PT ;  /* 0x00007f0005048812 */ /* 0x000fe400078ec0ff */
[----:B------:R-:W-:Y:S02]  /*60e0*/  @P0 LEA.HI R0, R0, 0x70000000, RZ, 0x1c ;  /* 0x7000000000000811 */ /* 0x000fe400078fe0ff */
[----:B------:R-:W-:-:S03]  /*60f0*/  @!P0 LOP3.LUT R4, R4, 0x3f000000, RZ, 0xfc, !PT ;  /* 0x3f00000004048812 */ /* 0x000fc600078efcff */
[----:B------:R-:W-:Y:S02]  /*6100*/  @P0 FMUL.FTZ R0, R0, 1.9259299443872358531e-34 ;  /* 0x0780000000000820 */ /* 0x000fe40000410000 */
[----:B------:R-:W-:-:S05]  /*6110*/  @!P0 FADD.FTZ R0, R4, -0.5 ;  /* 0xbf00000004008421 */ /* 0x000fca0000010000 */
[----:B------:R-:W-:Y:S01]  /*6120*/  LOP3.LUT R19, R0, 0x80000000, R19, 0xf8, !PT ;  /* 0x8000000000137812 */ /* 0x000fe200078ef813 */
[----:B------:R-:W-:Y:S06]  /*6130*/  BRA `(.L_x_106) ;  /* 0x0000000400947947 */ /* 0x000fec0003800000 */
.L_x_116:
[----:B------:R-:W2:Y:S02]  /*6140*/  LDG.E.U16 R2, desc[UR36][R2.64] ;  /* 0x0000002402027981 */ /* 0x000ea4000c1e1500 */
[----:B--2---:R-:W-:Y:S01]  /*6150*/  IMAD.U32 R19, R2, 0x10000, RZ ;  /* 0x0001000002137824 */ /* 0x004fe200078e00ff */
[----:B------:R-:W-:Y:S06]  /*6160*/  BRA `(.L_x_106) ;  /* 0x0000000400887947 */ /* 0x000fec0003800000 */
.L_x_113:
        /* <DEDUP_REMOVED lines=11> */
.L_x_120:
        /* <DEDUP_REMOVED lines=20> */
.L_x_122:
[----:B------:R-:W-:Y:S05]  /*6360*/  BSYNC.RECONVERGENT B0 ;  /* 0x0000000000007941 */ /* 0x000fea0003800200 */
.L_x_121:
[----:B------:R-:W-:Y:S02]  /*6370*/  SHF.L.U32 R0, R0, 0x14, RZ ;  /* 0x0000001400007819 */ /* 0x000fe400000006ff */
[----:B------:R-:W-:-:S04]  /*6380*/  LEA R2, R2, 0x3b800000, 0x17 ;  /* 0x3b80000002027811 */ /* 0x000fc800078eb8ff */
[----:B------:R-:W-:Y:S01]  /*6390*/  LOP3.LUT R19, R2, R0, R19, 0xfe, !PT ;  /* 0x0000000002137212 */ /* 0x000fe200078efe13 */
[----:B------:R-:W-:Y:S06]  /*63a0*/  BRA `(.L_x_106) ;  /* 0x0000000000f87947 */ /* 0x000fec0003800000 */
.L_x_119:
        /* <DEDUP_REMOVED lines=20> */
.L_x_124:
[----:B------:R-:W-:Y:S05]  /*64f0*/  BSYNC.RECONVERGENT B0 ;  /* 0x0000000000007941 */ /* 0x000fea0003800200 */
.L_x_123:
[----:B------:R-:W-:Y:S01]  /*6500*/  IMAD.SHL.U32 R0, R0, 0x200000, RZ ;  /* 0x0020000000007824 */ /* 0x000fe200078e00ff */
[----:B------:R-:W-:-:S04]  /*6510*/  LEA R2, R2, 0x37800000, 0x17 ;  /* 0x3780000002027811 */ /* 0x000fc800078eb8ff */
[----:B------:R-:W-:Y:S01]  /*6520*/  LOP3.LUT R19, R2, R0, R19, 0xfe, !PT ;  /* 0x0000000002137212 */ /* 0x000fe200078efe13 */
[----:B------:R-:W-:Y:S06]  /*6530*/  BRA `(.L_x_106) ;  /* 0x0000000000947947 */ /* 0x000fec0003800000 */
.L_x_118:
[----:B------:R-:W-:-:S09]  /*6540*/  UISETP.NE.AND UP0, UPT, UR4, 0x1c, UPT ;  /* 0x0000001c0400788c */ /* 0x000fd2000bf05270 */
[----:B------:R-:W-:Y:S05]  /*6550*/  BRA.U !UP0, `(.L_x_125) ;  /* 0x0000000108847547 */ /* 0x000fea000b800000 */
[----:B------:R-:W-:-:S09]  /*6560*/  UISETP.NE.AND UP0, UPT, UR4, 0x1d, UPT ;  /* 0x0000001d0400788c */ /* 0x000fd2000bf05270 */
[----:B------:R-:W-:Y:S05]  /*6570*/  BRA.U !UP0, `(.L_x_126) ;  /* 0x0000000108707547 */ /* 0x000fea000b800000 */
[----:B------:R-:W-:-:S09]  /*6580*/  UISETP.NE.AND UP0, UPT, UR4, 0x2c, UPT ;  /* 0x0000002c0400788c */ /* 0x000fd2000bf05270 */
[----:B------:R-:W-:Y:S05]  /*6590*/  BRA.U UP0, `(.L_x_105) ;  /* 0x0000000100207547 */ /* 0x000fea000b800000 */
[----:B------:R-:W2:Y:S01]  /*65a0*/  LDG.E.U8 R2, desc[UR36][R2.64] ;  /* 0x0000002402027981 */ /* 0x000ea2000c1e1100 */
[----:B------:R-:W-:Y:S01]  /*65b0*/  HFMA2 R19, -RZ, RZ, 3.814697265625e-06, 0 ;  /* 0x00400000ff137431 */ /* 0x000fe200000001ff */
[----:B--2---:R-:W-:-:S13]  /*65c0*/  ISETP.NE.AND P0, PT, R2, RZ, PT ;  /* 0x000000ff0200720c */ /* 0x004fda0003f05270 */
[----:B------:R-:W-:Y:S05]  /*65d0*/  @!P0 BRA `(.L_x_106) ;  /* 0x00000000006c8947 */ /* 0x000fea0003800000 */
[----:B------:R-:W-:-:S13]  /*65e0*/  ISETP.NE.AND P0, PT, R2, 0xff, PT ;  /* 0x000000ff0200780c */ /* 0x000fda0003f05270 */
[----:B------:R-:W-:Y:S02]  /*65f0*/  @!P0 IMAD.MOV.U32 R19, RZ, RZ, 0x7f800001 ;  /* 0x7f800001ff138424 */ /* 0x000fe400078e00ff */
[----:B------:R-:W-:Y:S01]  /*6600*/  @P0 IMAD.SHL.U32 R19, R2, 0x800000, RZ ;  /* 0x0080000002130824 */ /* 0x000fe200078e00ff */
[----:B------:R-:W-:Y:S06]  /*6610*/  BRA `(.L_x_106) ;  /* 0x00000000005c7947 */ /* 0x000fec0003800000 */
.L_x_105:
        /* <DEDUP_REMOVED lines=16> */
.L_x_127:
[----:B------:R-:W-:Y:S01]  /*6720*/  MOV R19, RZ ;  /* 0x000000ff00137202 */ /* 0x000fe20000000f00 */
[----:B------:R-:W-:Y:S06]  /*6730*/  BRA `(.L_x_106) ;  /* 0x0000000000147947 */ /* 0x000fec0003800000 */
.L_x_126:
[----:B------:R-:W2:Y:S02]  /*6740*/  LDG.E.64 R2, desc[UR36][R2.64] ;  /* 0x0000002402027981 */ /* 0x000ea4000c1e1b00 */
[----:B--2---:R0:W1:Y:S02]  /*6750*/  I2F.U64 R19, R2 ;  /* 0x0000000200137312 */ /* 0x0040640000301000 */
[----:B01----:R-:W-:Y:S05]  /*6760*/  BRA `(.L_x_106) ;  /* 0x0000000000087947 */ /* 0x003fea0003800000 */
.L_x_125:
[----:B------:R-:W2:Y:S02]  /*6770*/  LDG.E R2, desc[UR36][R2.64] ;  /* 0x0000002402027981 */ /* 0x000ea4000c1e1900 */
[----:B--2---:R-:W-:-:S07]  /*6780*/  I2FP.F32.U32 R19, R2 ;  /* 0x0000000200137245 */ /* 0x004fce0000201000 */
.L_x_106:
[----:B------:R-:W-:Y:S05]  /*6790*/  BSYNC.RECONVERGENT B6 ;  /* 0x0000000000067941 */ /* 0x000fea0003800200 */
.L_x_100:
[----:B------:R-:W0:Y:S01]  /*67a0*/  LDCU.64 UR6, c[0x0][0x5f8] ;  /* 0x0000bf00ff0677ac */ /* 0x000e220008000a00 */
[----:B------:R-:W-:Y:S01]  /*67b0*/  BSSY.RECONVERGENT B6, `(.L_x_128) ;  /* 0x00000e5000067945 */ /* 0x000fe20003800200 */
[----:B------:R-:W-:-:S04]  /*67c0*/  UPRMT UR4, UR42, 0x9910, URZ ;  /* 0x000099102a047896 */ /* 0x000fc800080000ff */
[----:B------:R-:W-:Y:S01]  /*67d0*/  UISETP.GT.AND UP0, UPT, UR4, 0x9, UPT ;  /* 0x000000090400788c */ /* 0x000fe2000bf04270 */
[----:B0-2-4-:R-:W-:-:S05]  /*67e0*/  IADD3 R2, P0, PT, R18, UR6, RZ ;  /* 0x0000000612027c10 */ /* 0x015fca000ff1e0ff */
        /* <DEDUP_REMOVED lines=13> */
.L_x_132:
[----:B------:R-:W2:Y:S02]  /*68c0*/  LDG.E.U8 R0, desc[UR36][R2.64] ;  /* 0x0000002402007981 */ /* 0x000ea4000c1e1100 */
[----:B--2---:R-:W-:Y:S01]  /*68d0*/  I2FP.F32.U32 R0, R0 ;  /* 0x0000000000007245 */ /* 0x004fe20000201000 */
[----:B------:R-:W-:Y:S06]  /*68e0*/  BRA `(.L_x_134) ;  /* 0x0000000c00447947 */ /* 0x000fec0003800000 */
.L_x_131:
[----:B------:R-:W-:-:S09]  /*68f0*/  UISETP.NE.AND UP0, UPT, UR4, 0x2, UPT ;  /* 0x000000020400788c */ /* 0x000fd2000bf05270 */
[----:B------:R-:W-:Y:S05]  /*6900*/  BRA.U !UP0, `(.L_x_135) ;  /* 0x0000000108287547 */ /* 0x000fea000b800000 */
[----:B------:R-:W-:-:S09]  /*6910*/  UISETP.NE.AND UP0, UPT, UR4, 0x3, UPT ;  /* 0x000000030400788c */ /* 0x000fd2000bf05270 */
[----:B------:R-:W-:Y:S05]  /*6920*/  BRA.U !UP0, `(.L_x_136) ;  /* 0x0000000108147547 */ /* 0x000fea000b800000 */
[----:B------:R-:W-:-:S09]  /*6930*/  UISETP.NE.AND UP0, UPT, UR4, 0x4, UPT ;  /* 0x000000040400788c */ /* 0x000fd2000bf05270 */
[----:B------:R-:W-:Y:S05]  /*6940*/  BRA.U UP0, `(.L_x_133) ;  /* 0x0000000900d07547 */ /* 0x000fea000b800000 */
[----:B------:R-:W2:Y:S02]  /*6950*/  LDG.E.64 R2, desc[UR36][R2.64] ;  /* 0x0000002402027981 */ /* 0x000ea4000c1e1b00 */
[----:B--2---:R0:W2:Y:S02]  /*6960*/  I2F.S64 R0, R2 ;  /* 0x0000000200007312 */ /* 0x0040a40000301400 */
[----:B0-2---:R-:W-:Y:S05]  /*6970*/  BRA `(.L_x_134) ;  /* 0x0000000c00207947 */ /* 0x005fea0003800000 */
.L_x_136:
[----:B------:R-:W2:Y:S02]  /*6980*/  LDG.E R0, desc[UR36][R2.64] ;  /* 0x0000002402007981 */ /* 0x000ea4000c1e1900 */
[----:B--2---:R-:W-:Y:S01]  /*6990*/  I2FP.F32.S32 R0, R0 ;  /* 0x0000000000007245 */ /* 0x004fe20000201400 */
[----:B------:R-:W-:Y:S06]  /*69a0*/  BRA `(.L_x_134) ;  /* 0x0000000c00147947 */ /* 0x000fec0003800000 */
.L_x_135:
[----:B------:R-:W2:Y:S02]  /*69b0*/  LDG.E.U16 R0, desc[UR36][R2.64] ;  /* 0x0000002402007981 */ /* 0x000ea4000c1e1500 */
[----:B--2---:R-:W0:Y:S01]  /*69c0*/  I2F.S16 R0, R0 ;  /* 0x0000000000007306 */ /* 0x004e220000101400 */
[----:B------:R-:W-:Y:S05]  /*69d0*/  BRA `(.L_x_134) ;  /* 0x0000000c00087947 */ /* 0x000fea0003800000 */
.L_x_130:
        /* <DEDUP_REMOVED lines=8> */
.L_x_138:
[----:B------:R-:W2:Y:S02]  /*6a60*/  LDG.E.U16 R0, desc[UR36][R2.64] ;  /* 0x0000002402007981 */ /* 0x000ea4000c1e1500 */
[----:B--2---:R-:W-:Y:S01]  /*6a70*/  HADD2.F32 R0, -RZ, R0.H0_H0 ;  /* 0x20000000ff007230 */ /* 0x004fe20000004100 */
[----:B------:R-:W-:Y:S06]  /*6a80*/  BRA `(.L_x_134) ;  /* 0x0000000800dc7947 */ /* 0x000fec0003800000 */
.L_x_137:
        /* <DEDUP_REMOVED lines=8> */
.L_x_140:
[----:B------:R-:W2:Y:S02]  /*6b10*/  LDG.E.U16 R0, desc[UR36][R2.64] ;  /* 0x0000002402007981 */ /* 0x000ea4000c1e1500 */
[----:B--2---:R-:W-:Y:S01]  /*6b20*/  HADD2.F32 R0, -RZ, R0.H0_H0 ;  /* 0x20000000ff007230 */ /* 0x004fe20000004100 */
[----:B------:R-:W-:Y:S06]  /*6b30*/  BRA `(.L_x_134) ;  /* 0x0000000800b07947 */ /* 0x000fec0003800000 */
.L_x_139:
        /* <DEDUP_REMOVED lines=11> */
.L_x_129:
        /* <DEDUP_REMOVED lines=12> */
.L_x_143:
        /* <DEDUP_REMOVED lines=11> */
.L_x_142:
        /* <DEDUP_REMOVED lines=25> */
.L_x_145:
[----:B------:R-:W2:Y:S02]  /*6ef0*/  LDG.E.U8 R2, desc[UR36][R2.64] ;  /* 0x0000002402027981 */ /* 0x000ea4000c1e1100 */
[C---:B--2---:R-:W-:Y:S01]  /*6f00*/  SHF.L.U32 R0, R2.reuse, 0x19, RZ ;  /* 0x0000001902007819 */ /* 0x044fe200000006ff */
[----:B------:R-:W-:-:S03]  /*6f10*/  IMAD.SHL.U32 R5, R2, 0x100, RZ ;  /* 0x0000010002057824 */ /* 0x000fc600078e00ff */
[----:B------:R-:W-:-:S13]  /*6f20*/  ISETP.GE.U32.AND P0, PT, R0, 0x8000000, PT ;  /* 0x080000000000780c */ /* 0x000fda0003f06070 */
[C---:B------:R-:W-:Y:S02]  /*6f30*/  @!P0 LOP3.LUT R4, R5.reuse, 0x7f00, RZ, 0xc0, !PT ;  /* 0x00007f0005048812 */ /* 0x040fe400078ec0ff */
[----:B------:R-:W-:Y:S02]  /*6f40*/  @P0 LEA.HI R0, R0, 0x70000000, RZ, 0x1c ;  /* 0x7000000000000811 */ /* 0x000fe400078fe0ff */
[----:B------:R-:W-:Y:S02]  /*6f50*/  @!P0 LOP3.LUT R4, R4, 0x3f000000, RZ, 0xfc, !PT ;  /* 0x3f00000004048812 */ /* 0x000fe400078efcff */
[----:B------:R-:W-:Y:S01]  /*6f60*/  PRMT R5, R5, 0x9910, RZ ;  /* 0x0000991005057816 */ /* 0x000fe200000000ff */
[----:B------:R-:W-:Y:S02]  /*6f70*/  @P0 FMUL.FTZ R0, R0, 1.9259299443872358531e-34 ;  /* 0x0780000000000820 */ /* 0x000fe40000410000 */
[----:B------:R-:W-:-:S05]  /*6f80*/  @!P0 FADD.FTZ R0, R4, -0.5 ;  /* 0xbf00000004008421 */ /* 0x000fca0000010000 */
[----:B------:R-:W-:Y:S01]  /*6f90*/  LOP3.LUT R0, R0, 0x80000000, R5, 0xf8, !PT ;  /* 0x8000000000007812 */ /* 0x000fe200078ef805 */
[----:B------:R-:W-:Y:S06]  /*6fa0*/  BRA `(.L_x_134) ;  /* 0x0000000400947947 */ /* 0x000fec0003800000 */
.L_x_144:
[----:B------:R-:W2:Y:S02]  /*6fb0*/  LDG.E.U16 R0, desc[UR36][R2.64] ;  /* 0x0000002402007981 */ /* 0x000ea4000c1e1500 */
[----:B--2---:R-:W-:Y:S01]  /*6fc0*/  IMAD.U32 R0, R0, 0x10000, RZ ;  /* 0x0001000000007824 */ /* 0x004fe200078e00ff */
[----:B------:R-:W-:Y:S06]  /*6fd0*/  BRA `(.L_x_134) ;  /* 0x0000000400887947 */ /* 0x000fec0003800000 */
.L_x_141:
        /* <DEDUP_REMOVED lines=11> */
.L_x_148:
        /* <DEDUP_REMOVED lines=20> */
.L_x_150:
[----:B------:R-:W-:Y:S05]  /*71d0*/  BSYNC.RECONVERGENT B0 ;  /* 0x0000000000007941 */ /* 0x000fea0003800200 */
.L_x_149:
[----:B------:R-:W-:Y:S01]  /*71e0*/  IMAD.SHL.U32 R0, R0, 0x100000, RZ ;  /* 0x0010000000007824 */ /* 0x000fe200078e00ff */
[----:B------:R-:W-:-:S04]  /*71f0*/  LEA R2, R2, 0x3b800000, 0x17 ;  /* 0x3b80000002027811 */ /* 0x000fc800078eb8ff */
[----:B------:R-:W-:Y:S01]  /*7200*/  LOP3.LUT R0, R2, R0, R7, 0xfe, !PT ;  /* 0x0000000002007212 */ /* 0x000fe200078efe07 */
[----:B------:R-:W-:Y:S06]  /*7210*/  BRA `(.L_x_134) ;  /* 0x0000000000f87947 */ /* 0x000fec0003800000 */
.L_x_147:
        /* <DEDUP_REMOVED lines=20> */
.L_x_152:
[----:B------:R-:W-:Y:S05]  /*7360*/  BSYNC.RECONVERGENT B0 ;  /* 0x0000000000007941 */ /* 0x000fea0003800200 */
.L_x_151:
[----:B------:R-:W-:Y:S02]  /*7370*/  SHF.L.U32 R0, R0, 0x15, RZ ;  /* 0x0000001500007819 */ /* 0x000fe400000006ff */
[----:B------:R-:W-:-:S04]  /*7380*/  LEA R2, R2, 0x37800000, 0x17 ;  /* 0x3780000002027811 */ /* 0x000fc800078eb8ff */
[----:B------:R-:W-:Y:S01]  /*7390*/  LOP3.LUT R0, R2, R0, R7, 0xfe, !PT ;  /* 0x0000000002007212 */ /* 0x000fe200078efe07 */
[----:B------:R-:W-:Y:S06]  /*73a0*/  BRA `(.L_x_134) ;  /* 0x0000000000947947 */ /* 0x000fec0003800000 */
.L_x_146:
[----:B------:R-:W-:-:S09]  /*73b0*/  UISETP.NE.AND UP0, UPT, UR4, 0x1c, UPT ;  /* 0x0000001c0400788c */ /* 0x000fd2000bf05270 */
[----:B------:R-:W-:Y:S05]  /*73c0*/  BRA.U !UP0, `(.L_x_153) ;  /* 0x0000000108847547 */ /* 0x000fea000b800000 */
[----:B------:R-:W-:-:S09]  /*73d0*/  UISETP.NE.AND UP0, UPT, UR4, 0x1d, UPT ;  /* 0x0000001d0400788c */ /* 0x000fd2000bf05270 */
[----:B------:R-:W-:Y:S05]  /*73e0*/  BRA.U !UP0, `(.L_x_154) ;  /* 0x0000000108707547 */ /* 0x000fea000b800000 */
[----:B------:R-:W-:-:S09]  /*73f0*/  UISETP.NE.AND UP0, UPT, UR4, 0x2c, UPT ;  /* 0x0000002c0400788c */ /* 0x000fd2000bf05270 */
[----:B------:R-:W-:Y:S05]  /*7400*/  BRA.U UP0, `(.L_x_133) ;  /* 0x0000000100207547 */ /* 0x000fea000b800000 */
        /* <DEDUP_REMOVED lines=8> */
.L_x_133:
[----:B------:R-:W-:Y:S01]  /*7490*/  MOV R2, 0x0 ;  /* 0x0000000000027802 */ /* 0x000fe20000000f00 */
[----:B------:R-:W0:Y:S01]  /*74a0*/  LDCU.64 UR4, c[0x4][0x118] ;  /* 0x01002300ff0477ac */ /* 0x000e220008000a00 */
[----:B------:R-:W-:Y:S02]  /*74b0*/  HFMA2 R13, -RZ, RZ, 0, 0 ;  /* 0x00000000ff0d7431 */ /* 0x000fe400000001ff */
[----:B------:R-:W-:Y:S01]  /*74c0*/  IMAD.MOV.U32 R8, RZ, RZ, 0x4e ;  /* 0x0000004eff087424 */ /* 0x000fe200078e00ff */
[----:B------:R-:W2:Y:S01]  /*74d0*/  LDCU.64 UR6, c[0x4][0x120] ;  /* 0x01002400ff0677ac */ /* 0x000ea20008000a00 */
[----:B------:R-:W4:Y:S01]  /*74e0*/  LDC.64 R2, c[0x4][R2] ;  /* 0x0100000002027b82 */ /* 0x000f220000000a00 */
[----:B------:R-:W-:Y:S01]  /*74f0*/  IMAD.MOV.U32 R12, RZ, RZ, 0x1 ;  /* 0x00000001ff0c7424 */ /* 0x000fe200078e00ff */
[----:B------:R-:W1:Y:S01]  /*7500*/  LDCU.64 UR8, c[0x4][0x18] ;  /* 0x01000300ff0877ac */ /* 0x000e620008000a00 */
[----:B0-----:R-:W-:Y:S02]  /*7510*/  IMAD.U32 R4, RZ, RZ, UR4 ;  /* 0x00000004ff047e24 */ /* 0x001fe4000f8e00ff */
[----:B------:R-:W-:Y:S01]  /*7520*/  IMAD.U32 R5, RZ, RZ, UR5 ;  /* 0x00000005ff057e24 */ /* 0x000fe2000f8e00ff */
[----:B--2---:R-:W-:Y:S01]  /*7530*/  MOV R6, UR6 ;  /* 0x0000000600067c02 */ /* 0x004fe20008000f00 */
[----:B------:R-:W-:-:S02]  /*7540*/  IMAD.U32 R7, RZ, RZ, UR7 ;  /* 0x00000007ff077e24 */ /* 0x000fc4000f8e00ff */
[----:B-1----:R-:W-:Y:S01]  /*7550*/  IMAD.U32 R10, RZ, RZ, UR8 ;  /* 0x00000008ff0a7e24 */ /* 0x002fe2000f8e00ff */
[----:B------:R-:W-:-:S07]  /*7560*/  MOV R11, UR9 ;  /* 0x00000009000b7c02 */ /* 0x000fce0008000f00 */
[----:B------:R-:W-:-:S07]  /*7570*/  LEPC R20, `(.L_x_155) ;  /* 0x000000001014794e */ /* 0x000fce0000000000 */
[----:B---345:R-:W-:Y:S05]  /*7580*/  CALL.ABS.NOINC R2 ;  /* 0x0000000002007343 */ /* 0x038fea0003c00000 */
.L_x_155:
[----:B------:R-:W-:Y:S01]  /*7590*/  IMAD.MOV.U32 R0, RZ, RZ, RZ ;  /* 0x000000ffff007224 */ /* 0x000fe200078e00ff */
[----:B------:R-:W-:Y:S06]  /*75a0*/  BRA `(.L_x_134) ;  /* 0x0000000000147947 */ /* 0x000fec0003800000 */
.L_x_154:
[----:B------:R-:W2:Y:S02]  /*75b0*/  LDG.E.64 R2, desc[UR36][R2.64] ;  /* 0x0000002402027981 */ /* 0x000ea4000c1e1b00 */
[----:B--2---:R0:W2:Y:S02]  /*75c0*/  I2F.U64 R0, R2 ;  /* 0x0000000200007312 */ /* 0x0040a40000301000 */
[----:B0-2---:R-:W-:Y:S05]  /*75d0*/  BRA `(.L_x_134) ;  /* 0x0000000000087947 */ /* 0x005fea0003800000 */
.L_x_153:
[----:B------:R-:W2:Y:S02]  /*75e0*/  LDG.E R0, desc[UR36][R2.64] ;  /* 0x0000002402007981 */ /* 0x000ea4000c1e1900 */
[----:B--2---:R-:W-:-:S07]  /*75f0*/  I2FP.F32.U32 R0, R0 ;  /* 0x0000000000007245 */ /* 0x004fce0000201000 */
.L_x_134:
[----:B------:R-:W-:Y:S05]  /*7600*/  BSYNC.RECONVERGENT B6 ;  /* 0x0000000000067941 */ /* 0x000fea0003800200 */
.L_x_128:
[----:B0----5:R-:W-:Y:S01]  /*7610*/  FMUL.RZ R4, R0, 0.15915493667125701904 ;  /* 0x3e22f98300047820 */ /* 0x021fe2000040c000 */
[----:B------:R-:W2:Y:S03]  /*7620*/  LDCU.64 UR6, c[0x0][0x5e8] ;  /* 0x0000bd00ff0677ac */ /* 0x000ea60008000a00 */
[----:B------:R-:W1:Y:S01]  /*7630*/  MUFU.COS R18, R4 ;  /* 0x0000000400127308 */ /* 0x000e620000000000 */
[----:B------:R-:W-:-:S04]  /*7640*/  UPRMT UR4, UR43, 0x9910, URZ ;  /* 0x000099102b047896 */ /* 0x000fc800080000ff */
[----:B------:R-:W-:-:S03]  /*7650*/  UISETP.GT.AND UP0, UPT, UR4, 0x9, UPT ;  /* 0x000000090400788c */ /* 0x000fc6000bf04270 */
[----:B------:R-:W0:Y:S01]  /*7660*/  MUFU.SIN R0, R4 ;  /* 0x0000000400007308 */ /* 0x000e220000000400 */
[----:B--2-4-:R-:W-:Y:S01]  /*7670*/  IADD3 R2, P0, PT, R16, UR6, RZ ;  /* 0x0000000610027c10 */ /* 0x014fe2000ff1e0ff */
[----:B-1-3--:R-:W-:-:S04]  /*7680*/  FMUL.FTZ R18, R18, R19 ;  /* 0x0000001312127220 */ /* 0x00afc80000410000 */
        /* <DEDUP_REMOVED lines=14> */
.L_x_159:
[----:B------:R-:W0:Y:S02]  /*7770*/  F2I.S64.TRUNC R18, R18 ;  /* 0x0000001200127311 */ /* 0x000e24000020d900 */
[----:B0-----:R-:W-:-:S05]  /*7780*/  MOV R5, R18 ;  /* 0x0000001200057202 */ /* 0x001fca0000000f00 */
[----:B------:R0:W-:Y:S01]  /*7790*/  STG.E.U8 desc[UR36][R2.64], R5 ;  /* 0x0000000502007986 */ /* 0x0001e2000c101124 */
[----:B------:R-:W-:Y:S05]  /*77a0*/  BRA `(.L_x_161) ;  /* 0x0000000c003c7947 */ /* 0x000fea0003800000 */
.L_x_158:
        /* <DEDUP_REMOVED lines=9> */
.L_x_163:
[----:B------:R-:W0:Y:S02]  /*7840*/  F2I.FTZ.TRUNC.NTZ R5, R18 ;  /* 0x0000001200057305 */ /* 0x000e24000021f100 */
[----:B0-----:R0:W-:Y:S01]  /*7850*/  STG.E desc[UR36][R2.64], R5 ;  /* 0x0000000502007986 */ /* 0x0011e2000c101924 */
[----:B------:R-:W-:Y:S05]  /*7860*/  BRA `(.L_x_161) ;  /* 0x0000000c000c7947 */ /* 0x000fea0003800000 */
.L_x_162:
[----:B------:R-:W0:Y:S02]  /*7870*/  F2I.FTZ.TRUNC.NTZ R5, R18 ;  /* 0x0000001200057305 */ /* 0x000e24000021f100 */
[----:B0-----:R0:W-:Y:S01]  /*7880*/  STG.E.U16 desc[UR36][R2.64], R5 ;  /* 0x0000000502007986 */ /* 0x0011e2000c101524 */
[----:B------:R-:W-:Y:S05]  /*7890*/  BRA `(.L_x_161) ;  /* 0x0000000c00007947 */ /* 0x000fea0003800000 */
.L_x_157:
        /* <DEDUP_REMOVED lines=8> */
.L_x_165:
[----:B------:R-:W-:-:S05]  /*7920*/  F2FP.F16.F32.PACK_AB R18, RZ, R18 ;  /* 0x00000012ff12723e */ /* 0x000fca00000000ff */
[----:B------:R0:W-:Y:S01]  /*7930*/  STG.E.U16 desc[UR36][R2.64], R18 ;  /* 0x0000001202007986 */ /* 0x0001e2000c101524 */
[----:B------:R-:W-:Y:S05]  /*7940*/  BRA `(.L_x_161) ;  /* 0x0000000800d47947 */ /* 0x000fea0003800000 */
.L_x_164:
        /* <DEDUP_REMOVED lines=8> */
.L_x_167:
[----:B------:R-:W-:-:S05]  /*79d0*/  F2FP.F16.F32.PACK_AB R19, R19, R18 ;  /* 0x000000121313723e */ /* 0x000fca00000000ff */
[----:B------:R0:W-:Y:S01]  /*79e0*/  STG.E desc[UR36][R2.64], R19 ;  /* 0x0000001302007986 */ /* 0x0001e2000c101924 */
[----:B------:R-:W-:Y:S05]  /*79f0*/  BRA `(.L_x_161) ;  /* 0x0000000800a87947 */ /* 0x000fea0003800000 */
.L_x_166:
[----:B------:R-:W-:-:S06]  /*7a00*/  FMUL.FTZ R4, R18, 1 ;  /* 0x3f80000012047820 */ /* 0x000fcc0000410000 */
[----:B------:R-:W0:Y:S02]  /*7a10*/  F2F.F64.F32 R4, R4 ;  /* 0x0000000400047310 */ /* 0x000e240000201800 */
[----:B0-----:R0:W-:Y:S01]  /*7a20*/  STG.E.64 desc[UR36][R2.64], R4 ;  /* 0x0000000402007986 */ /* 0x0011e2000c101b24 */
[----:B------:R-:W-:Y:S05]  /*7a30*/  BRA `(.L_x_161) ;  /* 0x0000000800987947 */ /* 0x000fea0003800000 */
.L_x_156:
[----:B------:R-:W-:-:S09]  /*7a40*/  UISETP.GT.AND UP0, UPT, UR4, 0x18, UPT ;  /* 0x000000180400788c */ /* 0x000fd2000bf04270 */
[----:B------:R-:W-:Y:S05]  /*7a50*/  BRA.U !UP0, `(.L_x_168) ;  /* 0x0000000508487547 */ /* 0x000fea000b800000 */
        /* <DEDUP_REMOVED lines=11> */
.L_x_171:
[----:B------:R-:W-:Y:S01]  /*7b10*/  LOP3.LUT R4, R18, 0x7fffffff, RZ, 0xc0, !PT ;  /* 0x7fffffff12047812 */ /* 0x000fe200078ec0ff */
[----:B------:R-:W-:Y:S01]  /*7b20*/  BSSY.RECONVERGENT B0, `(.L_x_172) ;  /* 0x0000012000007945 */ /* 0x000fe20003800200 */
[----:B------:R-:W-:Y:S02]  /*7b30*/  IMAD.MOV.U32 R0, RZ, RZ, 0x80 ;  /* 0x00000080ff007424 */ /* 0x000fe400078e00ff */
[----:B------:R-:W-:-:S13]  /*7b40*/  ISETP.GT.U32.AND P0, PT, R4, 0x437fffff, PT ;  /* 0x437fffff0400780c */ /* 0x000fda0003f04070 */
[----:B------:R-:W-:Y:S05]  /*7b50*/  @P0 BRA `(.L_x_173) ;  /* 0x0000000000380947 */ /* 0x000fea0003800000 */
[----:B------:R-:W-:-:S13]  /*7b60*/  ISETP.GE.U32.AND P0, PT, R4, 0x3c000000, PT ;  /* 0x3c0000000400780c */ /* 0x000fda0003f06070 */
[----:B------:R-:W-:-:S04]  /*7b70*/  @P0 SHF.R.U32.HI R0, RZ, 0x14, R18 ;  /* 0x00000014ff000819 */ /* 0x000fc80000011612 */
[----:B------:R-:W-:-:S04]  /*7b80*/  @P0 LOP3.LUT R5, R0, 0x1, RZ, 0xc0, !PT ;  /* 0x0000000100050812 */ /* 0x000fc800078ec0ff */
[----:B------:R-:W-:-:S04]  /*7b90*/  @P0 IADD3 R5, PT, PT, R18, 0x487ffff, R5 ;  /* 0x0487ffff12050810 */ /* 0x000fc80007ffe005 */
[----:B------:R-:W-:-:S04]  /*7ba0*/  @P0 SHF.R.U32.HI R5, RZ, 0x14, R5 ;  /* 0x00000014ff050819 */ /* 0x000fc80000011605 */
[----:B------:R-:W-:Y:S01]  /*7bb0*/  @P0 LOP3.LUT R5, R5, 0xff, RZ, 0xc0, !PT ;  /* 0x000000ff05050812 */ /* 0x000fe200078ec0ff */
[----:B------:R-:W-:Y:S06]  /*7bc0*/  @P0 BRA `(.L_x_174) ;  /* 0x0000000000100947 */ /* 0x000fec0003800000 */
[----:B------:R-:W-:-:S05]  /*7bd0*/  FADD.FTZ R0, R4, 8192 ;  /* 0x4600000004007421 */ /* 0x000fca0000010000 */
[----:B------:R-:W-:Y:S02]  /*7be0*/  LOP3.LUT P0, R5, R0, 0xff, RZ, 0xc0, !PT ;  /* 0x000000ff00057812 */ /* 0x000fe4000780c0ff */
[----:B------:R-:W-:-:S11]  /*7bf0*/  PRMT R0, RZ, 0x7610, R0 ;  /* 0x00007610ff007816 */ /* 0x000fd60000000000 */
[----:B------:R-:W-:Y:S05]  /*7c00*/  @!P0 BRA `(.L_x_173) ;  /* 0x00000000000c8947 */ /* 0x000fea0003800000 */
.L_x_174:
[----:B------:R-:W-:-:S04]  /*7c10*/  SHF.R.U32.HI R18, RZ, 0x18, R18 ;  /* 0x00000018ff127819 */ /* 0x000fc80000011612 */
[----:B------:R-:W-:-:S04]  /*7c20*/  LOP3.LUT R5, R5, 0x80, R18, 0xf8, !PT ;  /* 0x0000008005057812 */ /* 0x000fc800078ef812 */
[----:B------:R-:W-:-:S07]  /*7c30*/  PRMT R0, R5, 0x7610, R0 ;  /* 0x0000761005007816 */ /* 0x000fce0000000000 */
.L_x_173:
[----:B------:R-:W-:Y:S05]  /*7c40*/  BSYNC.RECONVERGENT B0 ;  /* 0x0000000000007941 */ /* 0x000fea0003800200 */
.L_x_172:
[----:B------:R0:W-:Y:S01]  /*7c50*/  STG.E.U8 desc[UR36][R2.64], R0 ;  /* 0x0000000002007986 */ /* 0x0001e2000c101124 */
[----:B------:R-:W-:Y:S05]  /*7c60*/  BRA `(.L_x_161) ;  /* 0x00000008000c7947 */ /* 0x000fea0003800000 */
.L_x_170:
        /* <DEDUP_REMOVED lines=16> */
.L_x_177:
[----:B------:R-:W-:-:S04]  /*7d70*/  SHF.R.U32.HI R18, RZ, 0x18, R18 ;  /* 0x00000018ff127819 */ /* 0x000fc80000011612 */
[----:B------:R-:W-:-:S04]  /*7d80*/  LOP3.LUT R5, R5, 0x80, R18, 0xf8, !PT ;  /* 0x0000008005057812 */ /* 0x000fc800078ef812 */
[----:B------:R-:W-:-:S07]  /*7d90*/  PRMT R0, R5, 0x7610, R0 ;  /* 0x0000761005007816 */ /* 0x000fce0000000000 */
.L_x_176:
[----:B------:R-:W-:Y:S05]  /*7da0*/  BSYNC.RECONVERGENT B0 ;  /* 0x0000000000007941 */ /* 0x000fea0003800200 */
.L_x_175:
[----:B------:R0:W-:Y:S01]  /*7db0*/  STG.E.U8 desc[UR36][R2.64], R0 ;  /* 0x0000000002007986 */ /* 0x0001e2000c101124 */
[----:B------:R-:W-:Y:S05]  /*7dc0*/  BRA `(.L_x_161) ;  /* 0x0000000400b47947 */ /* 0x000fea0003800000 */
.L_x_169:
[----:B------:R-:W-:-:S09]  /*7dd0*/  UISETP.NE.AND UP0, UPT, UR4, 0x1c, UPT ;  /* 0x0000001c0400788c */ /* 0x000fd2000bf05270 */
[----:B------:R-:W-:Y:S05]  /*7de0*/  BRA.U !UP0, `(.L_x_178) ;  /* 0x0000000108587547 */ /* 0x000fea000b800000 */
[----:B------:R-:W-:-:S09]  /*7df0*/  UISETP.NE.AND UP0, UPT, UR4, 0x1d, UPT ;  /* 0x0000001d0400788c */ /* 0x000fd2000bf05270 */
[----:B------:R-:W-:Y:S05]  /*7e00*/  BRA.U !UP0, `(.L_x_179) ;  /* 0x0000000108447547 */ /* 0x000fea000b800000 */
[----:B------:R-:W-:-:S09]  /*7e10*/  UISETP.NE.AND UP0, UPT, UR4, 0x2c, UPT ;  /* 0x0000002c0400788c */ /* 0x000fd2000bf05270 */
[----:B------:R-:W-:Y:S05]  /*7e20*/  BRA.U UP0, `(.L_x_160) ;  /* 0x0000000100c47547 */ /* 0x000fea000b800000 */
[----:B------:R-:W-:-:S04]  /*7e30*/  SHF.R.U32.HI R4, RZ, 0x17, R18 ;  /* 0x00000017ff047819 */ /* 0x000fc80000011612 */
[----:B------:R-:W-:-:S04]  /*7e40*/  LOP3.LUT R5, R4, 0xff, RZ, 0xc0, !PT ;  /* 0x000000ff04057812 */ /* 0x000fc800078ec0ff */
[----:B------:R-:W-:-:S13]  /*7e50*/  ISETP.NE.AND P1, PT, R5, 0xff, PT ;  /* 0x000000ff0500780c */ /* 0x000fda0003f25270 */
[--C-:B------:R-:W-:Y:S02]  /*7e60*/  @P1 SHF.R.U32.HI R0, RZ, 0x16, R18.reuse ;  /* 0x00000016ff001819 */ /* 0x100fe40000011612 */
[----:B------:R-:W-:Y:S01]  /*7e70*/  @P1 LOP3.LUT P0, RZ, R5, 0x3fffff, R18, 0xf8, !PT ;  /* 0x003fffff05ff1812 */ /* 0x000fe2000780f812 */
[----:B------:R-:W-:Y:S01]  /*7e80*/  HFMA2 R5, -RZ, RZ, 0, 1.5199184417724609375e-05 ;  /* 0x000000ffff057431 */ /* 0x000fe200000001ff */
[----:B------:R-:W-:-:S04]  /*7e90*/  @P1 LOP3.LUT R0, R0, 0x1, RZ, 0xc0, !PT ;  /* 0x0000000100001812 */ /* 0x000fc800078ec0ff */
[----:B------:R-:W-:Y:S01]  /*7ea0*/  @P1 ISETP.EQ.U32.AND P2, PT, R0, 0x1, P0 ;  /* 0x000000010000180c */ /* 0x000fe20000742070 */
[----:B------:R-:W-:Y:S01]  /*7eb0*/  @P1 VIADD R0, R4, 0x1 ;  /* 0x0000000104001836 */ /* 0x000fe20000000000 */
[----:B------:R-:W-:Y:S02]  /*7ec0*/  PLOP3.LUT P0, PT, PT, PT, PT, 0x80, 0x8 ;  /* 0x000000000008781c */ /* 0x000fe40003f0f070 */
[----:B------:R-:W-:-:S13]  /*7ed0*/  @P1 PLOP3.LUT P0, PT, P2, PT, PT, 0x80, 0x8 ;  /* 0x000000000008181c */ /* 0x000fda000170f070 */
[----:B------:R-:W-:-:S05]  /*7ee0*/  @!P0 IMAD.MOV R0, RZ, RZ, R4 ;  /* 0x000000ffff008224 */ /* 0x000fca00078e0204 */
[----:B------:R-:W-:-:S05]  /*7ef0*/  @P1 MOV R5, R0 ;  /* 0x0000000000051202 */ /* 0x000fca0000000f00 */
[----:B------:R0:W-:Y:S01]  /*7f00*/  STG.E.U8 desc[UR36][R2.64], R5 ;  /* 0x0000000502007986 */ /* 0x0001e2000c101124 */
[----:B------:R-:W-:Y:S05]  /*7f10*/  BRA `(.L_x_161) ;  /* 0x0000000400607947 */ /* 0x000fea0003800000 */
.L_x_179:
[----:B------:R-:W0:Y:S02]  /*7f20*/  F2I.U64.TRUNC R18, R18 ;  /* 0x0000001200127311 */ /* 0x000e24000020d800 */
[----:B0-----:R0:W-:Y:S01]  /*7f30*/  STG.E.64 desc[UR36][R2.64], R18 ;  /* 0x0000001202007986 */ /* 0x0011e2000c101b24 */
[----:B------:R-:W-:Y:S05]  /*7f40*/  BRA `(.L_x_161) ;  /* 0x0000000400547947 */ /* 0x000fea0003800000 */
.L_x_178:
[----:B------:R-:W0:Y:S02]  /*7f50*/  F2I.FTZ.U32.TRUNC.NTZ R5, R18 ;  /* 0x0000001200057305 */ /* 0x000e24000021f000 */
[----:B0-----:R0:W-:Y:S01]  /*7f60*/  STG.E desc[UR36][R2.64], R5 ;  /* 0x0000000502007986 */ /* 0x0011e2000c101924 */
[----:B------:R-:W-:Y:S05]  /*7f70*/  BRA `(.L_x_161) ;  /* 0x0000000400487947 */ /* 0x000fea0003800000 */
.L_x_168:
        /* <DEDUP_REMOVED lines=12> */
.L_x_181:
        /* <DEDUP_REMOVED lines=10> */
.L_x_180:
[----:B------:R-:W-:-:S09]  /*80e0*/  UISETP.NE.AND UP0, UPT, UR4, 0xf, UPT ;  /* 0x0000000f0400788c */ /* 0x000fd2000bf05270 */
[----:B------:R-:W-:Y:S05]  /*80f0*/  BRA.U !UP0, `(.L_x_182) ;  /* 0x0000000108e07547 */ /* 0x000fea000b800000 */
[----:B------:R-:W-:-:S09]  /*8100*/  UISETP.NE.AND UP0, UPT, UR4, 0x17, UPT ;  /* 0x000000170400788c */ /* 0x000fd2000bf05270 */
[----:B------:R-:W-:Y:S05]  /*8110*/  BRA.U !UP0, `(.L_x_183) ;  /* 0x00000001088c7547 */ /* 0x000fea000b800000 */
[----:B------:R-:W-:-:S09]  /*8120*/  UISETP.NE.AND UP0, UPT, UR4, 0x18, UPT ;  /* 0x000000180400788c */ /* 0x000fd2000bf05270 */
[----:B------:R-:W-:Y:S05]  /*8130*/  BRA.U !UP0, `(.L_x_184) ;  /* 0x0000000108447547 */ /* 0x000fea000b800000 */
.L_x_160:
[----:B------:R-:W-:Y:S01]  /*8140*/  MOV R0, 0x0 ;  /* 0x0000000000007802 */ /* 0x000fe20000000f00 */
[----:B------:R-:W0:Y:S01]  /*8150*/  LDCU.64 UR4, c[0x4][0x118] ;  /* 0x01002300ff0477ac */ /* 0x000e220008000a00 */
[----:B------:R-:W-:Y:S02]  /*8160*/  HFMA2 R13, -RZ, RZ, 0, 0 ;  /* 0x00000000ff0d7431 */ /* 0x000fe400000001ff */
[----:B------:R-:W-:Y:S01]  /*8170*/  IMAD.MOV.U32 R8, RZ, RZ, 0x65 ;  /* 0x00000065ff087424 */ /* 0x000fe200078e00ff */
[----:B------:R1:W2:Y:S01]  /*8180*/  LDC.64 R2, c[0x4][R0] ;  /* 0x0100000000027b82 */ /* 0x0002a20000000a00 */
[----:B------:R-:W3:Y:S01]  /*8190*/  LDCU.64 UR6, c[0x4][0x120] ;  /* 0x01002400ff0677ac */ /* 0x000ee20008000a00 */
[----:B------:R-:W-:Y:S01]  /*81a0*/  IMAD.MOV.U32 R12, RZ, RZ, 0x1 ;  /* 0x00000001ff0c7424 */ /* 0x000fe200078e00ff */
[----:B------:R-:W4:Y:S01]  /*81b0*/  LDCU.64 UR8, c[0x4][0x20] ;  /* 0x01000400ff0877ac */ /* 0x000f220008000a00 */
[----:B0-----:R-:W-:Y:S02]  /*81c0*/  IMAD.U32 R4, RZ, RZ, UR4 ;  /* 0x00000004ff047e24 */ /* 0x001fe4000f8e00ff */
[----:B------:R-:W-:Y:S01]  /*81d0*/  IMAD.U32 R5, RZ, RZ, UR5 ;  /* 0x00000005ff057e24 */ /* 0x000fe2000f8e00ff */
[----:B---3--:R-:W-:Y:S01]  /*81e0*/  MOV R6, UR6 ;  /* 0x0000000600067c02 */ /* 0x008fe20008000f00 */
[----:B------:R-:W-:-:S02]  /*81f0*/  IMAD.U32 R7, RZ, RZ, UR7 ;  /* 0x00000007ff077e24 */ /* 0x000fc4000f8e00ff */
[----:B----4-:R-:W-:Y:S01]  /*8200*/  IMAD.U32 R10, RZ, RZ, UR8 ;  /* 0x00000008ff0a7e24 */ /* 0x010fe2000f8e00ff */
[----:B-1----:R-:W-:-:S07]  /*8210*/  MOV R11, UR9 ;  /* 0x00000009000b7c02 */ /* 0x002fce0008000f00 */
[----:B------:R-:W-:-:S07]  /*8220*/  LEPC R20, `(.L_x_185) ;  /* 0x000000001014794e */ /* 0x000fce0000000000 */
[----:B--2---:R-:W-:Y:S05]  /*8230*/  CALL.ABS.NOINC R2 ;  /* 0x0000000002007343 */ /* 0x004fea0003c00000 */
.L_x_185:
[----:B------:R-:W-:Y:S05]  /*8240*/  BRA `(.L_x_161) ;  /* 0x0000000000947947 */ /* 0x000fea0003800000 */
.L_x_184:
[----:B------:R-:W-:Y:S01]  /*8250*/  LOP3.LUT R4, R18, 0x7fffffff, RZ, 0xc0, !PT ;  /* 0x7fffffff12047812 */ /* 0x000fe200078ec0ff */
[----:B------:R-:W-:Y:S01]  /*8260*/  BSSY.RECONVERGENT B0, `(.L_x_186) ;  /* 0x000000b000007945 */ /* 0x000fe20003800200 */
[----:B------:R-:W-:Y:S01]  /*8270*/  SHF.R.U32.HI R7, RZ, 0x18, R18 ;  /* 0x00000018ff077819 */ /* 0x000fe20000011612 */
[----:B------:R-:W-:Y:S01]  /*8280*/  IMAD.MOV.U32 R0, RZ, RZ, 0x7f ;  /* 0x0000007fff007424 */ /* 0x000fe200078e00ff */
[----:B------:R-:W-:-:S13]  /*8290*/  ISETP.GT.U32.AND P0, PT, R4, 0x43efffff, PT ;  /* 0x43efffff0400780c */ /* 0x000fda0003f04070 */
[----:B------:R-:W-:Y:S05]  /*82a0*/  @P0 BRA `(.L_x_187) ;  /* 0x0000000000180947 */ /* 0x000fea0003800000 */
[----:B------:R-:W-:-:S13]  /*82b0*/  ISETP.GE.U32.AND P0, PT, R4, 0x3c800000, PT ;  /* 0x3c8000000400780c */ /* 0x000fda0003f06070 */
[----:B------:R-:W-:-:S04]  /*82c0*/  @P0 SHF.R.U32.HI R0, RZ, 0x14, R18 ;  /* 0x00000014ff000819 */ /* 0x000fc80000011612 */
[----:B------:R-:W-:-:S04]  /*82d0*/  @P0 LOP3.LUT R5, R0, 0x1, RZ, 0xc0, !PT ;  /* 0x0000000100050812 */ /* 0x000fc800078ec0ff */
[----:B------:R-:W-:-:S04]  /*82e0*/  @P0 IADD3 R0, PT, PT, R18, 0x407ffff, R5 ;  /* 0x0407ffff12000810 */ /* 0x000fc80007ffe005 */
[----:B------:R-:W-:Y:S01]  /*82f0*/  @P0 SHF.R.U32.HI R0, RZ, 0x14, R0 ;  /* 0x00000014ff000819 */ /* 0x000fe20000011600 */
[----:B------:R-:W-:-:S07]  /*8300*/  @!P0 FADD.FTZ R0, R4, 16384 ;  /* 0x4680000004008421 */ /* 0x000fce0000010000 */
.L_x_187:
[----:B------:R-:W-:Y:S05]  /*8310*/  BSYNC.RECONVERGENT B0 ;  /* 0x0000000000007941 */ /* 0x000fea0003800200 */
.L_x_186:
[----:B------:R-:W-:-:S05]  /*8320*/  LOP3.LUT R5, R0, 0x80, R7, 0xf8, !PT ;  /* 0x0000008000057812 */ /* 0x000fca00078ef807 */
[----:B------:R1:W-:Y:S01]  /*8330*/  STG.E.U8 desc[UR36][R2.64], R5 ;  /* 0x0000000502007986 */ /* 0x0003e2000c101124 */
[----:B------:R-:W-:Y:S05]  /*8340*/  BRA `(.L_x_161) ;  /* 0x0000000000547947 */ /* 0x000fea0003800000 */
.L_x_183:
[----:B------:R-:W-:Y:S01]  /*8350*/  LOP3.LUT R4, R18, 0x7fffffff, RZ, 0xc0, !PT ;  /* 0x7fffffff12047812 */ /* 0x000fe200078ec0ff */
[----:B------:R-:W-:Y:S03]  /*8360*/  BSSY.RECONVERGENT B0, `(.L_x_188) ;  /* 0x000000d000007945 */ /* 0x000fe60003800200 */
[----:B------:R-:W-:-:S13]  /*8370*/  ISETP.GT.U32.AND P0, PT, R4, 0x477fffff, PT ;  /* 0x477fffff0400780c */ /* 0x000fda0003f04070 */
[----:B------:R-:W-:Y:S05]  /*8380*/  @P0 BRA `(.L_x_189) ;  /* 0x00000000001c0947 */ /* 0x000fea0003800000 */
[----:B------:R-:W-:-:S13]  /*8390*/  ISETP.GE.U32.AND P0, PT, R4, 0x38800000, PT ;  /* 0x388000000400780c */ /* 0x000fda0003f06070 */
[----:B------:R-:W-:-:S04]  /*83a0*/  @P0 SHF.R.U32.HI R0, RZ, 0x15, R18 ;  /* 0x00000015ff000819 */ /* 0x000fc80000011612 */
[----:B------:R-:W-:-:S04]  /*83b0*/  @P0 LOP3.LUT R5, R0, 0x1, RZ, 0xc0, !PT ;  /* 0x0000000100050812 */ /* 0x000fc800078ec0ff */
[----:B------:R-:W-:-:S04]  /*83c0*/  @P0 IADD3 R0, PT, PT, R18, 0x80fffff, R5 ;  /* 0x080fffff12000810 */ /* 0x000fc80007ffe005 */
[----:B------:R-:W-:Y:S01]  /*83d0*/  @P0 SHF.R.U32.HI R0, RZ, 0x15, R0 ;  /* 0x00000015ff000819 */ /* 0x000fe20000011600 */
[----:B------:R-:W-:Y:S01]  /*83e0*/  @!P0 FADD.FTZ R0, R4, 128 ;  /* 0x4300000004008421 */ /* 0x000fe20000010000 */
[----:B------:R-:W-:Y:S06]  /*83f0*/  BRA `(.L_x_190) ;  /* 0x00000000000c7947 */ /* 0x000fec0003800000 */
.L_x_189:
[----:B------:R-:W-:Y:S01]  /*8400*/  IMAD.MOV.U32 R0, RZ, RZ, 0x7f ;  /* 0x0000007fff007424 */ /* 0x000fe200078e00ff */
[----:B------:R-:W-:-:S04]  /*8410*/  ISETP.GT.U32.AND P0, PT, R4, 0x7f800000, PT ;  /* 0x7f8000000400780c */ /* 0x000fc80003f04070 */
[----:B------:R-:W-:-:S09]  /*8420*/  SEL R0, R0, 0x7c, P0 ;  /* 0x0000007c00007807 */ /* 0x000fd20000000000 */
.L_x_190:
[----:B------:R-:W-:Y:S05]  /*8430*/  BSYNC.RECONVERGENT B0 ;  /* 0x0000000000007941 */ /* 0x000fea0003800200 */
.L_x_188:
[----:B------:R-:W-:-:S04]  /*8440*/  SHF.R.U32.HI R5, RZ, 0x18, R18 ;  /* 0x00000018ff057819 */ /* 0x000fc80000011612 */
[----:B------:R-:W-:-:S05]  /*8450*/  LOP3.LUT R5, R0, 0x80, R5, 0xf8, !PT ;  /* 0x0000008000057812 */ /* 0x000fca00078ef805 */
[----:B------:R2:W-:Y:S01]  /*8460*/  STG.E.U8 desc[UR36][R2.64], R5 ;  /* 0x0000000502007986 */ /* 0x0005e2000c101124 */
[----:B------:R-:W-:Y:S05]  /*8470*/  BRA `(.L_x_161) ;  /* 0x0000000000087947 */ /* 0x000fea0003800000 */
.L_x_182:
[----:B------:R-:W-:-:S05]  /*8480*/  F2FP.BF16.F32.PACK_AB R18, RZ, R18 ;  /* 0x00000012ff12723e */ /* 0x000fca00000010ff */
[----:B------:R0:W-:Y:S02]  /*8490*/  STG.E.U16 desc[UR36][R2.64], R18 ;  /* 0x0000001202007986 */ /* 0x0001e4000c101524 */
.L_x_161:
[----:B------:R-:W-:-:S07]  /*84a0*/  IADD3 R17, PT, PT, R17, 0x80, RZ ;  /* 0x0000008011117810 */ /* 0x000fce0007ffe0ff */
.L_x_98:
[----:B------:R-:W-:Y:S05]  /*84b0*/  BSYNC.RECONVERGENT B7 ;  /* 0x0000000000077941 */ /* 0x000fea0003800200 */
.L_x_97:
[----:B------:R-:W5:Y:S01]  /*84c0*/  LDCU UR4, c[0x0][0x380] ;  /* 0x00007000ff0477ac */ /* 0x000f620008000800 */
[----:B------:R-:W-:Y:S01]  /*84d0*/  BSSY.RECONVERGENT B7, `(.L_x_191) ;  /* 0x000041d000077945 */ /* 0x000fe20003800200 */
[----:B-----5:R-:W-:-:S13]  /*84e0*/  ISETP.GE.AND P0, PT, R17, UR4, PT ;  /* 0x0000000411007c0c */ /* 0x020fda000bf06270 */
[----:B------:R-:W-:Y:S05]  /*84f0*/  @P0 BRA `(.L_x_192) ;  /* 0x0000004000680947 */ /* 0x000fea0003800000 */
[----:B------:R-:W5:Y:S01]  /*8500*/  LDCU UR4, c[0x0][0x388] ;  /* 0x00007100ff0477ac */ /* 0x000f620008000800 */
[----:B01-3--:R-:W-:Y:S01]  /*8510*/  IMAD.MOV.U32 R18, RZ, RZ, RZ ;  /* 0x000000ffff127224 */ /* 0x00bfe200078e00ff */
[----:B------:R-:W-:Y:S01]  /*8520*/  MOV R16, RZ ;  /* 0x000000ff00107202 */ /* 0x000fe20000000f00 */
        /* <DEDUP_REMOVED lines=18> */
[----:B------:R-:W-:Y:S01]  /*8650*/  HFMA2 R2, -RZ, RZ, 0, 0 ;  /* 0x00000000ff027431 */ /* 0x000fe200000001ff */
        /* <DEDUP_REMOVED lines=41> */
[----:B------:R-:W-:Y:S01]  /*88f0*/  MOV R4, RZ ;  /* 0x000000ff00047202 */ /* 0x000fe20000000f00 */
        /* <DEDUP_REMOVED lines=290> */
.L_x_193:
        /* <DEDUP_REMOVED lines=18> */
.L_x_198:
[----:B------:R-:W2:Y:S02]  /*9c40*/  LDG.E.U8 R2, desc[UR36][R2.64] ;  /* 0x0000002402027981 */ /* 0x000ea4000c1e1100 */
[----:B--2---:R-:W-:Y:S01]  /*9c50*/  I2FP.F32.U32 R19, R2 ;  /* 0x0000000200137245 */ /* 0x004fe20000201000 */
[----:B------:R-:W-:Y:S06]  /*9c60*/  BRA `(.L_x_200) ;  /* 0x0000000c00447947 */ /* 0x000fec0003800000 */
.L_x_197:
        /* <DEDUP_REMOVED lines=9> */
.L_x_202:
[----:B------:R-:W2:Y:S02]  /*9d00*/  LDG.E R2, desc[UR36][R2.64] ;  /* 0x0000002402027981 */ /* 0x000ea4000c1e1900 */
[----:B--2---:R-:W-:Y:S01]  /*9d10*/  I2FP.F32.S32 R19, R2 ;  /* 0x0000000200137245 */ /* 0x004fe20000201400 */
[----:B------:R-:W-:Y:S06]  /*9d20*/  BRA `(.L_x_200) ;  /* 0x0000000c00147947 */ /* 0x000fec0003800000 */
.L_x_201:
[----:B------:R-:W2:Y:S02]  /*9d30*/  LDG.E.U16 R2, desc[UR36][R2.64] ;  /* 0x0000002402027981 */ /* 0x000ea4000c1e1500 */
[----:B--2---:R0:W1:Y:S01]  /*9d40*/  I2F.S16 R19, R2 ;  /* 0x0000000200137306 */ /* 0x0040620000101400 */
[----:B------:R-:W-:Y:S05]  /*9d50*/  BRA `(.L_x_200) ;  /* 0x0000000c00087947 */ /* 0x000fea0003800000 */
.L_x_196:
        /* <DEDUP_REMOVED lines=8> */
.L_x_204:
[----:B------:R-:W2:Y:S02]  /*9de0*/  LDG.E.U16 R2, desc[UR36][R2.64] ;  /* 0x0000002402027981 */ /* 0x000ea4000c1e1500 */
[----:B--2---:R-:W-:Y:S01]  /*9df0*/  HADD2.F32 R19, -RZ, R2.H0_H0 ;  /* 0x20000002ff137230 */ /* 0x004fe20000004100 */
[----:B------:R-:W-:Y:S06]  /*9e00*/  BRA `(.L_x_200) ;  /* 0x0000000800dc7947 */ /* 0x000fec0003800000 */
.L_x_203:
        /* <DEDUP_REMOVED lines=8> */
.L_x_206:
[----:B------:R-:W2:Y:S02]  /*9e90*/  LDG.E.U16 R2, desc[UR36][R2.64] ;  /* 0x0000002402027981 */ /* 0x000ea4000c1e1500 */
[----:B--2---:R-:W-:Y:S01]  /*9ea0*/  HADD2.F32 R19, -RZ, R2.H0_H0 ;  /* 0x20000002ff137230 */ /* 0x004fe20000004100 */
[----:B------:R-:W-:Y:S06]  /*9eb0*/  BRA `(.L_x_200) ;  /* 0x0000000800b07947 */ /* 0x000fec0003800000 */
.L_x_205:
        /* <DEDUP_REMOVED lines=11> */
.L_x_195:
        /* <DEDUP_REMOVED lines=12> */
.L_x_209:
        /* <DEDUP_REMOVED lines=11> */
.L_x_208:
        /* <DEDUP_REMOVED lines=25> */
.L_x_211:
        /* <DEDUP_REMOVED lines=12> */
.L_x_210:
[----:B------:R-:W2:Y:S02]  /*a330*/  LDG.E.U16 R2, desc[UR36][R2.64] ;  /* 0x0000002402027981 */ /* 0x000ea4000c1e1500 */
[----:B--2---:R-:W-:Y:S01]  /*a340*/  IMAD.U32 R19, R2, 0x10000, RZ ;  /* 0x0001000002137824 */ /* 0x004fe200078e00ff */
[----:B------:R-:W-:Y:S06]  /*a350*/  BRA `(.L_x_200) ;  /* 0x0000000400887947 */ /* 0x000fec0003800000 */
.L_x_207:
        /* <DEDUP_REMOVED lines=11> */
.L_x_214:
        /* <DEDUP_REMOVED lines=20> */
.L_x_216:
[----:B------:R-:W-:Y:S05]  /*a550*/  BSYNC.RECONVERGENT B0 ;  /* 0x0000000000007941 */ /* 0x000fea0003800200 */
.L_x_215:
[----:B------:R-:W-:Y:S02]  /*a560*/  SHF.L.U32 R0, R0, 0x14, RZ ;  /* 0x0000001400007819 */ /* 0x000fe400000006ff */
[----:B------:R-:W-:-:S04]  /*a570*/  LEA R2, R2, 0x3b800000, 0x17 ;  /* 0x3b80000002027811 */ /* 0x000fc800078eb8ff */
[----:B------:R-:W-:Y:S01]  /*a580*/  LOP3.LUT R19, R2, R0, R19, 0xfe, !PT ;  /* 0x0000000002137212 */ /* 0x000fe200078efe13 */
[----:B------:R-:W-:Y:S06]  /*a590*/  BRA `(.L_x_200) ;  /* 0x0000000000f87947 */ /* 0x000fec0003800000 */
.L_x_213:
        /* <DEDUP_REMOVED lines=20> */
.L_x_218:
[----:B------:R-:W-:Y:S05]  /*a6e0*/  BSYNC.RECONVERGENT B0 ;  /* 0x0000000000007941 */ /* 0x000fea0003800200 */
.L_x_217:
[----:B------:R-:W-:Y:S01]  /*a6f0*/  IMAD.SHL.U32 R0, R0, 0x200000, RZ ;  /* 0x0020000000007824 */ /* 0x000fe200078e00ff */
[----:B------:R-:W-:-:S04]  /*a700*/  LEA R2, R2, 0x37800000, 0x17 ;  /* 0x3780000002027811 */ /* 0x000fc800078eb8ff */
[----:B------:R-:W-:Y:S01]  /*a710*/  LOP3.LUT R19, R2, R0, R19, 0xfe, !PT ;  /* 0x0000000002137212 */ /* 0x000fe200078efe13 */
[----:B------:R-:W-:Y:S06]  /*a720*/  BRA `(.L_x_200) ;  /* 0x0000000000947947 */ /* 0x000fec0003800000 */
.L_x_212:
        /* <DEDUP_REMOVED lines=14> */
.L_x_199:
        /* <DEDUP_REMOVED lines=16> */
.L_x_221:
[----:B------:R-:W-:Y:S01]  /*a910*/  MOV R19, RZ ;  /* 0x000000ff00137202 */ /* 0x000fe20000000f00 */
[----:B------:R-:W-:Y:S06]  /*a920*/  BRA `(.L_x_200) ;  /* 0x0000000000147947 */ /* 0x000fec0003800000 */
.L_x_220:
[----:B------:R-:W2:Y:S02]  /*a930*/  LDG.E.64 R2, desc[UR36][R2.64] ;  /* 0x0000002402027981 */ /* 0x000ea4000c1e1b00 */
[----:B--2---:R0:W1:Y:S02]  /*a940*/  I2F.U64 R19, R2 ;  /* 0x0000000200137312 */ /* 0x0040640000301000 */
[----:B01----:R-:W-:Y:S05]  /*a950*/  BRA `(.L_x_200) ;  /* 0x0000000000087947 */ /* 0x003fea0003800000 */
.L_x_219:
[----:B------:R-:W2:Y:S02]  /*a960*/  LDG.E R2, desc[UR36][R2.64] ;  /* 0x0000002402027981 */ /* 0x000ea4000c1e1900 */
[----:B--2---:R-:W-:-:S07]  /*a970*/  I2FP.F32.U32 R19, R2 ;  /* 0x0000000200137245 */ /* 0x004fce0000201000 */
.L_x_200:
[----:B------:R-:W-:Y:S05]  /*a980*/  BSYNC.RECONVERGENT B6 ;  /* 0x0000000000067941 */ /* 0x000fea0003800200 */
.L_x_194:
        /* <DEDUP_REMOVED lines=16> */
[----:B--2---:R0:W2:Y:S01]  /*aa90*/  I2F.S16 R0, R2 ;  /* 0x0000000200007306 */ /* 0x0040a20000101400 */
[----:B------:R-:W-:Y:S05]  /*aaa0*/  BRA `(.L_x_228) ;  /* 0x0000000c00507947 */ /* 0x000fea0003800000 */
.L_x_226:
[----:B------:R-:W2:Y:S02]  /*aab0*/  LDG.E.U8 R0, desc[UR36][R2.64] ;  /* 0x0000002402007981 */ /* 0x000ea4000c1e1100 */
[----:B--2---:R-:W-:Y:S01]  /*aac0*/  I2FP.F32.U32 R0, R0 ;  /* 0x0000000000007245 */ /* 0x004fe20000201000 */
[----:B------:R-:W-:Y:S06]  /*aad0*/  BRA `(.L_x_228) ;  /* 0x0000000c00447947 */ /* 0x000fec0003800000 */
.L_x_225:
        /* <DEDUP_REMOVED lines=9> */
.L_x_230:
[----:B------:R-:W2:Y:S02]  /*ab70*/  LDG.E R0, desc[UR36][R2.64] ;  /* 0x0000002402007981 */ /* 0x000ea4000c1e1900 */
[----:B--2---:R-:W-:Y:S01]  /*ab80*/  I2FP.F32.S32 R0, R0 ;  /* 0x0000000000007245 */ /* 0x004fe20000201400 */
[----:B------:R-:W-:Y:S06]  /*ab90*/  BRA `(.L_x_228) ;  /* 0x0000000c00147947 */ /* 0x000fec0003800000 */
.L_x_229:
[----:B------:R-:W2:Y:S02]  /*aba0*/  LDG.E.U16 R0, desc[UR36][R2.64] ;  /* 0x0000002402007981 */ /* 0x000ea4000c1e1500 */
[----:B--2---:R-:W4:Y:S01]  /*abb0*/  I2F.S16 R0, R0 ;  /* 0x0000000000007306 */ /* 0x004f220000101400 */
[----:B------:R-:W-:Y:S05]  /*abc0*/  BRA `(.L_x_228) ;  /* 0x0000000c00087947 */ /* 0x000fea0003800000 */
.L_x_224:
        /* <DEDUP_REMOVED lines=8> */
.L_x_232:
[----:B------:R-:W2:Y:S02]  /*ac50*/  LDG.E.U16 R0, desc[UR36][R2.64] ;  /* 0x0000002402007981 */ /* 0x000ea4000c1e1500 */
[----:B--2---:R-:W-:Y:S01]  /*ac60*/  HADD2.F32 R0, -RZ, R0.H0_H0 ;  /* 0x20000000ff007230 */ /* 0x004fe20000004100 */
[----:B------:R-:W-:Y:S06]  /*ac70*/  BRA `(.L_x_228) ;  /* 0x0000000800dc7947 */ /* 0x000fec0003800000 */
.L_x_231:
        /* <DEDUP_REMOVED lines=8> */
.L_x_234:
[----:B------:R-:W2:Y:S02]  /*ad00*/  LDG.E.U16 R0, desc[UR36][R2.64] ;  /* 0x0000002402007981 */ /* 0x000ea4000c1e1500 */
[----:B--2---:R-:W-:Y:S01]  /*ad10*/  HADD2.F32 R0, -RZ, R0.H0_H0 ;  /* 0x20000000ff007230 */ /* 0x004fe20000004100 */
[----:B------:R-:W-:Y:S06]  /*ad20*/  BRA `(.L_x_228) ;  /* 0x0000000800b07947 */ /* 0x000fec0003800000 */
.L_x_233:
        /* <DEDUP_REMOVED lines=11> */
.L_x_223:
        /* <DEDUP_REMOVED lines=12> */
.L_x_237:
        /* <DEDUP_REMOVED lines=11> */
.L_x_236:
        /* <DEDUP_REMOVED lines=25> */
.L_x_239:
        /* <DEDUP_REMOVED lines=12> */
.L_x_238:
[----:B------:R-:W2:Y:S02]  /*b1a0*/  LDG.E.U16 R0, desc[UR36][R2.64] ;  /* 0x0000002402007981 */ /* 0x000ea4000c1e1500 */
[----:B--2---:R-:W-:Y:S01]  /*b1b0*/  IMAD.U32 R0, R0, 0x10000, RZ ;  /* 0x0001000000007824 */ /* 0x004fe200078e00ff */
[----:B------:R-:W-:Y:S06]  /*b1c0*/  BRA `(.L_x_228) ;  /* 0x0000000400887947 */ /* 0x000fec0003800000 */
.L_x_235:
        /* <DEDUP_REMOVED lines=11> */
.L_x_242:
        /* <DEDUP_REMOVED lines=20> */
.L_x_244:
[----:B------:R-:W-:Y:S05]  /*b3c0*/  BSYNC.RECONVERGENT B0 ;  /* 0x0000000000007941 */ /* 0x000fea0003800200 */
.L_x_243:
[----:B------:R-:W-:Y:S01]  /*b3d0*/  IMAD.SHL.U32 R0, R0, 0x100000, RZ ;  /* 0x0010000000007824 */ /* 0x000fe200078e00ff */
[----:B------:R-:W-:-:S04]  /*b3e0*/  LEA R2, R2, 0x3b800000, 0x17 ;  /* 0x3b80000002027811 */ /* 0x000fc800078eb8ff */
[----:B------:R-:W-:Y:S01]  /*b3f0*/  LOP3.LUT R0, R2, R0, R7, 0xfe, !PT ;  /* 0x0000000002007212 */ /* 0x000fe200078efe07 */
[----:B------:R-:W-:Y:S06]  /*b400*/  BRA `(.L_x_228) ;  /* 0x0000000000f87947 */ /* 0x000fec0003800000 */
.L_x_241:
        /* <DEDUP_REMOVED lines=20> */
.L_x_246:
[----:B------:R-:W-:Y:S05]  /*b550*/  BSYNC.RECONVERGENT B0 ;  /* 0x0000000000007941 */ /* 0x000fea0003800200 */
.L_x_245:
[----:B------:R-:W-:Y:S02]  /*b560*/  SHF.L.U32 R0, R0, 0x15, RZ ;  /* 0x0000001500007819 */ /* 0x000fe400000006ff */
[----:B------:R-:W-:-:S04]  /*b570*/  LEA R2, R2, 0x37800000, 0x17 ;  /* 0x3780000002027811 */ /* 0x000fc800078eb8ff */
[----:B------:R-:W-:Y:S01]  /*b580*/  LOP3.LUT R0, R2, R0, R7, 0xfe, !PT ;  /* 0x0000000002007212 */ /* 0x000fe200078efe07 */
[----:B------:R-:W-:Y:S06]  /*b590*/  BRA `(.L_x_228) ;  /* 0x0000000000947947 */ /* 0x000fec0003800000 */
.L_x_240:
        /* <DEDUP_REMOVED lines=14> */
.L_x_227:
        /* <DEDUP_REMOVED lines=16> */
.L_x_249:
[----:B------:R-:W-:Y:S01]  /*b780*/  IMAD.MOV.U32 R0, RZ, RZ, RZ ;  /* 0x000000ffff007224 */ /* 0x000fe200078e00ff */
[----:B------:R-:W-:Y:S06]  /*b790*/  BRA `(.L_x_228) ;  /* 0x0000000000147947 */ /* 0x000fec0003800000 */
.L_x_248:
[----:B------:R-:W2:Y:S02]  /*b7a0*/  LDG.E.64 R2, desc[UR36][R2.64] ;  /* 0x0000002402027981 */ /* 0x000ea4000c1e1b00 */
[----:B--2---:R0:W2:Y:S02]  /*b7b0*/  I2F.U64 R0, R2 ;  /* 0x0000000200007312 */ /* 0x0040a40000301000 */
[----:B0-2---:R-:W-:Y:S05]  /*b7c0*/  BRA `(.L_x_228) ;  /* 0x0000000000087947 */ /* 0x005fea0003800000 */
.L_x_247:
[----:B------:R-:W2:Y:S02]  /*b7d0*/  LDG.E R0, desc[UR36][R2.64] ;  /* 0x0000002402007981 */ /* 0x000ea4000c1e1900 */
[----:B--2---:R-:W-:-:S07]  /*b7e0*/  I2FP.F32.U32 R0, R0 ;  /* 0x0000000000007245 */ /* 0x004fce0000201000 */
.L_x_228:
[----:B------:R-:W-:Y:S05]  /*b7f0*/  BSYNC.RECONVERGENT B6 ;  /* 0x0000000000067941 */ /* 0x000fea0003800200 */
.L_x_222:
[----:B--2-45:R-:W-:Y:S01]  /*b800*/  FMUL.RZ R4, R0, 0.15915493667125701904 ;  /* 0x3e22f98300047820 */ /* 0x034fe2000040c000 */
[----:B------:R-:W0:Y:S03]  /*b810*/  LDCU.64 UR6, c[0x0][0x5e8] ;  /* 0x0000bd00ff0677ac */ /* 0x000e260008000a00 */
[----:B------:R-:W1:Y:S01]  /*b820*/  MUFU.COS R18, R4 ;  /* 0x0000000400127308 */ /* 0x000e620000000000 */
[----:B------:R-:W-:-:S04]  /*b830*/  UPRMT UR4, UR43, 0x9910, URZ ;  /* 0x000099102b047896 */ /* 0x000fc800080000ff */
[----:B------:R-:W-:-:S03]  /*b840*/  UISETP.GT.AND UP0, UPT, UR4, 0x9, UPT ;  /* 0x000000090400788c */ /* 0x000fc6000bf04270 */
[----:B------:R-:W2:Y:S01]  /*b850*/  MUFU.SIN R0, R4 ;  /* 0x0000000400007308 */ /* 0x000ea20000000400 */
[----:B0-----:R-:W-:Y:S01]  /*b860*/  IADD3 R2, P0, PT, R16, UR6, RZ ;  /* 0x0000000610027c10 */ /* 0x001fe2000ff1e0ff */
[----:B-1-3--:R-:W-:-:S04]  /*b870*/  FMUL.FTZ R18, R18, R19 ;  /* 0x0000001312127220 */ /* 0x00afc80000410000 */
[----:B------:R-:W-:Y:S02]  /*b880*/  IMAD.X R3, RZ, RZ, UR7, P0 ;  /* 0x00000007ff037e24 */ /* 0x000fe400080e06ff */
[----:B--2---:R-:W-:Y:S01]  /*b890*/  FMUL.FTZ R19, R0, R19 ;  /* 0x0000001300137220 */ /* 0x004fe20000410000 */
        /* <DEDUP_REMOVED lines=12> */
.L_x_253:
[----:B------:R-:W0:Y:S02]  /*b960*/  F2I.S64.TRUNC R18, R18 ;  /* 0x0000001200127311 */ /* 0x000e24000020d900 */
[----:B0-----:R-:W-:-:S05]  /*b970*/  MOV R5, R18 ;  /* 0x0000001200057202 */ /* 0x001fca0000000f00 */
[----:B------:R0:W-:Y:S01]  /*b980*/  STG.E.U8 desc[UR36][R2.64], R5 ;  /* 0x0000000502007986 */ /* 0x0001e2000c101124 */
[----:B------:R-:W-:Y:S05]  /*b990*/  BRA `(.L_x_255) ;  /* 0x0000000c003c7947 */ /* 0x000fea0003800000 */
.L_x_252:
        /* <DEDUP_REMOVED lines=9> */
.L_x_257:
[----:B------:R-:W0:Y:S02]  /*ba30*/  F2I.FTZ.TRUNC.NTZ R5, R18 ;  /* 0x0000001200057305 */ /* 0x000e24000021f100 */
[----:B0-----:R0:W-:Y:S01]  /*ba40*/  STG.E desc[UR36][R2.64], R5 ;  /* 0x0000000502007986 */ /* 0x0011e2000c101924 */
[----:B------:R-:W-:Y:S05]  /*ba50*/  BRA `(.L_x_255) ;  /* 0x0000000c000c7947 */ /* 0x000fea0003800000 */
.L_x_256:
[----:B------:R-:W0:Y:S02]  /*ba60*/  F2I.FTZ.TRUNC.NTZ R5, R18 ;  /* 0x0000001200057305 */ /* 0x000e24000021f100 */
[----:B0-----:R0:W-:Y:S01]  /*ba70*/  STG.E.U16 desc[UR36][R2.64], R5 ;  /* 0x0000000502007986 */ /* 0x0011e2000c101524 */
[----:B------:R-:W-:Y:S05]  /*ba80*/  BRA `(.L_x_255) ;  /* 0x0000000c00007947 */ /* 0x000fea0003800000 */
.L_x_251:
        /* <DEDUP_REMOVED lines=8> */
.L_x_259:
[----:B------:R-:W-:-:S05]  /*bb10*/  F2FP.F16.F32.PACK_AB R18, RZ, R18 ;  /* 0x00000012ff12723e */ /* 0x000fca00000000ff */
[----:B------:R0:W-:Y:S01]  /*bb20*/  STG.E.U16 desc[UR36][R2.64], R18 ;  /* 0x0000001202007986 */ /* 0x0001e2000c101524 */
[----:B------:R-:W-:Y:S05]  /*bb30*/  BRA `(.L_x_255) ;  /* 0x0000000800d47947 */ /* 0x000fea0003800000 */
.L_x_258:
        /* <DEDUP_REMOVED lines=8> */
.L_x_261:
[----:B------:R-:W-:-:S05]  /*bbc0*/  F2FP.F16.F32.PACK_AB R19, R19, R18 ;  /* 0x000000121313723e */ /* 0x000fca00000000ff */
[----:B------:R0:W-:Y:S01]  /*bbd0*/  STG.E desc[UR36][R2.64], R19 ;  /* 0x0000001302007986 */ /* 0x0001e2000c101924 */
[----:B------:R-:W-:Y:S05]  /*bbe0*/  BRA `(.L_x_255) ;  /* 0x0000000800a87947 */ /* 0x000fea0003800000 */
.L_x_260:
[----:B------:R-:W-:-:S06]  /*bbf0*/  FMUL.FTZ R4, R18, 1 ;  /* 0x3f80000012047820 */ /* 0x000fcc0000410000 */
[----:B------:R-:W0:Y:S02]  /*bc00*/  F2F.F64.F32 R4, R4 ;  /* 0x0000000400047310 */ /* 0x000e240000201800 */
[----:B0-----:R0:W-:Y:S01]  /*bc10*/  STG.E.64 desc[UR36][R2.64], R4 ;  /* 0x0000000402007986 */ /* 0x0011e2000c101b24 */
[----:B------:R-:W-:Y:S05]  /*bc20*/  BRA `(.L_x_255) ;  /* 0x0000000800987947 */ /* 0x000fea0003800000 */
.L_x_250:
        /* <DEDUP_REMOVED lines=13> */
.L_x_265:
        /* <DEDUP_REMOVED lines=16> */
.L_x_268:
[----:B------:R-:W-:-:S04]  /*be00*/  SHF.R.U32.HI R18, RZ, 0x18, R18 ;  /* 0x00000018ff127819 */ /* 0x000fc80000011612 */
[----:B------:R-:W-:-:S04]  /*be10*/  LOP3.LUT R5, R5, 0x80, R18, 0xf8, !PT ;  /* 0x0000008005057812 */ /* 0x000fc800078ef812 */
[----:B------:R-:W-:-:S07]  /*be20*/  PRMT R0, R5, 0x7610, R0 ;  /* 0x0000761005007816 */ /* 0x000fce0000000000 */
.L_x_267:
[----:B------:R-:W-:Y:S05]  /*be30*/  BSYNC.RECONVERGENT B0 ;  /* 0x0000000000007941 */ /* 0x000fea0003800200 */
.L_x_266:
[----:B------:R0:W-:Y:S01]  /*be40*/  STG.E.U8 desc[UR36][R2.64], R0 ;  /* 0x0000000002007986 */ /* 0x0001e2000c101124 */
[----:B------:R-:W-:Y:S05]  /*be50*/  BRA `(.L_x_255) ;  /* 0x00000008000c7947 */ /* 0x000fea0003800000 */
.L_x_264:
        /* <DEDUP_REMOVED lines=16> */
.L_x_271:
[----:B------:R-:W-:-:S04]  /*bf60*/  SHF.R.U32.HI R18, RZ, 0x18, R18 ;  /* 0x00000018ff127819 */ /* 0x000fc80000011612 */
[----:B------:R-:W-:-:S04]  /*bf70*/  LOP3.LUT R5, R5, 0x80, R18, 0xf8, !PT ;  /* 0x0000008005057812 */ /* 0x000fc800078ef812 */
[----:B------:R-:W-:-:S07]  /*bf80*/  PRMT R0, R5, 0x7610, R0 ;  /* 0x0000761005007816 */ /* 0x000fce0000000000 */
.L_x_270:
[----:B------:R-:W-:Y:S05]  /*bf90*/  BSYNC.RECONVERGENT B0 ;  /* 0x0000000000007941 */ /* 0x000fea0003800200 */
.L_x_269:
[----:B------:R0:W-:Y:S01]  /*bfa0*/  STG.E.U8 desc[UR36][R2.64], R0 ;  /* 0x0000000002007986 */ /* 0x0001e2000c101124 */
[----:B------:R-:W-:Y:S05]  /*bfb0*/  BRA `(.L_x_255) ;  /* 0x0000000400b47947 */ /* 0x000fea0003800000 */
.L_x_263:
        /* <DEDUP_REMOVED lines=21> */
.L_x_273:
[----:B------:R-:W0:Y:S02]  /*c110*/  F2I.U64.TRUNC R18, R18 ;  /* 0x0000001200127311 */ /* 0x000e24000020d800 */
[----:B0-----:R0:W-:Y:S01]  /*c120*/  STG.E.64 desc[UR36][R2.64], R18 ;  /* 0x0000001202007986 */ /* 0x0011e2000c101b24 */
[----:B------:R-:W-:Y:S05]  /*c130*/  BRA `(.L_x_255) ;  /* 0x0000000400547947 */ /* 0x000fea0003800000 */
.L_x_272:
[----:B------:R-:W0:Y:S02]  /*c140*/  F2I.FTZ.U32.TRUNC.NTZ R5, R18 ;  /* 0x0000001200057305 */ /* 0x000e24000021f000 */
[----:B0-----:R0:W-:Y:S01]  /*c150*/  STG.E desc[UR36][R2.64], R5 ;  /* 0x0000000502007986 */ /* 0x0011e2000c101924 */
[----:B------:R-:W-:Y:S05]  /*c160*/  BRA `(.L_x_255) ;  /* 0x0000000400487947 */ /* 0x000fea0003800000 */
.L_x_262:
        /* <DEDUP_REMOVED lines=12> */
.L_x_275:
        /* <DEDUP_REMOVED lines=10> */
.L_x_274:
[----:B------:R-:W-:-:S09]  /*c2d0*/  UISETP.NE.AND UP0, UPT, UR4, 0xf, UPT ;  /* 0x0000000f0400788c */ /* 0x000fd2000bf05270 */
[----:B------:R-:W-:Y:S05]  /*c2e0*/  BRA.U !UP0, `(.L_x_276) ;  /* 0x0000000108e07547 */ /* 0x000fea000b800000 */
[----:B------:R-:W-:-:S09]  /*c2f0*/  UISETP.NE.AND UP0, UPT, UR4, 0x17, UPT ;  /* 0x000000170400788c */ /* 0x000fd2000bf05270 */
[----:B------:R-:W-:Y:S05]  /*c300*/  BRA.U !UP0, `(.L_x_277) ;  /* 0x00000001088c7547 */ /* 0x000fea000b800000 */
[----:B------:R-:W-:-:S09]  /*c310*/  UISETP.NE.AND UP0, UPT, UR4, 0x18, UPT ;  /* 0x000000180400788c */ /* 0x000fd2000bf05270 */
[----:B------:R-:W-:Y:S05]  /*c320*/  BRA.U !UP0, `(.L_x_278) ;  /* 0x0000000108447547 */ /* 0x000fea000b800000 */
.L_x_254:
        /* <DEDUP_REMOVED lines=16> */
.L_x_279:
[----:B------:R-:W-:Y:S05]  /*c430*/  BRA `(.L_x_255) ;  /* 0x0000000000947947 */ /* 0x000fea0003800000 */
.L_x_278:
        /* <DEDUP_REMOVED lines=12> */
.L_x_281:
[----:B------:R-:W-:Y:S05]  /*c500*/  BSYNC.RECONVERGENT B0 ;  /* 0x0000000000007941 */ /* 0x000fea0003800200 */
.L_x_280:
[----:B------:R-:W-:-:S05]  /*c510*/  LOP3.LUT R5, R0, 0x80, R7, 0xf8, !PT ;  /* 0x0000008000057812 */ /* 0x000fca00078ef807 */
[----:B------:R1:W-:Y:S01]  /*c520*/  STG.E.U8 desc[UR36][R2.64], R5 ;  /* 0x0000000502007986 */ /* 0x0003e2000c101124 */
[----:B------:R-:W-:Y:S05]  /*c530*/  BRA `(.L_x_255) ;  /* 0x0000000000547947 */ /* 0x000fea0003800000 */
.L_x_277:
        /* <DEDUP_REMOVED lines=11> */
.L_x_283:
[----:B------:R-:W-:Y:S01]  /*c5f0*/  IMAD.MOV.U32 R0, RZ, RZ, 0x7f ;  /* 0x0000007fff007424 */ /* 0x000fe200078e00ff */
[----:B------:R-:W-:-:S04]  /*c600*/  ISETP.GT.U32.AND P0, PT, R4, 0x7f800000, PT ;  /* 0x7f8000000400780c */ /* 0x000fc80003f04070 */
[----:B------:R-:W-:-:S09]  /*c610*/  SEL R0, R0, 0x7c, P0 ;  /* 0x0000007c00007807 */ /* 0x000fd20000000000 */
.L_x_284:
[----:B------:R-:W-:Y:S05]  /*c620*/  BSYNC.RECONVERGENT B0 ;  /* 0x0000000000007941 */ /* 0x000fea0003800200 */
.L_x_282:
[----:B------:R-:W-:-:S04]  /*c630*/  SHF.R.U32.HI R5, RZ, 0x18, R18 ;  /* 0x00000018ff057819 */ /* 0x000fc80000011612 */
[----:B------:R-:W-:-:S05]  /*c640*/  LOP3.LUT R5, R0, 0x80, R5, 0xf8, !PT ;  /* 0x0000008000057812 */ /* 0x000fca00078ef805 */
[----:B------:R0:W-:Y:S01]  /*c650*/  STG.E.U8 desc[UR36][R2.64], R5 ;  /* 0x0000000502007986 */ /* 0x0001e2000c101124 */
[----:B------:R-:W-:Y:S05]  /*c660*/  BRA `(.L_x_255) ;  /* 0x0000000000087947 */ /* 0x000fea0003800000 */
.L_x_276:
[----:B------:R-:W-:-:S05]  /*c670*/  F2FP.BF16.F32.PACK_AB R18, RZ, R18 ;  /* 0x00000012ff12723e */ /* 0x000fca00000010ff */
[----:B------:R2:W-:Y:S02]  /*c680*/  STG.E.U16 desc[UR36][R2.64], R18 ;  /* 0x0000001202007986 */ /* 0x0005e4000c101524 */
.L_x_255:
[----:B------:R-:W-:-:S07]  /*c690*/  IADD3 R17, PT, PT, R17, 0x80, RZ ;  /* 0x0000008011117810 */ /* 0x000fce0007ffe0ff */
.L_x_192:
[----:B------:R-:W-:Y:S05]  /*c6a0*/  BSYNC.RECONVERGENT B7 ;  /* 0x0000000000077941 */ /* 0x000fea0003800200 */
.L_x_191:
[----:B------:R-:W5:Y:S02]  /*c6b0*/  LDCU UR4, c[0x0][0x380] ;  /* 0x00007000ff0477ac */ /* 0x000f640008000800 */
[----:B-----5:R-:W-:-:S13]  /*c6c0*/  ISETP.GE.AND P0, PT, R17, UR4, PT ;  /* 0x0000000411007c0c */ /* 0x020fda000bf06270 */
[----:B------:R-:W-:Y:S05]  /*c6d0*/  @P0 EXIT ;  /* 0x000000000000094d */ /* 0x000fea0003800000 */
[----:B------:R-:W5:Y:S01]  /*c6e0*/  LDCU UR4, c[0x0][0x388] ;  /* 0x00007100ff0477ac */ /* 0x000f620008000800 */
[----:B0123--:R-:W-:Y:S01]  /*c6f0*/  IMAD.MOV.U32 R18, RZ, RZ, RZ ;  /* 0x000000ffff127224 */ /* 0x00ffe200078e00ff */
[----:B------:R-:W-:Y:S01]  /*c700*/  MOV R16, RZ ;  /* 0x000000ff00107202 */ /* 0x000fe20000000f00 */
[----:B------:R-:W-:Y:S01]  /*c710*/  IMAD.MOV.U32 R0, RZ, RZ, RZ ;  /* 0x000000ffff007224 */ /* 0x000fe200078e00ff */
[----:B-----5:R-:W-:-:S09]  /*c720*/  UISETP.NE.AND UP0, UPT, UR4, URZ, UPT ;  /* 0x000000ff0400728c */ /* 0x020fd2000bf05270 */
[----:B------:R-:W-:Y:S05]  /*c730*/  BRA.U !UP0, `(.L_x_285) ;  /* 0x0000001508707547 */ /* 0x000fea000b800000 */
[----:B------:R-:W4:Y:S01]  /*c740*/  LDCU.64 UR4, c[0x0][0x390] ;  /* 0x00007200ff0477ac */ /* 0x000f220008000a00 */
[----:B------:R-:W-:Y:S01]  /*c750*/  IMAD.MOV.U32 R16, RZ, RZ, RZ ;  /* 0x000000ffff107224 */ /* 0x000fe200078e00ff */
[----:B------:R-:W0:Y:S01]  /*c760*/  LDCU UR6, c[0x0][0x38c] ;  /* 0x00007180ff0677ac */ /* 0x000e220008000800 */
[----:B------:R-:W1:Y:S01]  /*c770*/  LDCU.64 UR8, c[0x0][0x4b8] ;  /* 0x00009700ff0877ac */ /* 0x000e620008000a00 */
[----:B------:R-:W-:Y:S01]  /*c780*/  UISETP.NE.AND UP0, UPT, UR41, URZ, UPT ;  /* 0x000000ff2900728c */ /* 0x000fe2000bf05270 */
[----:B----4-:R-:W-:Y:S01]  /*c790*/  IMAD.HI.U32 R2, R17, UR4, R16 ;  /* 0x0000000411027c27 */ /* 0x010fe2000f8e0010 */
        /* <DEDUP_REMOVED lines=342> */
.L_x_285:
[----:B------:R-:W4:Y:S01]  /*dd00*/  LDCU.64 UR8, c[0x0][0x5f0] ;  /* 0x0000be00ff0877ac */ /* 0x000f220008000a00 */
[----:B------:R-:W-:Y:S01]  /*dd10*/  BSSY.RECONVERGENT B6, `(.L_x_286) ;  /* 0x00000e8000067945 */ /* 0x000fe20003800200 */
[----:B------:R-:W0:Y:S01]  /*dd20*/  LDCU.64 UR6, c[0x0][0x5e8] ;  /* 0x0000bd00ff0677ac */ /* 0x000e220008000a00 */
[----:B------:R-:W-:-:S04]  /*dd30*/  UPRMT UR4, UR39, 0x9910, URZ ;  /* 0x0000991027047896 */ /* 0x000fc800080000ff */
[----:B------:R-:W-:Y:S01]  /*dd40*/  UISETP.GT.AND UP0, UPT, UR4, 0x9, UPT ;  /* 0x000000090400788c */ /* 0x000fe2000bf04270 */
[----:B----4-:R-:W-:Y:S02]  /*dd50*/  IADD3 R2, P1, PT, R0, UR8, RZ ;  /* 0x0000000800027c10 */ /* 0x010fe4000ff3e0ff */
[----:B0-----:R-:W-:-:S03]  /*dd60*/  IADD3 R16, P0, PT, R16, UR6, RZ ;  /* 0x0000000610107c10 */ /* 0x001fc6000ff1e0ff */
[----:B------:R-:W-:Y:S01]  /*dd70*/  IMAD.X R3, RZ, RZ, UR9, P1 ;  /* 0x00000009ff037e24 */ /* 0x000fe200088e06ff */
[----:B------:R-:W-:Y:S02]  /*dd80*/  IADD3.X R17, PT, PT, RZ, UR7, RZ, P0, !PT ;  /* 0x00000007ff117c10 */ /* 0x000fe400087fe4ff */
[----:B------:R-:W-:Y:S07]  /*dd90*/  BRA.U UP0, `(.L_x_287) ;  /* 0x0000000100f87547 */ /* 0x000fee000b800000 */
        /* <DEDUP_REMOVED lines=11> */
.L_x_290:
[----:B------:R-:W2:Y:S02]  /*de50*/  LDG.E.U8 R2, desc[UR36][R2.64] ;  /* 0x0000002402027981 */ /* 0x000ea4000c1e1100 */
[----:B--2---:R-:W-:Y:S01]  /*de60*/  I2FP.F32.U32 R19, R2 ;  /* 0x0000000200137245 */ /* 0x004fe20000201000 */
[----:B------:R-:W-:Y:S06]  /*de70*/  BRA `(.L_x_292) ;  /* 0x0000000c00447947 */ /* 0x000fec0003800000 */
.L_x_289:
        /* <DEDUP_REMOVED lines=9> */
.L_x_294:
[----:B------:R-:W2:Y:S02]  /*df10*/  LDG.E R2, desc[UR36][R2.64] ;  /* 0x0000002402027981 */ /* 0x000ea4000c1e1900 */
[----:B--2---:R-:W-:Y:S01]  /*df20*/  I2FP.F32.S32 R19, R2 ;  /* 0x0000000200137245 */ /* 0x004fe20000201400 */
[----:B------:R-:W-:Y:S06]  /*df30*/  BRA `(.L_x_292) ;  /* 0x0000000c00147947 */ /* 0x000fec0003800000 */
.L_x_293:
[----:B------:R-:W2:Y:S02]  /*df40*/  LDG.E.U16 R2, desc[UR36][R2.64] ;  /* 0x0000002402027981 */ /* 0x000ea4000c1e1500 */
[----:B--2---:R4:W0:Y:S01]  /*df50*/  I2F.S16 R19, R2 ;  /* 0x0000000200137306 */ /* 0x0048220000101400 */
[----:B------:R-:W-:Y:S05]  /*df60*/  BRA `(.L_x_292) ;  /* 0x0000000c00087947 */ /* 0x000fea0003800000 */
.L_x_288:
        /* <DEDUP_REMOVED lines=8> */
.L_x_296:
[----:B------:R-:W2:Y:S02]  /*dff0*/  LDG.E.U16 R2, desc[UR36][R2.64] ;  /* 0x0000002402027981 */ /* 0x000ea4000c1e1500 */
[----:B--2---:R-:W-:Y:S01]  /*e000*/  HADD2.F32 R19, -RZ, R2.H0_H0 ;  /* 0x20000002ff137230 */ /* 0x004fe20000004100 */
[----:B------:R-:W-:Y:S06]  /*e010*/  BRA `(.L_x_292) ;  /* 0x0000000800dc7947 */ /* 0x000fec0003800000 */
.L_x_295:
        /* <DEDUP_REMOVED lines=8> */
.L_x_298:
[----:B------:R-:W2:Y:S02]  /*e0a0*/  LDG.E.U16 R2, desc[UR36][R2.64] ;  /* 0x0000002402027981 */ /* 0x000ea4000c1e1500 */
[----:B--2---:R-:W-:Y:S01]  /*e0b0*/  HADD2.F32 R19, -RZ, R2.H0_H0 ;  /* 0x20000002ff137230 */ /* 0x004fe20000004100 */
[----:B------:R-:W-:Y:S06]  /*e0c0*/  BRA `(.L_x_292) ;  /* 0x0000000800b07947 */ /* 0x000fec0003800000 */
.L_x_297:
        /* <DEDUP_REMOVED lines=11> */
.L_x_287:
        /* <DEDUP_REMOVED lines=12> */
.L_x_301:
        /* <DEDUP_REMOVED lines=11> */
.L_x_300:
        /* <DEDUP_REMOVED lines=14> */
[----:B------:R-:W-:Y:S02]  /*e3d0*/  VIADD R5, R4, 0xfffffffc ;  /* 0xfffffffc04057836 */ /* 0x000fe40000000000 */
[----:B------:R-:W-:-:S03]  /*e3e0*/  VIADD R4, R0, 0x1000000 ;  /* 0x0100000000047836 */ /* 0x000fc60000000000 */
[----:B------:R-:W-:Y:S02]  /*e3f0*/  SHF.L.U32 R6, R0, R5, RZ ;  /* 0x0000000500067219 */ /* 0x000fe400000006ff */
[----:B------:R-:W-:Y:S02]  /*e400*/  SHF.L.U32 R5, R5, 0x17, RZ ;  /* 0x0000001705057819 */ /* 0x000fe400000006ff */
[----:B------:R-:W-:Y:S02]  /*e410*/  SHF.R.S32.HI R4, RZ, 0x8, R4 ;  /* 0x00000008ff047819 */ /* 0x000fe40000011404 */
[----:B------:R-:W-:-:S05]  /*e420*/  LEA.HI R5, R6, -R5, RZ, 0x1c ;  /* 0x8000000506057211 */ /* 0x000fca00078fe0ff */
[----:B------:R-:W-:-:S05]  /*e430*/  VIADD R5, R5, 0x3c000000 ;  /* 0x3c00000005057836 */ /* 0x000fca0000000000 */
[----:B------:R-:W-:-:S04]  /*e440*/  LOP3.LUT R4, R5, 0x7f800000, R4, 0xf8, !PT ;  /* 0x7f80000005047812 */ /* 0x000fc800078ef804 */
[----:B------:R-:W-:-:S04]  /*e450*/  SEL R4, R4, RZ, P0 ;  /* 0x000000ff04047207 */ /* 0x000fc80000000000 */
[----:B------:R-:W-:Y:S01]  /*e460*/  LOP3.LUT R19, R4, 0x80000000, R19, 0xf8, !PT ;  /* 0x8000000004137812 */ /* 0x000fe200078ef813 */
[----:B------:R-:W-:Y:S06]  /*e470*/  BRA `(.L_x_292) ;  /* 0x0000000400c47947 */ /* 0x000fec0003800000 */
.L_x_303:
[----:B------:R-:W2:Y:S02]  /*e480*/  LDG.E.U8 R2, desc[UR36][R2.64] ;  /* 0x0000002402027981 */ /* 0x000ea4000c1e1100 */
[C---:B--2---:R-:W-:Y:S01]  /*e490*/  SHF.L.U32 R0, R2.reuse, 0x19, RZ ;  /* 0x0000001902007819 */ /* 0x044fe200000006ff */
[----:B------:R-:W-:-:S03]  /*e4a0*/  IMAD.SHL.U32 R5, R2, 0x100, RZ ;  /* 0x0000010002057824 */ /* 0x000fc600078e00ff */
        /* <DEDUP_REMOVED lines=9> */
.L_x_302:
[----:B------:R-:W2:Y:S02]  /*e540*/  LDG.E.U16 R2, desc[UR36][R2.64] ;  /* 0x0000002402027981 */ /* 0x000ea4000c1e1500 */
[----:B--2---:R-:W-:Y:S01]  /*e550*/  IMAD.U32 R19, R2, 0x10000, RZ ;  /* 0x0001000002137824 */ /* 0x004fe200078e00ff */
[----:B------:R-:W-:Y:S06]  /*e560*/  BRA `(.L_x_292) ;  /* 0x0000000400887947 */ /* 0x000fec0003800000 */
.L_x_299:
        /* <DEDUP_REMOVED lines=11> */
.L_x_306:
        /* <DEDUP_REMOVED lines=20> */
.L_x_308:
[----:B------:R-:W-:Y:S05]  /*e760*/  BSYNC.RECONVERGENT B0 ;  /* 0x0000000000007941 */ /* 0x000fea0003800200 */
.L_x_307:
[----:B------:R-:W-:Y:S01]  /*e770*/  IMAD.SHL.U32 R0, R0, 0x100000, RZ ;  /* 0x0010000000007824 */ /* 0x000fe200078e00ff */
[----:B------:R-:W-:-:S04]  /*e780*/  LEA R2, R2, 0x3b800000, 0x17 ;  /* 0x3b80000002027811 */ /* 0x000fc800078eb8ff */
[----:B------:R-:W-:Y:S01]  /*e790*/  LOP3.LUT R19, R2, R0, R19, 0xfe, !PT ;  /* 0x0000000002137212 */ /* 0x000fe200078efe13 */
[----:B------:R-:W-:Y:S06]  /*e7a0*/  BRA `(.L_x_292) ;  /* 0x0000000000f87947 */ /* 0x000fec0003800000 */
.L_x_305:
        /* <DEDUP_REMOVED lines=20> */
.L_x_310:
[----:B------:R-:W-:Y:S05]  /*e8f0*/  BSYNC.RECONVERGENT B0 ;  /* 0x0000000000007941 */ /* 0x000fea0003800200 */
.L_x_309:
[----:B------:R-:W-:Y:S02]  /*e900*/  SHF.L.U32 R0, R0, 0x15, RZ ;  /* 0x0000001500007819 */ /* 0x000fe400000006ff */
[----:B------:R-:W-:-:S04]  /*e910*/  LEA R2, R2, 0x37800000, 0x17 ;  /* 0x3780000002027811 */ /* 0x000fc800078eb8ff */
[----:B------:R-:W-:Y:S01]  /*e920*/  LOP3.LUT R19, R2, R0, R19, 0xfe, !PT ;  /* 0x0000000002137212 */ /* 0x000fe200078efe13 */
[----:B------:R-:W-:Y:S06]  /*e930*/  BRA `(.L_x_292) ;  /* 0x0000000000947947 */ /* 0x000fec0003800000 */
.L_x_304:
        /* <DEDUP_REMOVED lines=14> */
.L_x_291:
[----:B------:R-:W-:Y:S01]  /*ea20*/  MOV R2, 0x0 ;  /* 0x0000000000027802 */ /* 0x000fe20000000f00 */
[----:B------:R-:W0:Y:S01]  /*ea30*/  LDCU.64 UR4, c[0x4][0x118] ;  /* 0x01002300ff0477ac */ /* 0x000e220008000a00 */
[----:B------:R-:W-:Y:S02]  /*ea40*/  HFMA2 R13, -RZ, RZ, 0, 0 ;  /* 0x00000000ff0d7431 */ /* 0x000fe400000001ff */
[----:B------:R-:W-:Y:S01]  /*ea50*/  IMAD.MOV.U32 R8, RZ, RZ, 0x4e ;  /* 0x0000004eff087424 */ /* 0x000fe200078e00ff */
[----:B------:R-:W1:Y:S01]  /*ea60*/  LDCU.64 UR6, c[0x4][0x120] ;  /* 0x01002400ff0677ac */ /* 0x000e620008000a00 */
[----:B------:R-:W2:Y:S01]  /*ea70*/  LDC.64 R2, c[0x4][R2] ;  /* 0x0100000002027b82 */ /* 0x000ea20000000a00 */
[----:B------:R-:W-:Y:S01]  /*ea80*/  IMAD.MOV.U32 R12, RZ, RZ, 0x1 ;  /* 0x00000001ff0c7424 */ /* 0x000fe200078e00ff */
[----:B------:R-:W3:Y:S01]  /*ea90*/  LDCU.64 UR8, c[0x4][0x18] ;  /* 0x01000300ff0877ac */ /* 0x000ee20008000a00 */
[----:B0-----:R-:W-:Y:S02]  /*eaa0*/  IMAD.U32 R4, RZ, RZ, UR4 ;  /* 0x00000004ff047e24 */ /* 0x001fe4000f8e00ff */
[----:B------:R-:W-:Y:S01]  /*eab0*/  IMAD.U32 R5, RZ, RZ, UR5 ;  /* 0x00000005ff057e24 */ /* 0x000fe2000f8e00ff */
[----:B-1----:R-:W-:Y:S01]  /*eac0*/  MOV R6, UR6 ;  /* 0x0000000600067c02 */ /* 0x002fe20008000f00 */
[----:B------:R-:W-:-:S02]  /*ead0*/  IMAD.U32 R7, RZ, RZ, UR7 ;  /* 0x00000007ff077e24 */ /* 0x000fc4000f8e00ff */
[----:B---3--:R-:W-:Y:S01]  /*eae0*/  IMAD.U32 R10, RZ, RZ, UR8 ;  /* 0x00000008ff0a7e24 */ /* 0x008fe2000f8e00ff */
[----:B------:R-:W-:-:S07]  /*eaf0*/  MOV R11, UR9 ;  /* 0x00000009000b7c02 */ /* 0x000fce0008000f00 */
[----:B------:R-:W-:-:S07]  /*eb00*/  LEPC R20, `(.L_x_313) ;  /* 0x000000001014794e */ /* 0x000fce0000000000 */
[----:B--2---:R-:W-:Y:S05]  /*eb10*/  CALL.ABS.NOINC R2 ;  /* 0x0000000002007343 */ /* 0x004fea0003c00000 */
.L_x_313:
[----:B------:R-:W-:Y:S01]  /*eb20*/  IMAD.MOV.U32 R19, RZ, RZ, RZ ;  /* 0x000000ffff137224 */ /* 0x000fe200078e00ff */
[----:B------:R-:W-:Y:S06]  /*eb30*/  BRA `(.L_x_292) ;  /* 0x0000000000147947 */ /* 0x000fec0003800000 */
.L_x_312:
[----:B------:R-:W2:Y:S02]  /*eb40*/  LDG.E.64 R2, desc[UR36][R2.64] ;  /* 0x0000002402027981 */ /* 0x000ea4000c1e1b00 */
[----:B--2---:R0:W1:Y:S02]  /*eb50*/  I2F.U64 R19, R2 ;  /* 0x0000000200137312 */ /* 0x0040640000301000 */
[----:B01----:R-:W-:Y:S05]  /*eb60*/  BRA `(.L_x_292) ;  /* 0x0000000000087947 */ /* 0x003fea0003800000 */
.L_x_311:
[----:B------:R-:W2:Y:S02]  /*eb70*/  LDG.E R2, desc[UR36][R2.64] ;  /* 0x0000002402027981 */ /* 0x000ea4000c1e1900 */
[----:B--2---:R-:W-:-:S07]  /*eb80*/  I2FP.F32.U32 R19, R2 ;  /* 0x0000000200137245 */ /* 0x004fce0000201000 */
.L_x_292:
[----:B------:R-:W-:Y:S05]  /*eb90*/  BSYNC.RECONVERGENT B6 ;  /* 0x0000000000067941 */ /* 0x000fea0003800200 */
.L_x_286:
        /* <DEDUP_REMOVED lines=16> */
[----:B--2---:R0:W1:Y:S01]  /*eca0*/  I2F.S16 R0, R2 ;  /* 0x0000000200007306 */ /* 0x0040620000101400 */
[----:B------:R-:W-:Y:S05]  /*ecb0*/  BRA `(.L_x_320) ;  /* 0x0000000c00507947 */ /* 0x000fea0003800000 */
.L_x_318:
[----:B------:R-:W2:Y:S02]  /*ecc0*/  LDG.E.U8 R0, desc[UR36][R2.64] ;  /* 0x0000002402007981 */ /* 0x000ea4000c1e1100 */
[----:B--2---:R-:W-:Y:S01]  /*ecd0*/  I2FP.F32.U32 R0, R0 ;  /* 0x0000000000007245 */ /* 0x004fe20000201000 */
[----:B------:R-:W-:Y:S06]  /*ece0*/  BRA `(.L_x_320) ;  /* 0x0000000c00447947 */ /* 0x000fec0003800000 */
.L_x_317:
[----:B------:R-:W-:-:S09]  /*ecf0*/  UISETP.NE.AND UP0, UPT, UR4, 0x2, UPT ;  /* 0x000000020400788c */ /* 0x000fd2000bf05270 */
[----:B------:R-:W-:Y:S05]  /*ed00*/  BRA.U !UP0, `(.L_x_321) ;  /* 0x0000000108287547 */ /* 0x000fea000b800000 */
[----:B------:R-:W-:-:S09]  /*ed10*/  UISETP.NE.AND UP0, UPT, UR4, 0x3, UPT ;  /* 0x000000030400788c */ /* 0x000fd2000bf05270 */
[----:B------:R-:W-:Y:S05]  /*ed20*/  BRA.U !UP0, `(.L_x_322) ;  /* 0x0000000108147547 */ /* 0x000fea000b800000 */
[----:B------:R-:W-:-:S09]  /*ed30*/  UISETP.NE.AND UP0, UPT, UR4, 0x4, UPT ;  /* 0x000000040400788c */ /* 0x000fd2000bf05270 */
[----:B------:R-:W-:Y:S05]  /*ed40*/  BRA.U UP0, `(.L_x_319) ;  /* 0x0000000900d07547 */ /* 0x000fea000b800000 */
[----:B------:R-:W2:Y:S02]  /*ed50*/  LDG.E.64 R2, desc[UR36][R2.64] ;  /* 0x0000002402027981 */ /* 0x000ea4000c1e1b00 */
[----:B--2---:R2:W4:Y:S02]  /*ed60*/  I2F.S64 R0, R2 ;  /* 0x0000000200007312 */ /* 0x0045240000301400 */
[----:B--2-4-:R-:W-:Y:S05]  /*ed70*/  BRA `(.L_x_320) ;  /* 0x0000000c00207947 */ /* 0x014fea0003800000 */
.L_x_322:
[----:B------:R-:W2:Y:S02]  /*ed80*/  LDG.E R0, desc[UR36][R2.64] ;  /* 0x0000002402007981 */ /* 0x000ea4000c1e1900 */
[----:B--2---:R-:W-:Y:S01]  /*ed90*/  I2FP.F32.S32 R0, R0 ;  /* 0x0000000000007245 */ /* 0x004fe20000201400 */
[----:B------:R-:W-:Y:S06]  /*eda0*/  BRA `(.L_x_320) ;  /* 0x0000000c00147947 */ /* 0x000fec0003800000 */
.L_x_321:
[----:B------:R-:W2:Y:S02]  /*edb0*/  LDG.E.U16 R0, desc[UR36][R2.64] ;  /* 0x0000002402007981 */ /* 0x000ea4000c1e1500 */
[----:B--2---:R-:W2:Y:S01]  /*edc0*/  I2F.S16 R0, R0 ;  /* 0x0000000000007306 */ /* 0x004ea20000101400 */
[----:B------:R-:W-:Y:S05]  /*edd0*/  BRA `(.L_x_320) ;  /* 0x0000000c00087947 */ /* 0x000fea0003800000 */
.L_x_316:
        /* <DEDUP_REMOVED lines=8> */
.L_x_324:
[----:B------:R-:W2:Y:S02]  /*ee60*/  LDG.E.U16 R0, desc[UR36][R2.64] ;  /* 0x0000002402007981 */ /* 0x000ea4000c1e1500 */
[----:B--2---:R-:W-:Y:S01]  /*ee70*/  HADD2.F32 R0, -RZ, R0.H0_H0 ;  /* 0x20000000ff007230 */ /* 0x004fe20000004100 */
[----:B------:R-:W-:Y:S06]  /*ee80*/  BRA `(.L_x_320) ;  /* 0x0000000800dc7947 */ /* 0x000fec0003800000 */
.L_x_323:
        /* <DEDUP_REMOVED lines=8> */
.L_x_326:
[----:B------:R-:W2:Y:S02]  /*ef10*/  LDG.E.U16 R0, desc[UR36][R2.64] ;  /* 0x0000002402007981 */ /* 0x000ea4000c1e1500 */
[----:B--2---:R-:W-:Y:S01]  /*ef20*/  HADD2.F32 R0, -RZ, R0.H0_H0 ;  /* 0x20000000ff007230 */ /* 0x004fe20000004100 */
[----:B------:R-:W-:Y:S06]  /*ef30*/  BRA `(.L_x_320) ;  /* 0x0000000800b07947 */ /* 0x000fec0003800000 */
.L_x_325:
        /* <DEDUP_REMOVED lines=11> */
.L_x_315:
        /* <DEDUP_REMOVED lines=12> */
.L_x_329:
        /* <DEDUP_REMOVED lines=11> */
.L_x_328:
        /* <DEDUP_REMOVED lines=8> */
[----:B--2---:R-:W-:-:S04]  /*f1e0*/  SHF.L.U32 R0, R0, 0x18, RZ ;  /* 0x0000001800007819 */ /* 0x004fc800000006ff */
[C---:B------:R-:W-:Y:S02]  /*f1f0*/  LOP3.LUT R4, R0.reuse, 0x7f000000, RZ, 0xc0, !PT ;  /* 0x7f00000000047812 */ /* 0x040fe400078ec0ff */
[----:B------:R-:W-:Y:S02]  /*f200*/  LOP3.LUT P0, RZ, R0, 0x7f000000, RZ, 0xc0, !PT ;  /* 0x7f00000000ff7812 */ /* 0x000fe4000780c0ff */
[----:B------:R-:W0:Y:S02]  /*f210*/  FLO.U32 R5, R4 ;  /* 0x0000000400057300 */ /* 0x000e2400000e0000 */
[----:B0-----:R-:W-:-:S05]  /*f220*/  IMAD.MOV R5, RZ, RZ, -R5 ;  /* 0x000000ffff057224 */ /* 0x001fca00078e0a05 */
[----:B------:R-:W-:-:S04]  /*f230*/  VIADDMNMX.U32 R5, R5, R6, 0x4, !PT ;  /* 0x0000000405057446 */ /* 0x000fc80007800006 */
[----:B------:R-:W-:-:S04]  /*f240*/  IADD3 R5, PT, PT, R5, -0x4, RZ ;  /* 0xfffffffc05057810 */ /* 0x000fc80007ffe0ff */
[C---:B------:R-:W-:Y:S01]  /*f250*/  SHF.L.U32 R6, R4.reuse, R5, RZ ;  /* 0x0000000504067219 */ /* 0x040fe200000006ff */
[----:B------:R-:W-:Y:S02]  /*f260*/  IMAD.SHL.U32 R7, R5, 0x800000, RZ ;  /* 0x0080000005077824 */ /* 0x000fe400078e00ff */
[----:B------:R-:W-:-:S03]  /*f270*/  VIADD R5, R4, 0x1000000 ;  /* 0x0100000004057836 */ /* 0x000fc60000000000 */
[----:B------:R-:W-:Y:S02]  /*f280*/  LEA.HI R6, R6, -R7, RZ, 0x1c ;  /* 0x8000000706067211 */ /* 0x000fe400078fe0ff */
[----:B------:R-:W-:Y:S02]  /*f290*/  SHF.R.S32.HI R5, RZ, 0x8, R5 ;  /* 0x00000008ff057819 */ /* 0x000fe40000011405 */
[----:B------:R-:W-:-:S04]  /*f2a0*/  IADD3 R6, PT, PT, R6, 0x3c000000, RZ ;  /* 0x3c00000006067810 */ /* 0x000fc80007ffe0ff */
[----:B------:R-:W-:-:S04]  /*f2b0*/  LOP3.LUT R5, R6, 0x7f800000, R5, 0xf8, !PT ;  /* 0x7f80000006057812 */ /* 0x000fc800078ef805 */
[----:B------:R-:W-:-:S04]  /*f2c0*/  SEL R5, R5, RZ, P0 ;  /* 0x000000ff05057207 */ /* 0x000fc80000000000 */
[----:B------:R-:W-:Y:S01]  /*f2d0*/  LOP3.LUT R0, R5, 0x80000000, R0, 0xf8, !PT ;  /* 0x8000000005007812 */ /* 0x000fe200078ef800 */
[----:B------:R-:W-:Y:S06]  /*f2e0*/  BRA `(.L_x_320) ;  /* 0x0000000400c47947 */ /* 0x000fec0003800000 */
.L_x_331:
[----:B------:R-:W2:Y:S02]  /*f2f0*/  LDG.E.U8 R2, desc[UR36][R2.64] ;  /* 0x0000002402027981 */ /* 0x000ea4000c1e1100 */
[C---:B--2---:R-:W-:Y:S02]  /*f300*/  IMAD.SHL.U32 R0, R2.reuse, 0x2000000, RZ ;  /* 0x0200000002007824 */ /* 0x044fe400078e00ff */
        /* <DEDUP_REMOVED lines=10> */
.L_x_330:
[----:B------:R-:W2:Y:S02]  /*f3b0*/  LDG.E.U16 R0, desc[UR36][R2.64] ;  /* 0x0000002402007981 */ /* 0x000ea4000c1e1500 */
[----:B--2---:R-:W-:Y:S01]  /*f3c0*/  SHF.L.U32 R0, R0, 0x10, RZ ;  /* 0x0000001000007819 */ /* 0x004fe200000006ff */
[----:B------:R-:W-:Y:S06]  /*f3d0*/  BRA `(.L_x_320) ;  /* 0x0000000400887947 */ /* 0x000fec0003800000 */
.L_x_327:
        /* <DEDUP_REMOVED lines=11> */
.L_x_334:
        /* <DEDUP_REMOVED lines=20> */
.L_x_336:
[----:B------:R-:W-:Y:S05]  /*f5d0*/  BSYNC.RECONVERGENT B0 ;  /* 0x0000000000007941 */ /* 0x000fea0003800200 */
.L_x_335:
[----:B------:R-:W-:Y:S02]  /*f5e0*/  SHF.L.U32 R0, R0, 0x14, RZ ;  /* 0x0000001400007819 */ /* 0x000fe400000006ff */
[----:B------:R-:W-:-:S04]  /*f5f0*/  LEA R2, R2, 0x3b800000, 0x17 ;  /* 0x3b80000002027811 */ /* 0x000fc800078eb8ff */
[----:B------:R-:W-:Y:S01]  /*f600*/  LOP3.LUT R0, R2, R0, R7, 0xfe, !PT ;  /* 0x0000000002007212 */ /* 0x000fe200078efe07 */
[----:B------:R-:W-:Y:S06]  /*f610*/  BRA `(.L_x_320) ;  /* 0x0000000000f87947 */ /* 0x000fec0003800000 */
.L_x_333:
        /* <DEDUP_REMOVED lines=20> */
.L_x_338:
[----:B------:R-:W-:Y:S05]  /*f760*/  BSYNC.RECONVERGENT B0 ;  /* 0x0000000000007941 */ /* 0x000fea0003800200 */
.L_x_337:
[----:B------:R-:W-:Y:S01]  /*f770*/  IMAD.SHL.U32 R0, R0, 0x200000, RZ ;  /* 0x0020000000007824 */ /* 0x000fe200078e00ff */
[----:B------:R-:W-:-:S04]  /*f780*/  LEA R2, R2, 0x37800000, 0x17 ;  /* 0x3780000002027811 */ /* 0x000fc800078eb8ff */
[----:B------:R-:W-:Y:S01]  /*f790*/  LOP3.LUT R0, R2, R0, R7, 0xfe, !PT ;  /* 0x0000000002007212 */ /* 0x000fe200078efe07 */
[----:B------:R-:W-:Y:S06]  /*f7a0*/  BRA `(.L_x_320) ;  /* 0x0000000000947947 */ /* 0x000fec0003800000 */
.L_x_332:
        /* <DEDUP_REMOVED lines=11> */
[----:B------:R-:W-:Y:S01]  /*f860*/  @!P0 IMAD.MOV.U32 R0, RZ, RZ, 0x7f800001 ;  /* 0x7f800001ff008424 */ /* 0x000fe200078e00ff */
[----:B------:R-:W-:Y:S01]  /*f870*/  @P0 SHF.L.U32 R0, R2, 0x17, RZ ;  /* 0x0000001702000819 */ /* 0x000fe200000006ff */
[----:B------:R-:W-:Y:S06]  /*f880*/  BRA `(.L_x_320) ;  /* 0x00000000005c7947 */ /* 0x000fec0003800000 */
.L_x_319:
[----:B------:R-:W-:Y:S01]  /*f890*/  MOV R2, 0x0 ;  /* 0x0000000000027802 */ /* 0x000fe20000000f00 */
[----:B------:R-:W0:Y:S01]  /*f8a0*/  LDCU.64 UR4, c[0x4][0x118] ;  /* 0x01002300ff0477ac */ /* 0x000e220008000a00 */
[----:B------:R-:W-:Y:S02]  /*f8b0*/  HFMA2 R12, -RZ, RZ, 0, 5.9604644775390625e-08 ;  /* 0x00000001ff0c7431 */ /* 0x000fe400000001ff */
[----:B------:R-:W-:Y:S01]  /*f8c0*/  IMAD.MOV.U32 R8, RZ, RZ, 0x4e ;  /* 0x0000004eff087424 */ /* 0x000fe200078e00ff */
[----:B------:R-:W1:Y:S01]  /*f8d0*/  LDCU.64 UR6, c[0x4][0x120] ;  /* 0x01002400ff0677ac */ /* 0x000e620008000a00 */
[----:B------:R-:W2:Y:S01]  /*f8e0*/  LDC.64 R2, c[0x4][R2] ;  /* 0x0100000002027b82 */ /* 0x000ea20000000a00 */
[----:B------:R-:W-:Y:S01]  /*f8f0*/  IMAD.MOV.U32 R13, RZ, RZ, RZ ;  /* 0x000000ffff0d7224 */ /* 0x000fe200078e00ff */
[----:B------:R-:W4:Y:S01]  /*f900*/  LDCU.64 UR8, c[0x4][0x18] ;  /* 0x01000300ff0877ac */ /* 0x000f220008000a00 */
[----:B0-----:R-:W-:Y:S01]  /*f910*/  IMAD.U32 R4, RZ, RZ, UR4 ;  /* 0x00000004ff047e24 */ /* 0x001fe2000f8e00ff */
[----:B------:R-:W-:Y:S01]  /*f920*/  MOV R5, UR5 ;  /* 0x0000000500057c02 */ /* 0x000fe20008000f00 */
[----:B-1----:R-:W-:Y:S01]  /*f930*/  IMAD.U32 R6, RZ, RZ, UR6 ;  /* 0x00000006ff067e24 */ /* 0x002fe2000f8e00ff */
[----:B------:R-:W-:Y:S01]  /*f940*/  MOV R7, UR7 ;  /* 0x0000000700077c02 */ /* 0x000fe20008000f00 */
[----:B----4-:R-:W-:Y:S01]  /*f950*/  IMAD.U32 R10, RZ, RZ, UR8 ;  /* 0x00000008ff0a7e24 */ /* 0x010fe2000f8e00ff */
[----:B------:R-:W-:-:S07]  /*f960*/  MOV R11, UR9 ;  /* 0x00000009000b7c02 */ /* 0x000fce0008000f00 */
[----:B------:R-:W-:-:S07]  /*f970*/  LEPC R20, `(.L_x_341) ;  /* 0x000000001014794e */ /* 0x000fce0000000000 */
[----:B--23-5:R-:W-:Y:S05]  /*f980*/  CALL.ABS.NOINC R2 ;  /* 0x0000000002007343 */ /* 0x02cfea0003c00000 */
.L_x_341:
[----:B------:R-:W-:Y:S01]  /*f990*/  MOV R0, RZ ;  /* 0x000000ff00007202 */ /* 0x000fe20000000f00 */
[----:B------:R-:W-:Y:S06]  /*f9a0*/  BRA `(.L_x_320) ;  /* 0x0000000000147947 */ /* 0x000fec0003800000 */
.L_x_340:
[----:B------:R-:W2:Y:S02]  /*f9b0*/  LDG.E.64 R2, desc[UR36][R2.64] ;  /* 0x0000002402027981 */ /* 0x000ea4000c1e1b00 */
[----:B--2---:R0:W1:Y:S02]  /*f9c0*/  I2F.U64 R0, R2 ;  /* 0x0000000200007312 */ /* 0x0040640000301000 */
[----:B01----:R-:W-:Y:S05]  /*f9d0*/  BRA `(.L_x_320) ;  /* 0x0000000000087947 */ /* 0x003fea0003800000 */
.L_x_339:
[----:B------:R-:W2:Y:S02]  /*f9e0*/  LDG.E R0, desc[UR36][R2.64] ;  /* 0x0000002402007981 */ /* 0x000ea4000c1e1900 */
[----:B--2---:R-:W-:-:S07]  /*f9f0*/  I2FP.F32.U32 R0, R0 ;  /* 0x0000000000007245 */ /* 0x004fce0000201000 */
.L_x_320:
[----:B------:R-:W-:Y:S05]  /*fa00*/  BSYNC.RECONVERGENT B6 ;  /* 0x0000000000067941 */ /* 0x000fea0003800200 */
.L_x_314:
[----:B012-45:R-:W-:Y:S01]  /*fa10*/  FMUL.RZ R2, R0, 0.15915493667125701904 ;  /* 0x3e22f98300027820 */ /* 0x037fe2000040c000 */
[----:B------:R-:W-:-:S03]  /*fa20*/  UPRMT UR4, UR43, 0x9910, URZ ;  /* 0x000099102b047896 */ /* 0x000fc600080000ff */
[----:B------:R-:W3:Y:S01]  /*fa30*/  MUFU.COS R18, R2 ;  /* 0x0000000200127308 */ /* 0x000ee20000000000 */
[----:B------:R-:W-:-:S07]  /*fa40*/  UISETP.GT.AND UP0, UPT, UR4, 0x9, UPT ;  /* 0x000000090400788c */ /* 0x000fce000bf04270 */
[----:B------:R-:W0:Y:S01]  /*fa50*/  MUFU.SIN R0, R2 ;  /* 0x0000000200007308 */ /* 0x000e220000000400 */
[-C--:B---3--:R-:W-:Y:S01]  /*fa60*/  FMUL.FTZ R18, R18, R19.reuse ;  /* 0x0000001312127220 */ /* 0x088fe20000410000 */
        /* <DEDUP_REMOVED lines=11> */
[----:B0-----:R-:W-:Y:S01]  /*fb20*/  STG.E.U8 desc[UR36][R16.64], R3 ;  /* 0x0000000310007986 */ /* 0x001fe2000c101124 */
[----:B------:R-:W-:Y:S05]  /*fb30*/  EXIT ;  /* 0x000000000000794d */ /* 0x000fea0003800000 */
.L_x_345:
[----:B------:R-:W0:Y:S02]  /*fb40*/  F2I.S64.TRUNC R18, R18 ;  /* 0x0000001200127311 */ /* 0x000e24000020d900 */
[----:B0-----:R-:W-:-:S05]  /*fb50*/  IMAD.MOV.U32 R3, RZ, RZ, R18 ;  /* 0x000000ffff037224 */ /* 0x001fca00078e0012 */
[----:B------:R-:W-:Y:S01]  /*fb60*/  STG.E.U8 desc[UR36][R16.64], R3 ;  /* 0x0000000310007986 */ /* 0x000fe2000c101124 */
[----:B------:R-:W-:Y:S05]  /*fb70*/  EXIT ;  /* 0x000000000000794d */ /* 0x000fea0003800000 */
.L_x_344:
[----:B------:R-:W-:-:S09]  /*fb80*/  UISETP.NE.AND UP0, UPT, UR4, 0x2, UPT ;  /* 0x000000020400788c */ /* 0x000fd2000bf05270 */
[----:B------:R-:W-:Y:S05]  /*fb90*/  BRA.U !UP0, `(.L_x_347) ;  /* 0x0000000108287547 */ /* 0x000fea000b800000 */
[----:B------:R-:W-:-:S09]  /*fba0*/  UISETP.NE.AND UP0, UPT, UR4, 0x3, UPT ;  /* 0x000000030400788c */ /* 0x000fd2000bf05270 */
[----:B------:R-:W-:Y:S05]  /*fbb0*/  BRA.U !UP0, `(.L_x_348) ;  /* 0x0000000108147547 */ /* 0x000fea000b800000 */
[----:B------:R-:W-:-:S09]  /*fbc0*/  UISETP.NE.AND UP0, UPT, UR4, 0x4, UPT ;  /* 0x000000040400788c */ /* 0x000fd2000bf05270 */
[----:B------:R-:W-:Y:S05]  /*fbd0*/  BRA.U UP0, `(.L_x_346) ;  /* 0x00000009004c7547 */ /* 0x000fea000b800000 */
[----:B------:R-:W0:Y:S02]  /*fbe0*/  F2I.S64.TRUNC R18, R18 ;  /* 0x0000001200127311 */ /* 0x000e24000020d900 */
[----:B0-----:R-:W-:Y:S01]  /*fbf0*/  STG.E.64 desc[UR36][R16.64], R18 ;  /* 0x0000001210007986 */ /* 0x001fe2000c101b24 */
[----:B------:R-:W-:Y:S05]  /*fc00*/  EXIT ;  /* 0x000000000000794d */ /* 0x000fea0003800000 */
.L_x_348:
[----:B------:R-:W0:Y:S02]  /*fc10*/  F2I.FTZ.TRUNC.NTZ R3, R18 ;  /* 0x0000001200037305 */ /* 0x000e24000021f100 */
[----:B0-----:R-:W-:Y:S01]  /*fc20*/  STG.E desc[UR36][R16.64], R3 ;  /* 0x0000000310007986 */ /* 0x001fe2000c101924 */
[----:B------:R-:W-:Y:S05]  /*fc30*/  EXIT ;  /* 0x000000000000794d */ /* 0x000fea0003800000 */
.L_x_347:
[----:B------:R-:W0:Y:S02]  /*fc40*/  F2I.FTZ.TRUNC.NTZ R3, R18 ;  /* 0x0000001200037305 */ /* 0x000e24000021f100 */
[----:B0-----:R-:W-:Y:S01]  /*fc50*/  STG.E.U16 desc[UR36][R16.64], R3 ;  /* 0x0000000310007986 */ /* 0x001fe2000c101524 */
[----:B------:R-:W-:Y:S05]  /*fc60*/  EXIT ;  /* 0x000000000000794d */ /* 0x000fea0003800000 */
.L_x_343:
[----:B------:R-:W-:-:S09]  /*fc70*/  UISETP.GT.AND UP0, UPT, UR4, 0x6, UPT ;  /* 0x000000060400788c */ /* 0x000fd2000bf04270 */
[----:B------:R-:W-:Y:S05]  /*fc80*/  BRA.U UP0, `(.L_x_349) ;  /* 0x0000000100247547 */ /* 0x000fea000b800000 */
[----:B------:R-:W-:-:S09]  /*fc90*/  UISETP.NE.AND UP0, UPT, UR4, 0x5, UPT ;  /* 0x000000050400788c */ /* 0x000fd2000bf05270 */
[----:B------:R-:W-:Y:S05]  /*fca0*/  BRA.U !UP0, `(.L_x_350) ;  /* 0x0000000108107547 */ /* 0x000fea000b800000 */
[----:B------:R-:W-:-:S09]  /*fcb0*/  UISETP.NE.AND UP0, UPT, UR4, 0x6, UPT ;  /* 0x000000060400788c */ /* 0x000fd2000bf05270 */
[----:B------:R-:W-:Y:S05]  /*fcc0*/  BRA.U UP0, `(.L_x_346) ;  /* 0x0000000900107547 */ /* 0x000fea000b800000 */
[----:B------:R-:W-:Y:S01]  /*fcd0*/  STG.E desc[UR36][R16.64], R18 ;  /* 0x0000001210007986 */ /* 0x000fe2000c101924 */
[----:B------:R-:W-:Y:S05]  /*fce0*/  EXIT ;  /* 0x000000000000794d */ /* 0x000fea0003800000 */
.L_x_350:
[----:B------:R-:W-:-:S05]  /*fcf0*/  F2FP.F16.F32.PACK_AB R18, RZ, R18 ;  /* 0x00000012ff12723e */ /* 0x000fca00000000ff */
[----:B------:R-:W-:Y:S01]  /*fd00*/  STG.E.U16 desc[UR36][R16.64], R18 ;  /* 0x0000001210007986 */ /* 0x000fe2000c101524 */
[----:B------:R-:W-:Y:S05]  /*fd10*/  EXIT ;  /* 0x000000000000794d */ /* 0x000fea0003800000 */
.L_x_349:
[----:B------:R-:W-:-:S09]  /*fd20*/  UISETP.NE.AND UP0, UPT, UR4, 0x7, UPT ;  /* 0x000000070400788c */ /* 0x000fd2000bf05270 */
[----:B------:R-:W-:Y:S05]  /*fd30*/  BRA.U !UP0, `(.L_x_351) ;  /* 0x0000000108247547 */ /* 0x000fea000b800000 */
[----:B------:R-:W-:-:S09]  /*fd40*/  UISETP.NE.AND UP0, UPT, UR4, 0x8, UPT ;  /* 0x000000080400788c */ /* 0x000fd2000bf05270 */
[----:B------:R-:W-:Y:S05]  /*fd50*/  BRA.U !UP0, `(.L_x_352) ;  /* 0x0000000108107547 */ /* 0x000fea000b800000 */
[----:B------:R-:W-:-:S09]  /*fd60*/  UISETP.NE.AND UP0, UPT, UR4, 0x9, UPT ;  /* 0x000000090400788c */ /* 0x000fd2000bf05270 */
[----:B------:R-:W-:Y:S05]  /*fd70*/  BRA.U UP0, `(.L_x_346) ;  /* 0x0000000500e47547 */ /* 0x000fea000b800000 */
[----:B------:R-:W-:Y:S01]  /*fd80*/  STG.E.64 desc[UR36][R16.64], R18 ;  /* 0x0000001210007986 */ /* 0x000fe2000c101b24 */
[----:B------:R-:W-:Y:S05]  /*fd90*/  EXIT ;  /* 0x000000000000794d */ /* 0x000fea0003800000 */
.L_x_352:
[----:B------:R-:W-:-:S05]  /*fda0*/  F2FP.F16.F32.PACK_AB R19, R19, R18 ;  /* 0x000000121313723e */ /* 0x000fca00000000ff */
[----:B------:R-:W-:Y:S01]  /*fdb0*/  STG.E desc[UR36][R16.64], R19 ;  /* 0x0000001310007986 */ /* 0x000fe2000c101924 */
[----:B------:R-:W-:Y:S05]  /*fdc0*/  EXIT ;  /* 0x000000000000794d */ /* 0x000fea0003800000 */
.L_x_351:
[----:B------:R-:W-:-:S06]  /*fdd0*/  FMUL.FTZ R2, R18, 1 ;  /* 0x3f80000012027820 */ /* 0x000fcc0000410000 */
[----:B------:R-:W0:Y:S02]  /*fde0*/  F2F.F64.F32 R2, R2 ;  /* 0x0000000200027310 */ /* 0x000e240000201800 */
[----:B0-----:R-:W-:Y:S01]  /*fdf0*/  STG.E.64 desc[UR36][R16.64], R2 ;  /* 0x0000000210007986 */ /* 0x001fe2000c101b24 */
[----:B------:R-:W-:Y:S05]  /*fe00*/  EXIT ;  /* 0x000000000000794d */ /* 0x000fea0003800000 */
.L_x_342:
        /* <DEDUP_REMOVED lines=11> */
[----:B0-----:R-:W-:Y:S01]  /*fec0*/  STG.E.U16 desc[UR36][R16.64], R3 ;  /* 0x0000000310007986 */ /* 0x001fe2000c101524 */
[----:B------:R-:W-:Y:S05]  /*fed0*/  EXIT ;  /* 0x000000000000794d */ /* 0x000fea0003800000 */
.L_x_356:
[----:B------:R-:W-:Y:S01]  /*fee0*/  LOP3.LUT R2, R18, 0x7fffffff, RZ, 0xc0, !PT ;  /* 0x7fffffff12027812 */ /* 0x000fe200078ec0ff */
[----:B------:R-:W-:Y:S01]  /*fef0*/  BSSY.RECONVERGENT B0, `(.L_x_357) ;  /* 0x0000012000007945 */ /* 0x000fe20003800200 */
[----:B------:R-:W-:Y:S02]  /*ff00*/  HFMA2 R8, -RZ, RZ, 0, 7.62939453125e-06 ;  /* 0x00000080ff087431 */ /* 0x000fe400000001ff */
        /* <DEDUP_REMOVED lines=9> */
[----:B------:R-:W-:Y:S01]  /*ffa0*/  FADD.FTZ R0, R2, 8192 ;  /* 0x4600000002007421 */ /* 0x000fe20000010000 */
[----:B------:R-:W-:-:S04]  /*ffb0*/  PRMT R8, RZ, 0x7610, R8 ;  /* 0x00007610ff087816 */ /* 0x000fc80000000008 */
[----:B------:R-:W-:-:S13]  /*ffc0*/  LOP3.LUT P0, R3, R0, 0xff, RZ, 0xc0, !PT ;  /* 0x000000ff00037812 */ /* 0x000fda000780c0ff */
[----:B------:R-:W-:Y:S05]  /*ffd0*/  @!P0 BRA `(.L_x_358) ;  /* 0x00000000000c8947 */ /* 0x000fea0003800000 */
.L_x_359:
[----:B------:R-:W-:-:S04]  /*ffe0*/  SHF.R.U32.HI R18, RZ, 0x18, R18 ;  /* 0x00000018ff127819 */ /* 0x000fc80000011612 */
[----:B------:R-:W-:-:S04]  /*fff0*/  LOP3.LUT R3, R3, 0x80, R18, 0xf8, !PT ;  /* 0x0000008003037812 */ /* 0x000fc800078ef812 */
[----:B------:R-:W-:-:S07]  /*10000*/  PRMT R8, R3, 0x7610, R8 ;  /* 0x0000761003087816 */ /* 0x000fce0000000008 */
.L_x_358:
[----:B------:R-:W-:Y:S05]  /*10010*/  BSYNC.RECONVERGENT B0 ;  /* 0x0000000000007941 */ /* 0x000fea0003800200 */
.L_x_357:
[----:B------:R-:W-:Y:S01]  /*10020*/  STG.E.U8 desc[UR36][R16.64], R8 ;  /* 0x0000000810007986 */ /* 0x000fe2000c101124 */
[----:B------:R-:W-:Y:S05]  /*10030*/  EXIT ;  /* 0x000000000000794d */ /* 0x000fea0003800000 */
.L_x_355:
        /* <DEDUP_REMOVED lines=16> */
.L_x_362:
[----:B------:R-:W-:-:S04]  /*10140*/  SHF.R.U32.HI R18, RZ, 0x18, R18 ;  /* 0x00000018ff127819 */ /* 0x000fc80000011612 */
[----:B------:R-:W-:-:S04]  /*10150*/  LOP3.LUT R3, R3, 0x80, R18, 0xf8, !PT ;  /* 0x0000008003037812 */ /* 0x000fc800078ef812 */
[----:B------:R-:W-:-:S07]  /*10160*/  PRMT R8, R3, 0x7610, R8 ;  /* 0x0000761003087816 */ /* 0x000fce0000000008 */
.L_x_361:
[----:B------:R-:W-:Y:S05]  /*10170*/  BSYNC.RECONVERGENT B0 ;  /* 0x0000000000007941 */ /* 0x000fea0003800200 */
.L_x_360:
[----:B------:R-:W-:Y:S01]  /*10180*/  STG.E.U8 desc[UR36][R16.64], R8 ;  /* 0x0000000810007986 */ /* 0x000fe2000c101124 */
[----:B------:R-:W-:Y:S05]  /*10190*/  EXIT ;  /* 0x000000000000794d */ /* 0x000fea0003800000 */
.L_x_354:
        /* <DEDUP_REMOVED lines=17> */
[----:B------:R-:W-:-:S05]  /*102b0*/  @!P0 IADD3 R0, PT, PT, R2, RZ, RZ ;  /* 0x000000ff02008210 */ /* 0x000fca0007ffe0ff */
[----:B------:R-:W-:-:S05]  /*102c0*/  @P1 IMAD.MOV.U32 R3, RZ, RZ, R0 ;  /* 0x000000ffff031224 */ /* 0x000fca00078e0000 */
[----:B------:R-:W-:Y:S01]  /*102d0*/  STG.E.U8 desc[UR36][R16.64], R3 ;  /* 0x0000000310007986 */ /* 0x000fe2000c101124 */
[----:B------:R-:W-:Y:S05]  /*102e0*/  EXIT ;  /* 0x000000000000794d */ /* 0x000fea0003800000 */
.L_x_364:
[----:B------:R-:W0:Y:S02]  /*102f0*/  F2I.U64.TRUNC R18, R18 ;  /* 0x0000001200127311 */ /* 0x000e24000020d800 */
[----:B0-----:R-:W-:Y:S01]  /*10300*/  STG.E.64 desc[UR36][R16.64], R18 ;  /* 0x0000001210007986 */ /* 0x001fe2000c101b24 */
[----:B------:R-:W-:Y:S05]  /*10310*/  EXIT ;  /* 0x000000000000794d */ /* 0x000fea0003800000 */
.L_x_363:
[----:B------:R-:W0:Y:S02]  /*10320*/  F2I.FTZ.U32.TRUNC.NTZ R3, R18 ;  /* 0x0000001200037305 */ /* 0x000e24000021f000 */
[----:B0-----:R-:W-:Y:S01]  /*10330*/  STG.E desc[UR36][R16.64], R3 ;  /* 0x0000000310007986 */ /* 0x001fe2000c101924 */
[----:B------:R-:W-:Y:S05]  /*10340*/  EXIT ;  /* 0x000000000000794d */ /* 0x000fea0003800000 */
.L_x_353:
        /* <DEDUP_REMOVED lines=10> */
[----:B------:R-:W-:Y:S01]  /*103f0*/  STG.E.U8 desc[UR36][R16.64], R3 ;  /* 0x0000000310007986 */ /* 0x000fe2000c101124 */
[----:B------:R-:W-:Y:S05]  /*10400*/  EXIT ;  /* 0x000000000000794d */ /* 0x000fea0003800000 */
.L_x_366:
        /* <DEDUP_REMOVED lines=8> */
[----:B0-----:R-:W-:Y:S01]  /*10490*/  STG.E.128 desc[UR36][R16.64], R4 ;  /* 0x0000000410007986 */ /* 0x001fe2000c101d24 */
[----:B------:R-:W-:Y:S05]  /*104a0*/  EXIT ;  /* 0x000000000000794d */ /* 0x000fea0003800000 */
.L_x_365:
[----:B------:R-:W-:-:S09]  /*104b0*/  UISETP.NE.AND UP0, UPT, UR4, 0xf, UPT ;  /* 0x0000000f0400788c */ /* 0x000fd2000bf05270 */
[----:B------:R-:W-:Y:S05]  /*104c0*/  BRA.U !UP0, `(.L_x_367) ;  /* 0x0000000108e07547 */ /* 0x000fea000b800000 */
[----:B------:R-:W-:-:S09]  /*104d0*/  UISETP.NE.AND UP0, UPT, UR4, 0x17, UPT ;  /* 0x000000170400788c */ /* 0x000fd2000bf05270 */
[----:B------:R-:W-:Y:S05]  /*104e0*/  BRA.U !UP0, `(.L_x_368) ;  /* 0x00000001088c7547 */ /* 0x000fea000b800000 */
[----:B------:R-:W-:-:S09]  /*104f0*/  UISETP.NE.AND UP0, UPT, UR4, 0x18, UPT ;  /* 0x000000180400788c */ /* 0x000fd2000bf05270 */
[----:B------:R-:W-:Y:S05]  /*10500*/  BRA.U !UP0, `(.L_x_369) ;  /* 0x0000000108447547 */ /* 0x000fea000b800000 */
.L_x_346:
[----:B------:R-:W-:Y:S01]  /*10510*/  MOV R0, 0x0 ;  /* 0x0000000000007802 */ /* 0x000fe20000000f00 */
[----:B------:R-:W0:Y:S01]  /*10520*/  LDCU.64 UR4, c[0x4][0x118] ;  /* 0x01002300ff0477ac */ /* 0x000e220008000a00 */
[----:B------:R-:W-:Y:S02]  /*10530*/  HFMA2 R8, -RZ, RZ, 0, 6.020069122314453125e-06 ;  /* 0x00000065ff087431 */ /* 0x000fe400000001ff */
[----:B------:R-:W-:Y:S01]  /*10540*/  IMAD.MOV.U32 R12, RZ, RZ, 0x1 ;  /* 0x00000001ff0c7424 */ /* 0x000fe200078e00ff */
[----:B------:R1:W2:Y:S01]  /*10550*/  LDC.64 R2, c[0x4][R0] ;  /* 0x0100000000027b82 */ /* 0x0002a20000000a00 */
[----:B------:R-:W3:Y:S01]  /*10560*/  LDCU.64 UR6, c[0x4][0x120] ;  /* 0x01002400ff0677ac */ /* 0x000ee20008000a00 */
[----:B------:R-:W-:Y:S01]  /*10570*/  MOV R13, RZ ;  /* 0x000000ff000d7202 */ /* 0x000fe20000000f00 */
[----:B------:R-:W4:Y:S01]  /*10580*/  LDCU.64 UR8, c[0x4][0x20] ;  /* 0x01000400ff0877ac */ /* 0x000f220008000a00 */
[----:B0-----:R-:W-:Y:S01]  /*10590*/  MOV R4, UR4 ;  /* 0x0000000400047c02 */ /* 0x001fe20008000f00 */
[----:B------:R-:W-:Y:S01]  /*105a0*/  IMAD.U32 R5, RZ, RZ, UR5 ;  /* 0x00000005ff057e24 */ /* 0x000fe2000f8e00ff */
[----:B---3--:R-:W-:Y:S01]  /*105b0*/  MOV R6, UR6 ;  /* 0x0000000600067c02 */ /* 0x008fe20008000f00 */
[----:B------:R-:W-:Y:S01]  /*105c0*/  IMAD.U32 R7, RZ, RZ, UR7 ;  /* 0x00000007ff077e24 */ /* 0x000fe2000f8e00ff */
[----:B----4-:R-:W-:Y:S01]  /*105d0*/  MOV R10, UR8 ;  /* 0x00000008000a7c02 */ /* 0x010fe20008000f00 */
[----:B-1----:R-:W-:-:S07]  /*105e0*/  IMAD.U32 R11, RZ, RZ, UR9 ;  /* 0x00000009ff0b7e24 */ /* 0x002fce000f8e00ff */
[----:B------:R-:W-:-:S07]  /*105f0*/  LEPC R20, `(.L_x_370) ;  /* 0x000000001014794e */ /* 0x000fce0000000000 */
[----:B--2---:R-:W-:Y:S05]  /*10600*/  CALL.ABS.NOINC R2 ;  /* 0x0000000002007343 */ /* 0x004fea0003c00000 */
.L_x_370:
[----:B------:R-:W-:Y:S05]  /*10610*/  EXIT ;  /* 0x000000000000794d */ /* 0x000fea0003800000 */
.L_x_369:
        /* <DEDUP_REMOVED lines=12> */
.L_x_372:
[----:B------:R-:W-:Y:S05]  /*106e0*/  BSYNC.RECONVERGENT B0 ;  /* 0x0000000000007941 */ /* 0x000fea0003800200 */
.L_x_371:
[----:B------:R-:W-:-:S05]  /*106f0*/  LOP3.LUT R3, R0, 0x80, R5, 0xf8, !PT ;  /* 0x0000008000037812 */ /* 0x000fca00078ef805 */
[----:B------:R-:W-:Y:S01]  /*10700*/  STG.E.U8 desc[UR36][R16.64], R3 ;  /* 0x0000000310007986 */ /* 0x000fe2000c101124 */
[----:B------:R-:W-:Y:S05]  /*10710*/  EXIT ;  /* 0x000000000000794d */ /* 0x000fea0003800000 */
.L_x_368:
        /* <DEDUP_REMOVED lines=11> */
.L_x_374:
[----:B------:R-:W-:Y:S01]  /*107d0*/  HFMA2 R0, -RZ, RZ, 0, 7.569789886474609375e-06 ;  /* 0x0000007fff007431 */ /* 0x000fe200000001ff */
[----:B------:R-:W-:-:S04]  /*107e0*/  ISETP.GT.U32.AND P0, PT, R2, 0x7f800000, PT ;  /* 0x7f8000000200780c */ /* 0x000fc80003f04070 */
[----:B------:R-:W-:-:S09]  /*107f0*/  SEL R0, R0, 0x7c, P0 ;  /* 0x0000007c00007807 */ /* 0x000fd20000000000 */
.L_x_375:
[----:B------:R-:W-:Y:S05]  /*10800*/  BSYNC.RECONVERGENT B0 ;  /* 0x0000000000007941 */ /* 0x000fea0003800200 */
.L_x_373:
[----:B------:R-:W-:-:S04]  /*10810*/  SHF.R.U32.HI R3, RZ, 0x18, R18 ;  /* 0x00000018ff037819 */ /* 0x000fc80000011612 */
[----:B------:R-:W-:-:S05]  /*10820*/  LOP3.LUT R3, R0, 0x80, R3, 0xf8, !PT ;  /* 0x0000008000037812 */ /* 0x000fca00078ef803 */
[----:B------:R-:W-:Y:S01]  /*10830*/  STG.E.U8 desc[UR36][R16.64], R3 ;  /* 0x0000000310007986 */ /* 0x000fe2000c101124 */
[----:B------:R-:W-:Y:S05]  /*10840*/  EXIT ;  /* 0x000000000000794d */ /* 0x000fea0003800000 */
.L_x_367:
[----:B------:R-:W-:-:S05]  /*10850*/  F2FP.BF16.F32.PACK_AB R18, RZ, R18 ;  /* 0x00000012ff12723e */ /* 0x000fca00000010ff */
[----:B------:R-:W-:Y:S01]  /*10860*/  STG.E.U16 desc[UR36][R16.64], R18 ;  /* 0x0000001210007986 */ /* 0x000fe2000c101524 */
[----:B------:R-:W-:Y:S05]  /*10870*/  EXIT ;  /* 0x000000000000794d */ /* 0x000fea0003800000 */
.L_x_376:
[----:B------:R-:W-:-:S00]  /*10880*/  BRA `(.L_x_376) ;  /* 0xfffffffc00fc7947 */ /* 0x000fc0000383ffff */
[----:B------:R-:W-:-:S00]  /*10890*/  NOP ;  /* 0x0000000000007918 */ /* 0x000fc00000000000 */
        /* <DEDUP_REMOVED lines=14> */
.L_x_4470:


//--------------------- .text._ZN2at6native27unrolled_elementwise_kernelIZZZNS0_54_GLOBAL__N__7dbc7496_16_ComplexKernel_cu_1520ed90_304117polar_kernel_cudaERNS_14TensorIteratorEENKUlvE_clEvENKUlvE0_clEvEUlffE_St5arrayIPcLm3EELi4E23TrivialOffsetCalculatorILi2EjESB_ILi1EjENS0_6memory12LoadWithCastILi2EEENSE_13StoreWithCastILi1EEEEEviT_T0_T2_T3_T4_T5_ --------------------------
	.section	.text._ZN2at6native27unrolled_elementwise_kernelIZZZNS0_54_GLOBAL__N__7dbc7496_16_ComplexKernel_cu_1520ed90_304117polar_kernel_cudaERNS_14TensorIteratorEENKUlvE_clEvENKUlvE0_clEvEUlffE_St5arrayIPcLm3EELi4E23TrivialOffsetCalculatorILi2EjESB_ILi1EjENS0_6memory12LoadWithCastILi2EEENSE_13StoreWithCastILi1EEEEEviT_T0_T2_T3_T4_T5_,"ax",@progbits
	.align	128
        .global         _ZN2at6native27unrolled_elementwise_kernelIZZZNS0_54_GLOBAL__N__7dbc7496_16_ComplexKernel_cu_1520ed90_304117polar_kernel_cudaERNS_14TensorIteratorEENKUlvE_clEvENKUlvE0_clEvEUlffE_St5arrayIPcLm3EELi4E23TrivialOffsetCalculatorILi2EjESB_ILi1EjENS0_6memory12LoadWithCastILi2EEENSE_13StoreWithCastILi1EEEEEviT_T0_T2_T3_T4_T5_
        .type           _ZN2at6native27unrolled_elementwise_kernelIZZZNS0_54_GLOBAL__N__7dbc7496_16_ComplexKernel_cu_1520ed90_304117polar_kernel_cudaERNS_14TensorIteratorEENKUlvE_clEvENKUlvE0_clEvEUlffE_St5arrayIPcLm3EELi4E23TrivialOffsetCalculatorILi2EjESB_ILi1EjENS0_6memory12LoadWithCastILi2EEENSE_13StoreWithCastILi1EEEEEviT_T0_T2_T3_T4_T5_,@function
        .size           _ZN2at6native27unrolled_elementwise_kernelIZZZNS0_54_GLOBAL__N__7dbc7496_16_ComplexKernel_cu_1520ed90_304117polar_kernel_cudaERNS_14TensorIteratorEENKUlvE_clEvENKUlvE0_clEvEUlffE_St5arrayIPcLm3EELi4E23TrivialOffsetCalculatorILi2EjESB_ILi1EjENS0_6memory12LoadWithCastILi2EEENSE_13StoreWithCastILi1EEEEEviT_T0_T2_T3_T4_T5_,(.L_x_4471 - _ZN2at6native27unrolled_elementwise_kernelIZZZNS0_54_GLOBAL__N__7dbc7496_16_ComplexKernel_cu_1520ed90_304117polar_kernel_cudaERNS_14TensorIteratorEENKUlvE_clEvENKUlvE0_clEvEUlffE_St5arrayIPcLm3EELi4E23TrivialOffsetCalculatorILi2EjESB_ILi1EjENS0_6memory12LoadWithCastILi2EEENSE_13StoreWithCastILi1EEEEEviT_T0_T2_T3_T4_T5_)
        .other          _ZN2at6native27unrolled_elementwise_kernelIZZZNS0_54_GLOBAL__N__7dbc7496_16_ComplexKernel_cu_1520ed90_304117polar_kernel_cudaERNS_14TensorIteratorEENKUlvE_clEvENKUlvE0_clEvEUlffE_St5arrayIPcLm3EELi4E23TrivialOffsetCalculatorILi2EjESB_ILi1EjENS0_6memory12LoadWithCastILi2EEENSE_13StoreWithCastILi1EEEEEviT_T0_T2_T3_T4_T5_,@"STO_CUDA_ENTRY STV_DEFAULT"
_ZN2at6native27unrolled_elementwise_kernelIZZZNS0_54_GLOBAL__N__7dbc7496_16_ComplexKernel_cu_1520ed90_304117polar_kernel_cudaERNS_14TensorIteratorEENKUlvE_clEvENKUlvE0_clEvEUlffE_St5arrayIPcLm3EELi4E23TrivialOffsetCalculatorILi2EjESB_ILi1EjENS0_6memory12LoadWithCastILi2EEENSE_13StoreWithCastILi1EEEEEviT_T0_T2_T3_T4_T5_:
.text._ZN2at6native27unrolled_elementwise_kernelIZZZNS0_54_GLOBAL__N__7dbc7496_16_ComplexKernel_cu_1520ed90_304117polar_kernel_cudaERNS_14TensorIteratorEENKUlvE_clEvENKUlvE0_clEvEUlffE_St5arrayIPcLm3EELi4E23TrivialOffsetCalculatorILi2EjESB_ILi1EjENS0_6memory12LoadWithCastILi2EEENSE_13StoreWithCastILi1EEEEEviT_T0_T2_T3_T4_T5_:
[----:B------:R-:W0:Y:S01]  /*0000*/  LDC R1, c[0x0][0x37c] ;  /* 0x0000df00ff017b82 */ /* 0x000e220000000800 */
[----:B------:R-:W1:Y:S07]  /*0010*/  S2R R25, SR_CTAID.X ;  /* 0x0000000000197919 */ /* 0x000e6e0000002500 */
[----:B------:R-:W1:Y:S01]  /*0020*/  LDC R29, c[0x0][0x380] ;  /* 0x0000e000ff1d7b82 */ /* 0x000e620000000800 */
[----:B------:R-:W2:Y:S01]  /*0030*/  LDCU.64 UR36, c[0x0][0x358] ;  /* 0x00006b00ff2477ac */ /* 0x000ea20008000a00 */
[----:B------:R-:W-:Y:S01]  /*0040*/  BSSY.RECONVERGENT B7, `(.L_x_377) ;  /* 0x00001dd000077945 */ /* 0x000fe20003800200 */
[----:B------:R-:W3:Y:S01]  /*0050*/  S2R R24, SR_TID.X ;  /* 0x0000000000187919 */ /* 0x000ee20000002100 */
[----:B------:R-:W-:Y:S01]  /*0060*/  CS2R R16, SRZ ;  /* 0x0000000000107805 */ /* 0x000fe2000001ff00 */
[----:B------:R-:W4:Y:S01]  /*0070*/  LDCU.U8 UR38, c[0x0][0x3a4] ;  /* 0x00007480ff2677ac */ /* 0x000f220008000000 */
[----:B------:R-:W0:Y:S01]  /*0080*/  LDCU.U8 UR39, c[0x0][0x3a5] ;  /* 0x000074a0ff2777ac */ /* 0x000e220008000000 */
[----:B-1----:R-:W-:-:S02]  /*0090*/  IMAD R29, R25, -0x200, R29 ;  /* 0xfffffe00191d7824 */ /* 0x002fc400078e021d */
[----:B---3--:R-:W-:-:S03]  /*00a0*/  IMAD.MOV.U32 R26, RZ, RZ, R24 ;  /* 0x000000ffff1a7224 */ /* 0x008fc600078e0018 */
[----:B------:R-:W-:-:S13]  /*00b0*/  ISETP.GE.AND P0, PT, R24, R29, PT ;  /* 0x0000001d1800720c */ /* 0x000fda0003f06270 */
[----:B0-2-4-:R-:W-:Y:S05]  /*00c0*/  @P0 BRA `(.L_x_378) ;  /* 0x0000001c00500947 */ /* 0x015fea0003800000 */
[----:B------:R-:W0:Y:S01]  /*00d0*/  LDC.64 R2, c[0x0][0x390] ;  /* 0x0000e400ff027b82 */ /* 0x000e220000000a00 */
[----:B------:R-:W1:Y:S01]  /*00e0*/  LDCU UR5, c[0x0][0x3a8] ;  /* 0x00007500ff0577ac */ /* 0x000e620008000800 */
[----:B------:R-:W-:Y:S01]  /*00f0*/  IMAD R16, R25, 0x200, R26 ;  /* 0x0000020019107824 */ /* 0x000fe200078e021a */
[----:B------:R-:W-:Y:S01]  /*0100*/  BSSY.RECONVERGENT B6, `(.L_x_379) ;  /* 0x00000e6000067945 */ /* 0x000fe20003800200 */
[----:B------:R-:W-:-:S04]  /*0110*/  UPRMT UR4, UR38, 0x9910, URZ ;  /* 0x0000991026047896 */ /* 0x000fc800080000ff */
[----:B------:R-:W-:Y:S01]  /*0120*/  UISETP.GT.AND UP0, UPT, UR4, 0x9, UPT ;  /* 0x000000090400788c */ /* 0x000fe2000bf04270 */
[----:B-1----:R-:W-:-:S05]  /*0130*/  IMAD R5, R16, UR5, RZ ;  /* 0x0000000510057c24 */ /* 0x002fca000f8e02ff */
[----:B0-----:R-:W-:-:S05]  /*0140*/  IADD3 R2, P0, PT, R5, R2, RZ ;  /* 0x0000000205027210 */ /* 0x001fca0007f1e0ff */
[----:B------:R-:W-:Y:S01]  /*0150*/  IMAD.X R3, RZ, RZ, R3, P0 ;  /* 0x000000ffff037224 */ /* 0x000fe200000e0603 */
        /* <DEDUP_REMOVED lines=12> */
.L_x_383:
[----:B------:R-:W2:Y:S02]  /*0220*/  LDG.E.U8 R2, desc[UR36][R2.64] ;  /* 0x0000002402027981 */ /* 0x000ea4000c1e1100 */
[----:B--2---:R-:W-:Y:S01]  /*0230*/  I2FP.F32.U32 R17, R2 ;  /* 0x0000000200117245 */ /* 0x004fe20000201000 */
[----:B------:R-:W-:Y:S06]  /*0240*/  BRA `(.L_x_385) ;  /* 0x0000000c00447947 */ /* 0x000fec0003800000 */
.L_x_382:
[----:B------:R-:W-:-:S09]  /*0250*/  UISETP.NE.AND UP0, UPT, UR4, 0x2, UPT ;  /* 0x000000020400788c */ /* 0x000fd2000bf05270 */
[----:B------:R-:W-:Y:S05]  /*0260*/  BRA.U !UP0, `(.L_x_386) ;  /* 0x0000000108287547 */ /* 0x000fea000b800000 */
[----:B------:R-:W-:-:S09]  /*0270*/  UISETP.NE.AND UP0, UPT, UR4, 0x3, UPT ;  /* 0x000000030400788c */ /* 0x000fd2000bf05270 */
[----:B------:R-:W-:Y:S05]  /*0280*/  BRA.U !UP0, `(.L_x_387) ;  /* 0x0000000108147547 */ /* 0x000fea000b800000 */
[----:B------:R-:W-:-:S09]  /*0290*/  UISETP.NE.AND UP0, UPT, UR4, 0x4, UPT ;  /* 0x000000040400788c */ /* 0x000fd2000bf05270 */
[----:B------:R-:W-:Y:S05]  /*02a0*/  BRA.U UP0, `(.L_x_384) ;  /* 0x0000000900b07547 */ /* 0x000fea000b800000 */
[----:B------:R-:W2:Y:S02]  /*02b0*/  LDG.E.64 R2, desc[UR36][R2.64] ;  /* 0x0000002402027981 */ /* 0x000ea4000c1e1b00 */
[----:B--2---:R0:W1:Y:S02]  /*02c0*/  I2F.S64 R17, R2 ;  /* 0x0000000200117312 */ /* 0x0040640000301400 */
[----:B01----:R-:W-:Y:S05]  /*02d0*/  BRA `(.L_x_385) ;  /* 0x0000000c00207947 */ /* 0x003fea0003800000 */
.L_x_387:
[----:B------:R-:W2:Y:S02]  /*02e0*/  LDG.E R2, desc[UR36][R2.64] ;  /* 0x0000002402027981 */ /* 0x000ea4000c1e1900 */
[----:B--2---:R-:W-:Y:S01]  /*02f0*/  I2FP.F32.S32 R17, R2 ;  /* 0x0000000200117245 */ /* 0x004fe20000201400 */
[----:B------:R-:W-:Y:S06]  /*0300*/  BRA `(.L_x_385) ;  /* 0x0000000c00147947 */ /* 0x000fec0003800000 */
.L_x_386:
[----:B------:R-:W2:Y:S02]  /*0310*/  LDG.E.U16 R2, desc[UR36][R2.64] ;  /* 0x0000002402027981 */ /* 0x000ea4000c1e1500 */
[----:B--2---:R0:W1:Y:S01]  /*0320*/  I2F.S16 R17, R2 ;  /* 0x0000000200117306 */ /* 0x0040620000101400 */
[----:B------:R-:W-:Y:S05]  /*0330*/  BRA `(.L_x_385) ;  /* 0x0000000c00087947 */ /* 0x000fea0003800000 */
.L_x_381:
        /* <DEDUP_REMOVED lines=8> */
.L_x_389:
[----:B------:R-:W2:Y:S02]  /*03c0*/  LDG.E.U16 R2, desc[UR36][R2.64] ;  /* 0x0000002402027981 */ /* 0x000ea4000c1e1500 */
[----:B--2---:R-:W-:Y:S01]  /*03d0*/  HADD2.F32 R17, -RZ, R2.H0_H0 ;  /* 0x20000002ff117230 */ /* 0x004fe20000004100 */
[----:B------:R-:W-:Y:S06]  /*03e0*/  BRA `(.L_x_385) ;  /* 0x0000000800dc7947 */ /* 0x000fec0003800000 */
.L_x_388:
        /* <DEDUP_REMOVED lines=8> */
.L_x_391:
[----:B------:R-:W2:Y:S02]  /*0470*/  LDG.E.U16 R2, desc[UR36][R2.64] ;  /* 0x0000002402027981 */ /* 0x000ea4000c1e1500 */
[----:B--2---:R-:W-:Y:S01]  /*0480*/  HADD2.F32 R17, -RZ, R2.H0_H0 ;  /* 0x20000002ff117230 */ /* 0x004fe20000004100 */
[----:B------:R-:W-:Y:S06]  /*0490*/  BRA `(.L_x_385) ;  /* 0x0000000800b07947 */ /* 0x000fec0003800000 */
.L_x_390:
        /* <DEDUP_REMOVED lines=11> */
.L_x_380:
        /* <DEDUP_REMOVED lines=12> */
.L_x_394:
        /* <DEDUP_REMOVED lines=11> */
.L_x_393:
        /* <DEDUP_REMOVED lines=25> */
.L_x_396:
[----:B------:R-:W2:Y:S02]  /*0850*/  LDG.E.U8 R2, desc[UR36][R2.64] ;  /* 0x0000002402027981 */ /* 0x000ea4000c1e1100 */
[C---:B--2---:R-:W-:Y:S02]  /*0860*/  IMAD.SHL.U32 R4, R2.reuse, 0x2000000, RZ ;  /* 0x0200000002047824 */ /* 0x044fe400078e00ff */
[----:B------:R-:W-:-:S03]  /*0870*/  IMAD.SHL.U32 R5, R2, 0x100, RZ ;  /* 0x0000010002057824 */ /* 0x000fc600078e00ff */
        /* <DEDUP_REMOVED lines=9> */
.L_x_395:
[----:B------:R-:W2:Y:S02]  /*0910*/  LDG.E.U16 R2, desc[UR36][R2.64] ;  /* 0x0000002402027981 */ /* 0x000ea4000c1e1500 */
[----:B--2---:R-:W-:Y:S01]  /*0920*/  IMAD.U32 R17, R2, 0x10000, RZ ;  /* 0x0001000002117824 */ /* 0x004fe200078e00ff */
[----:B------:R-:W-:Y:S06]  /*0930*/  BRA `(.L_x_385) ;  /* 0x0000000400887947 */ /* 0x000fec0003800000 */
.L_x_392:
        /* <DEDUP_REMOVED lines=11> */
.L_x_399:
        /* <DEDUP_REMOVED lines=20> */
.L_x_401:
[----:B------:R-:W-:Y:S05]  /*0b30*/  BSYNC.RECONVERGENT B0 ;  /* 0x0000000000007941 */ /* 0x000fea0003800200 */
.L_x_400:
[----:B------:R-:W-:Y:S01]  /*0b40*/  IMAD.SHL.U32 R0, R0, 0x100000, RZ ;  /* 0x0010000000007824 */ /* 0x000fe200078e00ff */
[----:B------:R-:W-:-:S04]  /*0b50*/  LEA R2, R2, 0x3b800000, 0x17 ;  /* 0x3b80000002027811 */ /* 0x000fc800078eb8ff */
[----:B------:R-:W-:Y:S01]  /*0b60*/  LOP3.LUT R17, R2, R0, R17, 0xfe, !PT ;  /* 0x0000000002117212 */ /* 0x000fe200078efe11 */
[----:B------:R-:W-:Y:S06]  /*0b70*/  BRA `(.L_x_385) ;  /* 0x0000000000f87947 */ /* 0x000fec0003800000 */
.L_x_398:
        /* <DEDUP_REMOVED lines=20> */
.L_x_403:
[----:B------:R-:W-:Y:S05]  /*0cc0*/  BSYNC.RECONVERGENT B0 ;  /* 0x0000000000007941 */ /* 0x000fea0003800200 */
.L_x_402:
[----:B------:R-:W-:Y:S01]  /*0cd0*/  IMAD.SHL.U32 R0, R0, 0x200000, RZ ;  /* 0x0020000000007824 */ /* 0x000fe200078e00ff */
[----:B------:R-:W-:-:S04]  /*0ce0*/  LEA R2, R2, 0x37800000, 0x17 ;  /* 0x3780000002027811 */ /* 0x000fc800078eb8ff */
[----:B------:R-:W-:Y:S01]  /*0cf0*/  LOP3.LUT R17, R2, R0, R17, 0xfe, !PT ;  /* 0x0000000002117212 */ /* 0x000fe200078efe11 */
[----:B------:R-:W-:Y:S06]  /*0d00*/  BRA `(.L_x_385) ;  /* 0x0000000000947947 */ /* 0x000fec0003800000 */
.L_x_397:
[----:B------:R-:W-:-:S09]  /*0d10*/  UISETP.NE.AND UP0, UPT, UR4, 0x1c, UPT ;  /* 0x0000001c0400788c */ /* 0x000fd2000bf05270 */
[----:B------:R-:W-:Y:S05]  /*0d20*/  BRA.U !UP0, `(.L_x_404) ;  /* 0x0000000108847547 */ /* 0x000fea000b800000 */
[----:B------:R-:W-:-:S09]  /*0d30*/  UISETP.NE.AND UP0, UPT, UR4, 0x1d, UPT ;  /* 0x0000001d0400788c */ /* 0x000fd2000bf05270 */
[----:B------:R-:W-:Y:S05]  /*0d40*/  BRA.U !UP0, `(.L_x_405) ;  /* 0x0000000108707547 */ /* 0x000fea000b800000 */
[----:B------:R-:W-:-:S09]  /*0d50*/  UISETP.NE.AND UP0, UPT, UR4, 0x2c, UPT ;  /* 0x0000002c0400788c */ /* 0x000fd2000bf05270 */
[----:B------:R-:W-:Y:S05]  /*0d60*/  BRA.U !UP0, `(.L_x_406) ;  /* 0x0000000108487547 */ /* 0x000fea000b800000 */
.L_x_384:
[----:B------:R-:W-:Y:S01]  /*0d70*/  MOV R2, 0x0 ;  /* 0x0000000000027802 */ /* 0x000fe20000000f00 */
[----:B------:R-:W0:Y:S01]  /*0d80*/  LDCU.64 UR4, c[0x4][0x118] ;  /* 0x01002300ff0477ac */ /* 0x000e220008000a00 */
[----:B------:R-:W-:Y:S02]  /*0d90*/  IMAD.MOV.U32 R8, RZ, RZ, 0x4e ;  /* 0x0000004eff087424 */ /* 0x000fe400078e00ff */
[----:B------:R-:W-:Y:S01]  /*0da0*/  IMAD.MOV.U32 R12, RZ, RZ, 0x1 ;  /* 0x00000001ff0c7424 */ /* 0x000fe200078e00ff */
[----:B------:R-:W1:Y:S01]  /*0db0*/  LDCU.64 UR6, c[0x4][0x120] ;  /* 0x01002400ff0677ac */ /* 0x000e620008000a00 */
[----:B------:R-:W2:Y:S01]  /*0dc0*/  LDC.64 R2, c[0x4][R2] ;  /* 0x0100000002027b82 */ /* 0x000ea20000000a00 */
[----:B------:R-:W-:Y:S01]  /*0dd0*/  IMAD.MOV.U32 R13, RZ, RZ, RZ ;  /* 0x000000ffff0d7224 */ /* 0x000fe200078e00ff */
[----:B------:R-:W3:Y:S01]  /*0de0*/  LDCU.64 UR8, c[0x4][0x18] ;  /* 0x01000300ff0877ac */ /* 0x000ee20008000a00 */
[----:B0-----:R-:W-:Y:S02]  /*0df0*/  IMAD.U32 R4, RZ, RZ, UR4 ;  /* 0x00000004ff047e24 */ /* 0x001fe4000f8e00ff */
[----:B------:R-:W-:-:S02]  /*0e00*/  IMAD.U32 R5, RZ, RZ, UR5 ;  /* 0x00000005ff057e24 */ /* 0x000fc4000f8e00ff */
[----:B-1----:R-:W-:Y:S02]  /*0e10*/  IMAD.U32 R6, RZ, RZ, UR6 ;  /* 0x00000006ff067e24 */ /* 0x002fe4000f8e00ff */
[----:B------:R-:W-:Y:S02]  /*0e20*/  IMAD.U32 R7, RZ, RZ, UR7 ;  /* 0x00000007ff077e24 */ /* 0x000fe4000f8e00ff */
[----:B---3--:R-:W-:Y:S02]  /*0e30*/  IMAD.U32 R10, RZ, RZ, UR8 ;  /* 0x00000008ff0a7e24 */ /* 0x008fe4000f8e00ff */
[----:B------:R-:W-:-:S07]  /*0e40*/  IMAD.U32 R11, RZ, RZ, UR9 ;  /* 0x00000009ff0b7e24 */ /* 0x000fce000f8e00ff */
[----:B------:R-:W-:-:S07]  /*0e50*/  LEPC R20, `(.L_x_407) ;  /* 0x000000001014794e */ /* 0x000fce0000000000 */
[----:B--2---:R-:W-:Y:S05]  /*0e60*/  CALL.ABS.NOINC R2 ;  /* 0x0000000002007343 */ /* 0x004fea0003c00000 */
.L_x_407:
[----:B------:R-:W-:Y:S01]  /*0e70*/  IMAD.MOV.U32 R17, RZ, RZ, RZ ;  /* 0x000000ffff117224 */ /* 0x000fe200078e00ff */
[----:B------:R-:W-:Y:S06]  /*0e80*/  BRA `(.L_x_385) ;  /* 0x0000000000347947 */ /* 0x000fec0003800000 */
.L_x_406:
[----:B------:R-:W2:Y:S01]  /*0e90*/  LDG.E.U8 R2, desc[UR36][R2.64] ;  /* 0x0000002402027981 */ /* 0x000ea2000c1e1100 */
[----:B------:R-:W-:Y:S01]  /*0ea0*/  IMAD.MOV.U32 R17, RZ, RZ, 0x400000 ;  /* 0x00400000ff117424 */ /* 0x000fe200078e00ff */
[----:B--2---:R-:W-:-:S13]  /*0eb0*/  ISETP.NE.AND P0, PT, R2, RZ, PT ;  /* 0x000000ff0200720c */ /* 0x004fda0003f05270 */
[----:B------:R-:W-:Y:S05]  /*0ec0*/  @!P0 BRA `(.L_x_385) ;  /* 0x0000000000248947 */ /* 0x000fea0003800000 */
[----:B------:R-:W-:-:S13]  /*0ed0*/  ISETP.NE.AND P0, PT, R2, 0xff, PT ;  /* 0x000000ff0200780c */ /* 0x000fda0003f05270 */
[----:B------:R-:W-:Y:S02]  /*0ee0*/  @!P0 IMAD.MOV.U32 R17, RZ, RZ, 0x7f800001 ;  /* 0x7f800001ff118424 */ /* 0x000fe400078e00ff */
[----:B------:R-:W-:Y:S01]  /*0ef0*/  @P0 IMAD.SHL.U32 R17, R2, 0x800000, RZ ;  /* 0x0080000002110824 */ /* 0x000fe200078e00ff */
[----:B------:R-:W-:Y:S06]  /*0f00*/  BRA `(.L_x_385) ;  /* 0x0000000000147947 */ /* 0x000fec0003800000 */
.L_x_405:
[----:B------:R-:W2:Y:S02]  /*0f10*/  LDG.E.64 R2, desc[UR36][R2.64] ;  /* 0x0000002402027981 */ /* 0x000ea4000c1e1b00 */
[----:B--2---:R0:W1:Y:S02]  /*0f20*/  I2F.U64 R17, R2 ;  /* 0x0000000200117312 */ /* 0x0040640000301000 */
[----:B01----:R-:W-:Y:S05]  /*0f30*/  BRA `(.L_x_385) ;  /* 0x0000000000087947 */ /* 0x003fea0003800000 */
.L_x_404:
[----:B------:R-:W2:Y:S02]  /*0f40*/  LDG.E R2, desc[UR36][R2.64] ;  /* 0x0000002402027981 */ /* 0x000ea4000c1e1900 */
[----:B--2---:R-:W-:-:S07]  /*0f50*/  I2FP.F32.U32 R17, R2 ;  /* 0x0000000200117245 */ /* 0x004fce0000201000 */
.L_x_385:
[----:B------:R-:W-:Y:S05]  /*0f60*/  BSYNC.RECONVERGENT B6 ;  /* 0x0000000000067941 */ /* 0x000fea0003800200 */
.L_x_379:
[----:B0-2-4-:R-:W0:Y:S01]  /*0f70*/  LDC.64 R2, c[0x0][0x398] ;  /* 0x0000e600ff027b82 */ /* 0x015e220000000a00 */
[----:B------:R-:W2:Y:S01]  /*0f80*/  LDCU UR5, c[0x0][0x3ac] ;  /* 0x00007580ff0577ac */ /* 0x000ea20008000800 */
[----:B------:R-:W-:Y:S01]  /*0f90*/  BSSY.RECONVERGENT B6, `(.L_x_408) ;  /* 0x00000e6000067945 */ /* 0x000fe20003800200 */
[----:B------:R-:W-:-:S04]  /*0fa0*/  UPRMT UR4, UR39, 0x9910, URZ ;  /* 0x0000991027047896 */ /* 0x000fc800080000ff */
[----:B------:R-:W-:Y:S01]  /*0fb0*/  UISETP.GT.AND UP0, UPT, UR4, 0x9, UPT ;  /* 0x000000090400788c */ /* 0x000fe2000bf04270 */
[----:B--2---:R-:W-:-:S05]  /*0fc0*/  IMAD R5, R16, UR5, RZ ;  /* 0x0000000510057c24 */ /* 0x004fca000f8e02ff */
        /* <DEDUP_REMOVED lines=14> */
.L_x_412:
[----:B------:R-:W2:Y:S02]  /*10b0*/  LDG.E.U8 R2, desc[UR36][R2.64] ;  /* 0x0000002402027981 */ /* 0x000ea4000c1e1100 */
[----:B--2---:R-:W-:Y:S01]  /*10c0*/  I2FP.F32.U32 R16, R2 ;  /* 0x0000000200107245 */ /* 0x004fe20000201000 */
[----:B------:R-:W-:Y:S06]  /*10d0*/  BRA `(.L_x_414) ;  /* 0x0000000c00447947 */ /* 0x000fec0003800000 */
.L_x_411:
        /* <DEDUP_REMOVED lines=9> */
.L_x_416:
[----:B------:R-:W2:Y:S02]  /*1170*/  LDG.E R2, desc[UR36][R2.64] ;  /* 0x0000002402027981 */ /* 0x000ea4000c1e1900 */
[----:B--2---:R-:W-:Y:S01]  /*1180*/  I2FP.F32.S32 R16, R2 ;  /* 0x0000000200107245 */ /* 0x004fe20000201400 */
[----:B------:R-:W-:Y:S06]  /*1190*/  BRA `(.L_x_414) ;  /* 0x0000000c00147947 */ /* 0x000fec0003800000 */
.L_x_415:
[----:B------:R-:W2:Y:S02]  /*11a0*/  LDG.E.U16 R2, desc[UR36][R2.64] ;  /* 0x0000002402027981 */ /* 0x000ea4000c1e1500 */
[----:B--2---:R4:W0:Y:S01]  /*11b0*/  I2F.S16 R16, R2 ;  /* 0x0000000200107306 */ /* 0x0048220000101400 */
[----:B------:R-:W-:Y:S05]  /*11c0*/  BRA `(.L_x_414) ;  /* 0x0000000c00087947 */ /* 0x000fea0003800000 */
.L_x_410:
        /* <DEDUP_REMOVED lines=8> */
.L_x_418:
[----:B------:R-:W2:Y:S02]  /*1250*/  LDG.E.U16 R2, desc[UR36][R2.64] ;  /* 0x0000002402027981 */ /* 0x000ea4000c1e1500 */
[----:B--2---:R-:W-:Y:S01]  /*1260*/  HADD2.F32 R16, -RZ, R2.H0_H0 ;  /* 0x20000002ff107230 */ /* 0x004fe20000004100 */
[----:B------:R-:W-:Y:S06]  /*1270*/  BRA `(.L_x_414) ;  /* 0x0000000800dc7947 */ /* 0x000fec0003800000 */
.L_x_417:
        /* <DEDUP_REMOVED lines=8> */
.L_x_420:
[----:B------:R-:W2:Y:S02]  /*1300*/  LDG.E.U16 R2, desc[UR36][R2.64] ;  /* 0x0000002402027981 */ /* 0x000ea4000c1e1500 */
[----:B--2---:R-:W-:Y:S01]  /*1310*/  HADD2.F32 R16, -RZ, R2.H0_H0 ;  /* 0x20000002ff107230 */ /* 0x004fe20000004100 */
[----:B------:R-:W-:Y:S06]  /*1320*/  BRA `(.L_x_414) ;  /* 0x0000000800b07947 */ /* 0x000fec0003800000 */
.L_x_419:
        /* <DEDUP_REMOVED lines=11> */
.L_x_409:
        /* <DEDUP_REMOVED lines=12> */
.L_x_423:
        /* <DEDUP_REMOVED lines=11> */
.L_x_422:
        /* <DEDUP_REMOVED lines=25> */
.L_x_425:
[----:B------:R-:W2:Y:S02]  /*16e0*/  LDG.E.U8 R2, desc[UR36][R2.64] ;  /* 0x0000002402027981 */ /* 0x000ea4000c1e1100 */
[C---:B--2---:R-:W-:Y:S02]  /*16f0*/  IMAD.SHL.U32 R4, R2.reuse, 0x2000000, RZ ;  /* 0x0200000002047824 */ /* 0x044fe400078e00ff */
        /* <DEDUP_REMOVED lines=10> */
.L_x_424:
[----:B------:R-:W2:Y:S02]  /*17a0*/  LDG.E.U16 R2, desc[UR36][R2.64] ;  /* 0x0000002402027981 */ /* 0x000ea4000c1e1500 */
[----:B--2---:R-:W-:Y:S01]  /*17b0*/  IMAD.U32 R16, R2, 0x10000, RZ ;  /* 0x0001000002107824 */ /* 0x004fe200078e00ff */
[----:B------:R-:W-:Y:S06]  /*17c0*/  BRA `(.L_x_414) ;  /* 0x0000000400887947 */ /* 0x000fec0003800000 */
.L_x_421:
        /* <DEDUP_REMOVED lines=11> */
.L_x_428:
        /* <DEDUP_REMOVED lines=20> */
.L_x_430:
[----:B------:R-:W-:Y:S05]  /*19c0*/  BSYNC.RECONVERGENT B0 ;  /* 0x0000000000007941 */ /* 0x000fea0003800200 */
.L_x_429:
[----:B------:R-:W-:Y:S01]  /*19d0*/  IMAD.SHL.U32 R0, R0, 0x100000, RZ ;  /* 0x0010000000007824 */ /* 0x000fe200078e00ff */
[----:B------:R-:W-:-:S04]  /*19e0*/  LEA R2, R2, 0x3b800000, 0x17 ;  /* 0x3b80000002027811 */ /* 0x000fc800078eb8ff */
[----:B------:R-:W-:Y:S01]  /*19f0*/  LOP3.LUT R16, R2, R0, R7, 0xfe, !PT ;  /* 0x0000000002107212 */ /* 0x000fe200078efe07 */
[----:B------:R-:W-:Y:S06]  /*1a00*/  BRA `(.L_x_414) ;  /* 0x0000000000f87947 */ /* 0x000fec0003800000 */
.L_x_427:
        /* <DEDUP_REMOVED lines=20> */
.L_x_432:
[----:B------:R-:W-:Y:S05]  /*1b50*/  BSYNC.RECONVERGENT B0 ;  /* 0x0000000000007941 */ /* 0x000fea0003800200 */
.L_x_431:
[----:B------:R-:W-:Y:S01]  /*1b60*/  IMAD.SHL.U32 R0, R0, 0x200000, RZ ;  /* 0x0020000000007824 */ /* 0x000fe200078e00ff */
[----:B------:R-:W-:-:S04]  /*1b70*/  LEA R2, R2, 0x37800000, 0x17 ;  /* 0x3780000002027811 */ /* 0x000fc800078eb8ff */
[----:B------:R-:W-:Y:S01]  /*1b80*/  LOP3.LUT R16, R2, R0, R7, 0xfe, !PT ;  /* 0x0000000002107212 */ /* 0x000fe200078efe07 */
[----:B------:R-:W-:Y:S06]  /*1b90*/  BRA `(.L_x_414) ;  /* 0x0000000000947947 */ /* 0x000fec0003800000 */
.L_x_426:
[----:B------:R-:W-:-:S09]  /*1ba0*/  UISETP.NE.AND UP0, UPT, UR4, 0x1c, UPT ;  /* 0x0000001c0400788c */ /* 0x000fd2000bf05270 */
[----:B------:R-:W-:Y:S05]  /*1bb0*/  BRA.U !UP0, `(.L_x_433) ;  /* 0x0000000108847547 */ /* 0x000fea000b800000 */
[----:B------:R-:W-:-:S09]  /*1bc0*/  UISETP.NE.AND UP0, UPT, UR4, 0x1d, UPT ;  /* 0x0000001d0400788c */ /* 0x000fd2000bf05270 */
[----:B------:R-:W-:Y:S05]  /*1bd0*/  BRA.U !UP0, `(.L_x_434) ;  /* 0x0000000108707547 */ /* 0x000fea000b800000 */
[----:B------:R-:W-:-:S09]  /*1be0*/  UISETP.NE.AND UP0, UPT, UR4, 0x2c, UPT ;  /* 0x0000002c0400788c */ /* 0x000fd2000bf05270 */
[----:B------:R-:W-:Y:S05]  /*1bf0*/  BRA.U !UP0, `(.L_x_435) ;  /* 0x0000000108487547 */ /* 0x000fea000b800000 */
.L_x_413:
[----:B------:R-:W-:Y:S01]  /*1c00*/  MOV R2, 0x0 ;  /* 0x0000000000027802 */ /* 0x000fe20000000f00 */
[----:B------:R-:W0:Y:S01]  /*1c10*/  LDCU.64 UR4, c[0x4][0x118] ;  /* 0x01002300ff0477ac */ /* 0x000e220008000a00 */
[----:B------:R-:W-:Y:S02]  /*1c20*/  IMAD.MOV.U32 R8, RZ, RZ, 0x4e ;  /* 0x0000004eff087424 */ /* 0x000fe400078e00ff */
[----:B------:R-:W-:Y:S01]  /*1c30*/  IMAD.MOV.U32 R12, RZ, RZ, 0x1 ;  /* 0x00000001ff0c7424 */ /* 0x000fe200078e00ff */
[----:B------:R-:W2:Y:S01]  /*1c40*/  LDCU.64 UR6, c[0x4][0x120] ;  /* 0x01002400ff0677ac */ /* 0x000ea20008000a00 */
[----:B------:R-:W4:Y:S01]  /*1c50*/  LDC.64 R2, c[0x4][R2] ;  /* 0x0100000002027b82 */ /* 0x000f220000000a00 */
[----:B------:R-:W-:Y:S01]  /*1c60*/  IMAD.MOV.U32 R13, RZ, RZ, RZ ;  /* 0x000000ffff0d7224 */ /* 0x000fe200078e00ff */
[----:B------:R-:W1:Y:S01]  /*1c70*/  LDCU.64 UR8, c[0x4][0x18] ;  /* 0x01000300ff0877ac */ /* 0x000e620008000a00 */
[----:B0-----:R-:W-:Y:S02]  /*1c80*/  IMAD.U32 R4, RZ, RZ, UR4 ;  /* 0x00000004ff047e24 */ /* 0x001fe4000f8e00ff */
[----:B------:R-:W-:-:S02]  /*1c90*/  IMAD.U32 R5, RZ, RZ, UR5 ;  /* 0x00000005ff057e24 */ /* 0x000fc4000f8e00ff */
[----:B--2---:R-:W-:Y:S02]  /*1ca0*/  IMAD.U32 R6, RZ, RZ, UR6 ;  /* 0x00000006ff067e24 */ /* 0x004fe4000f8e00ff */
[----:B------:R-:W-:Y:S02]  /*1cb0*/  IMAD.U32 R7, RZ, RZ, UR7 ;  /* 0x00000007ff077e24 */ /* 0x000fe4000f8e00ff */
[----:B-1----:R-:W-:Y:S02]  /*1cc0*/  IMAD.U32 R10, RZ, RZ, UR8 ;  /* 0x00000008ff0a7e24 */ /* 0x002fe4000f8e00ff */
[----:B------:R-:W-:-:S07]  /*1cd0*/  IMAD.U32 R11, RZ, RZ, UR9 ;  /* 0x00000009ff0b7e24 */ /* 0x000fce000f8e00ff */
[----:B------:R-:W-:-:S07]  /*1ce0*/  LEPC R20, `(.L_x_436) ;  /* 0x000000001014794e */ /* 0x000fce0000000000 */
[----:B---345:R-:W-:Y:S05]  /*1cf0*/  CALL.ABS.NOINC R2 ;  /* 0x0000000002007343 */ /* 0x038fea0003c00000 */
.L_x_436:
[----:B------:R-:W-:Y:S01]  /*1d00*/  IMAD.MOV.U32 R16, RZ, RZ, RZ ;  /* 0x000000ffff107224 */ /* 0x000fe200078e00ff */
[----:B------:R-:W-:Y:S06]  /*1d10*/  BRA `(.L_x_414) ;  /* 0x0000000000347947 */ /* 0x000fec0003800000 */
.L_x_435:
        /* <DEDUP_REMOVED lines=8> */
.L_x_434:
[----:B------:R-:W2:Y:S02]  /*1da0*/  LDG.E.64 R2, desc[UR36][R2.64] ;  /* 0x0000002402027981 */ /* 0x000ea4000c1e1b00 */
[----:B--2---:R0:W2:Y:S02]  /*1db0*/  I2F.U64 R16, R2 ;  /* 0x0000000200107312 */ /* 0x0040a40000301000 */
[----:B0-2---:R-:W-:Y:S05]  /*1dc0*/  BRA `(.L_x_414) ;  /* 0x0000000000087947 */ /* 0x005fea0003800000 */
.L_x_433:
[----:B------:R-:W2:Y:S02]  /*1dd0*/  LDG.E R2, desc[UR36][R2.64] ;  /* 0x0000002402027981 */ /* 0x000ea4000c1e1900 */
[----:B--2---:R-:W-:-:S07]  /*1de0*/  I2FP.F32.U32 R16, R2 ;  /* 0x0000000200107245 */ /* 0x004fce0000201000 */
.L_x_414:
[----:B------:R-:W-:Y:S05]  /*1df0*/  BSYNC.RECONVERGENT B6 ;  /* 0x0000000000067941 */ /* 0x000fea0003800200 */
.L_x_408:
[----:B------:R-:W-:-:S07]  /*1e00*/  VIADD R24, R26, 0x80 ;  /* 0x000000801a187836 */ /* 0x000fce0000000000 */
.L_x_378:
[----:B------:R-:W-:Y:S05]  /*1e10*/  BSYNC.RECONVERGENT B7 ;  /* 0x0000000000077941 */ /* 0x000fea0003800200 */
.L_x_377:
[----:B------:R-:W-:Y:S01]  /*1e20*/  ISETP.GE.AND P0, PT, R24, R29, PT ;  /* 0x0000001d1800720c */ /* 0x000fe20003f06270 */
[----:B------:R-:W-:Y:S01]  /*1e30*/  BSSY.RECONVERGENT B7, `(.L_x_437) ;  /* 0x00001d8000077945 */ /* 0x000fe20003800200 */
[----:B------:R-:W-:Y:S02]  /*1e40*/  IMAD.MOV.U32 R27, RZ, RZ, RZ ;  /* 0x000000ffff1b7224 */ /* 0x000fe400078e00ff */
[----:B0-2-4-:R-:W-:-:S09]  /*1e50*/  IMAD.MOV.U32 R2, RZ, RZ, RZ ;  /* 0x000000ffff027224 */ /* 0x015fd200078e00ff */
[----:B------:R-:W-:Y:S05]  /*1e60*/  @P0 BRA `(.L_x_438) ;  /* 0x0000001c00500947 */ /* 0x000fea0003800000 */
[----:B------:R-:W0:Y:S01]  /*1e70*/  LDC.64 R2, c[0x0][0x390] ;  /* 0x0000e400ff027b82 */ /* 0x000e220000000a00 */
[----:B------:R-:W2:Y:S01]  /*1e80*/  LDCU UR5, c[0x0][0x3a8] ;  /* 0x00007500ff0577ac */ /* 0x000ea20008000800 */
[----:B------:R-:W-:Y:S01]  /*1e90*/  IMAD R18, R25, 0x200, R24 ;  /* 0x0000020019127824 */ /* 0x000fe200078e0218 */
        /* <DEDUP_REMOVED lines=18> */
.L_x_443:
[----:B------:R-:W2:Y:S02]  /*1fc0*/  LDG.E.U8 R2, desc[UR36][R2.64] ;  /* 0x0000002402027981 */ /* 0x000ea4000c1e1100 */
[----:B--2---:R-:W-:Y:S01]  /*1fd0*/  I2FP.F32.U32 R27, R2 ;  /* 0x00000002001b7245 */ /* 0x004fe20000201000 */
[----:B------:R-:W-:Y:S06]  /*1fe0*/  BRA `(.L_x_445) ;  /* 0x0000000c00447947 */ /* 0x000fec0003800000 */
.L_x_442:
        /* <DEDUP_REMOVED lines=9> */
.L_x_447:
[----:B------:R-:W2:Y:S02]  /*2080*/  LDG.E R2, desc[UR36][R2.64] ;  /* 0x0000002402027981 */ /* 0x000ea4000c1e1900 */
[----:B--2---:R-:W-:Y:S01]  /*2090*/  I2FP.F32.S32 R27, R2 ;  /* 0x00000002001b7245 */ /* 0x004fe20000201400 */
[----:B------:R-:W-:Y:S06]  /*20a0*/  BRA `(.L_x_445) ;  /* 0x0000000c00147947 */ /* 0x000fec0003800000 */
.L_x_446:
[----:B------:R-:W2:Y:S02]  /*20b0*/  LDG.E.U16 R2, desc[UR36][R2.64] ;  /* 0x0000002402027981 */ /* 0x000ea4000c1e1500 */
[----:B--2---:R0:W2:Y:S01]  /*20c0*/  I2F.S16 R27, R2 ;  /* 0x00000002001b7306 */ /* 0x0040a20000101400 */
[----:B------:R-:W-:Y:S05]  /*20d0*/  BRA `(.L_x_445) ;  /* 0x0000000c00087947 */ /* 0x000fea0003800000 */
.L_x_441:
        /* <DEDUP_REMOVED lines=8> */
.L_x_449:
[----:B------:R-:W2:Y:S02]  /*2160*/  LDG.E.U16 R2, desc[UR36][R2.64] ;  /* 0x0000002402027981 */ /* 0x000ea4000c1e1500 */
[----:B--2---:R-:W-:Y:S01]  /*2170*/  HADD2.F32 R27, -RZ, R2.H0_H0 ;  /* 0x20000002ff1b7230 */ /* 0x004fe20000004100 */
[----:B------:R-:W-:Y:S06]  /*2180*/  BRA `(.L_x_445) ;  /* 0x0000000800dc7947 */ /* 0x000fec0003800000 */
.L_x_448:
        /* <DEDUP_REMOVED lines=8> */
.L_x_451:
[----:B------:R-:W2:Y:S02]  /*2210*/  LDG.E.U16 R2, desc[UR36][R2.64] ;  /* 0x0000002402027981 */ /* 0x000ea4000c1e1500 */
[----:B--2---:R-:W-:Y:S01]  /*2220*/  HADD2.F32 R27, -RZ, R2.H0_H0 ;  /* 0x20000002ff1b7230 */ /* 0x004fe20000004100 */
[----:B------:R-:W-:Y:S06]  /*2230*/  BRA `(.L_x_445) ;  /* 0x0000000800b07947 */ /* 0x000fec0003800000 */
.L_x_450:
        /* <DEDUP_REMOVED lines=11> */
.L_x_440:
        /* <DEDUP_REMOVED lines=12> */
.L_x_454:
        /* <DEDUP_REMOVED lines=11> */
.L_x_453:
        /* <DEDUP_REMOVED lines=25> */
.L_x_456:
[----:B------:R-:W2:Y:S02]  /*25f0*/  LDG.E.U8 R2, desc[UR36][R2.64] ;  /* 0x0000002402027981 */ /* 0x000ea4000c1e1100 */
[C---:B--2---:R-:W-:Y:S02]  /*2600*/  IMAD.SHL.U32 R0, R2.reuse, 0x2000000, RZ ;  /* 0x0200000002007824 */ /* 0x044fe400078e00ff */
        /* <DEDUP_REMOVED lines=10> */
.L_x_455:
[----:B------:R-:W2:Y:S02]  /*26b0*/  LDG.E.U16 R2, desc[UR36][R2.64] ;  /* 0x0000002402027981 */ /* 0x000ea4000c1e1500 */
[----:B--2---:R-:W-:Y:S01]  /*26c0*/  IMAD.U32 R27, R2, 0x10000, RZ ;  /* 0x00010000021b7824 */ /* 0x004fe200078e00ff */
[----:B------:R-:W-:Y:S06]  /*26d0*/  BRA `(.L_x_445) ;  /* 0x0000000400887947 */ /* 0x000fec0003800000 */
.L_x_452:
        /* <DEDUP_REMOVED lines=11> */
.L_x_459:
        /* <DEDUP_REMOVED lines=20> */
.L_x_461:
[----:B------:R-:W-:Y:S05]  /*28d0*/  BSYNC.RECONVERGENT B0 ;  /* 0x0000000000007941 */ /* 0x000fea0003800200 */
.L_x_460:
[----:B------:R-:W-:Y:S01]  /*28e0*/  IMAD.SHL.U32 R0, R0, 0x100000, RZ ;  /* 0x0010000000007824 */ /* 0x000fe200078e00ff */
[----:B------:R-:W-:-:S04]  /*28f0*/  LEA R2, R2, 0x3b800000, 0x17 ;  /* 0x3b80000002027811 */ /* 0x000fc800078eb8ff */
[----:B------:R-:W-:Y:S01]  /*2900*/  LOP3.LUT R27, R2, R0, R27, 0xfe, !PT ;  /* 0x00000000021b7212 */ /* 0x000fe200078efe1b */
[----:B------:R-:W-:Y:S06]  /*2910*/  BRA `(.L_x_445) ;  /* 0x0000000000f87947 */ /* 0x000fec0003800000 */
.L_x_458:
        /* <DEDUP_REMOVED lines=20> */
.L_x_463:
[----:B------:R-:W-:Y:S05]  /*2a60*/  BSYNC.RECONVERGENT B0 ;  /* 0x0000000000007941 */ /* 0x000fea0003800200 */
.L_x_462:
[----:B------:R-:W-:Y:S01]  /*2a70*/  IMAD.SHL.U32 R0, R0, 0x200000, RZ ;  /* 0x0020000000007824 */ /* 0x000fe200078e00ff */
[----:B------:R-:W-:-:S04]  /*2a80*/  LEA R2, R2, 0x37800000, 0x17 ;  /* 0x3780000002027811 */ /* 0x000fc800078eb8ff */
[----:B------:R-:W-:Y:S01]  /*2a90*/  LOP3.LUT R27, R2, R0, R27, 0xfe, !PT ;  /* 0x00000000021b7212 */ /* 0x000fe200078efe1b */
[----:B------:R-:W-:Y:S06]  /*2aa0*/  BRA `(.L_x_445) ;  /* 0x0000000000947947 */ /* 0x000fec0003800000 */
.L_x_457:
        /* <DEDUP_REMOVED lines=14> */
.L_x_444:
        /* <DEDUP_REMOVED lines=16> */
.L_x_466:
[----:B------:R-:W-:Y:S01]  /*2c90*/  IMAD.MOV.U32 R27, RZ, RZ, RZ ;  /* 0x000000ffff1b7224 */ /* 0x000fe200078e00ff */
[----:B------:R-:W-:Y:S06]  /*2ca0*/  BRA `(.L_x_445) ;  /* 0x0000000000147947 */ /* 0x000fec0003800000 */
.L_x_465:
[----:B------:R-:W2:Y:S02]  /*2cb0*/  LDG.E.64 R2, desc[UR36][R2.64] ;  /* 0x0000002402027981 */ /* 0x000ea4000c1e1b00 */
[----:B--2---:R0:W2:Y:S02]  /*2cc0*/  I2F.U64 R27, R2 ;  /* 0x00000002001b7312 */ /* 0x0040a40000301000 */
[----:B0-2---:R-:W-:Y:S05]  /*2cd0*/  BRA `(.L_x_445) ;  /* 0x0000000000087947 */ /* 0x005fea0003800000 */
.L_x_464:
[----:B------:R-:W2:Y:S02]  /*2ce0*/  LDG.E R2, desc[UR36][R2.64] ;  /* 0x0000002402027981 */ /* 0x000ea4000c1e1900 */
[----:B--2---:R-:W-:-:S07]  /*2cf0*/  I2FP.F32.U32 R27, R2 ;  /* 0x00000002001b7245 */ /* 0x004fce0000201000 */
.L_x_445:
[----:B------:R-:W-:Y:S05]  /*2d00*/  BSYNC.RECONVERGENT B6 ;  /* 0x0000000000067941 */ /* 0x000fea0003800200 */
.L_x_439:
[----:B------:R-:W1:Y:S01]  /*2d10*/  LDC.64 R4, c[0x0][0x398] ;  /* 0x0000e600ff047b82 */ /* 0x000e620000000a00 */
[----:B------:R-:W0:Y:S01]  /*2d20*/  LDCU UR5, c[0x0][0x3ac] ;  /* 0x00007580ff0577ac */ /* 0x000e220008000800 */
[----:B------:R-:W-:Y:S01]  /*2d30*/  BSSY.RECONVERGENT B6, `(.L_x_467) ;  /* 0x00000e6000067945 */ /* 0x000fe20003800200 */
[----:B------:R-:W-:-:S04]  /*2d40*/  UPRMT UR4, UR39, 0x9910, URZ ;  /* 0x0000991027047896 */ /* 0x000fc800080000ff */
[----:B------:R-:W-:Y:S01]  /*2d50*/  UISETP.GT.AND UP0, UPT, UR4, 0x9, UPT ;  /* 0x000000090400788c */ /* 0x000fe2000bf04270 */
[----:B0-2---:R-:W-:-:S05]  /*2d60*/  IMAD R3, R18, UR5, RZ ;  /* 0x0000000512037c24 */ /* 0x005fca000f8e02ff */
[----:B-1----:R-:W-:-:S05]  /*2d70*/  IADD3 R4, P0, PT, R3, R4, RZ ;  /* 0x0000000403047210 */ /* 0x002fca0007f1e0ff */
        /* <DEDUP_REMOVED lines=10> */
[----:B----4-:R-:W2:Y:S02]  /*2e20*/  LDG.E.S8 R2, desc[UR36][R4.64] ;  /* 0x0000002404027981 */ /* 0x010ea4000c1e1300 */
[----:B--2---:R-:W0:Y:S01]  /*2e30*/  I2F.S16 R2, R2 ;  /* 0x0000000200027306 */ /* 0x004e220000101400 */
[----:B------:R-:W-:Y:S05]  /*2e40*/  BRA `(.L_x_473) ;  /* 0x0000000c00507947 */ /* 0x000fea0003800000 */
.L_x_471:
[----:B----4-:R-:W2:Y:S02]  /*2e50*/  LDG.E.U8 R2, desc[UR36][R4.64] ;  /* 0x0000002404027981 */ /* 0x010ea4000c1e1100 */
[----:B--2---:R-:W-:Y:S01]  /*2e60*/  I2FP.F32.U32 R2, R2 ;  /* 0x0000000200027245 */ /* 0x004fe20000201000 */
[----:B------:R-:W-:Y:S06]  /*2e70*/  BRA `(.L_x_473) ;  /* 0x0000000c00447947 */ /* 0x000fec0003800000 */
.L_x_470:
[----:B------:R-:W-:-:S09]  /*2e80*/  UISETP.NE.AND UP0, UPT, UR4, 0x2, UPT ;  /* 0x000000020400788c */ /* 0x000fd2000bf05270 */
[----:B------:R-:W-:Y:S05]  /*2e90*/  BRA.U !UP0, `(.L_x_474) ;  /* 0x0000000108287547 */ /* 0x000fea000b800000 */
[----:B------:R-:W-:-:S09]  /*2ea0*/  UISETP.NE.AND UP0, UPT, UR4, 0x3, UPT ;  /* 0x000000030400788c */ /* 0x000fd2000bf05270 */
[----:B------:R-:W-:Y:S05]  /*2eb0*/  BRA.U !UP0, `(.L_x_475) ;  /* 0x0000000108147547 */ /* 0x000fea000b800000 */
[----:B------:R-:W-:-:S09]  /*2ec0*/  UISETP.NE.AND UP0, UPT, UR4, 0x4, UPT ;  /* 0x000000040400788c */ /* 0x000fd2000bf05270 */
[----:B------:R-:W-:Y:S05]  /*2ed0*/  BRA.U UP0, `(.L_x_472) ;  /* 0x0000000900d07547 */ /* 0x000fea000b800000 */
[----:B----4-:R-:W2:Y:S02]  /*2ee0*/  LDG.E.64 R2, desc[UR36][R4.64] ;  /* 0x0000002404027981 */ /* 0x010ea4000c1e1b00 */
[----:B--2---:R2:W4:Y:S02]  /*2ef0*/  I2F.S64 R2, R2 ;  /* 0x0000000200027312 */ /* 0x0045240000301400 */
[----:B--2-4-:R-:W-:Y:S05]  /*2f00*/  BRA `(.L_x_473) ;  /* 0x0000000c00207947 */ /* 0x014fea0003800000 */
.L_x_475:
[----:B----4-:R-:W2:Y:S02]  /*2f10*/  LDG.E R2, desc[UR36][R4.64] ;  /* 0x0000002404027981 */ /* 0x010ea4000c1e1900 */
[----:B--2---:R-:W-:Y:S01]  /*2f20*/  I2FP.F32.S32 R2, R2 ;  /* 0x0000000200027245 */ /* 0x004fe20000201400 */
[----:B------:R-:W-:Y:S06]  /*2f30*/  BRA `(.L_x_473) ;  /* 0x0000000c00147947 */ /* 0x000fec0003800000 */
.L_x_474:
[----:B----4-:R-:W2:Y:S02]  /*2f40*/  LDG.E.U16 R2, desc[UR36][R4.64] ;  /* 0x0000002404027981 */ /* 0x010ea4000c1e1500 */
[----:B--2---:R-:W1:Y:S01]  /*2f50*/  I2F.S16 R2, R2 ;  /* 0x0000000200027306 */ /* 0x004e620000101400 */
[----:B------:R-:W-:Y:S05]  /*2f60*/  BRA `(.L_x_473) ;  /* 0x0000000c00087947 */ /* 0x000fea0003800000 */
.L_x_469:
[----:B------:R-:W-:-:S09]  /*2f70*/  UISETP.GT.AND UP0, UPT, UR4, 0x6, UPT ;  /* 0x000000060400788c */ /* 0x000fd2000bf04270 */
[----:B------:R-:W-:Y:S05]  /*2f80*/  BRA.U UP0, `(.L_x_476) ;  /* 0x0000000100247547 */ /* 0x000fea000b800000 */
[----:B------:R-:W-:-:S09]  /*2f90*/  UISETP.NE.AND UP0, UPT, UR4, 0x5, UPT ;  /* 0x000000050400788c */ /* 0x000fd2000bf05270 */
[----:B------:R-:W-:Y:S05]  /*2fa0*/  BRA.U !UP0, `(.L_x_477) ;  /* 0x0000000108107547 */ /* 0x000fea000b800000 */
[----:B------:R-:W-:-:S09]  /*2fb0*/  UISETP.NE.AND UP0, UPT, UR4, 0x6, UPT ;  /* 0x000000060400788c */ /* 0x000fd2000bf05270 */
[----:B------:R-:W-:Y:S05]  /*2fc0*/  BRA.U UP0, `(.L_x_472) ;  /* 0x0000000900947547 */ /* 0x000fea000b800000 */
[----:B----4-:R4:W5:Y:S01]  /*2fd0*/  LDG.E R2, desc[UR36][R4.64] ;  /* 0x0000002404027981 */ /* 0x010962000c1e1900 */
[----:B------:R-:W-:Y:S05]  /*2fe0*/  BRA `(.L_x_473) ;  /* 0x0000000800e87947 */ /* 0x000fea0003800000 */
.L_x_477:
[----:B----4-:R-:W2:Y:S02]  /*2ff0*/  LDG.E.U16 R2, desc[UR36][R4.64] ;  /* 0x0000002404027981 */ /* 0x010ea4000c1e1500 */
[----:B--2---:R-:W-:Y:S01]  /*3000*/  HADD2.F32 R2, -RZ, R2.H0_H0 ;  /* 0x20000002ff027230 */ /* 0x004fe20000004100 */
[----:B------:R-:W-:Y:S06]  /*3010*/  BRA `(.L_x_473) ;  /* 0x0000000800dc7947 */ /* 0x000fec0003800000 */
.L_x_476:
[----:B------:R-:W-:-:S09]  /*3020*/  UISETP.NE.AND UP0, UPT, UR4, 0x7, UPT ;  /* 0x000000070400788c */ /* 0x000fd2000bf05270 */
[----:B------:R-:W-:Y:S05]  /*3030*/  BRA.U !UP0, `(.L_x_478) ;  /* 0x0000000108247547 */ /* 0x000fea000b800000 */
[----:B------:R-:W-:-:S09]  /*3040*/  UISETP.NE.AND UP0, UPT, UR4, 0x8, UPT ;  /* 0x000000080400788c */ /* 0x000fd2000bf05270 */
[----:B------:R-:W-:Y:S05]  /*3050*/  BRA.U !UP0, `(.L_x_479) ;  /* 0x0000000108107547 */ /* 0x000fea000b800000 */
[----:B------:R-:W-:-:S09]  /*3060*/  UISETP.NE.AND UP0, UPT, UR4, 0x9, UPT ;  /* 0x000000090400788c */ /* 0x000fd2000bf05270 */
[----:B------:R-:W-:Y:S05]  /*3070*/  BRA.U UP0, `(.L_x_472) ;  /* 0x0000000900687547 */ /* 0x000fea000b800000 */
[----:B----4-:R2:W5:Y:S01]  /*3080*/  LDG.E R2, desc[UR36][R4.64] ;  /* 0x0000002404027981 */ /* 0x010562000c1e1900 */
[----:B------:R-:W-:Y:S05]  /*3090*/  BRA `(.L_x_473) ;  /* 0x0000000800bc7947 */ /* 0x000fea0003800000 */
.L_x_479:
[----:B----4-:R-:W2:Y:S02]  /*30a0*/  LDG.E.U16 R2, desc[UR36][R4.64] ;  /* 0x0000002404027981 */ /* 0x010ea4000c1e1500 */
[----:B--2---:R-:W-:Y:S01]  /*30b0*/  HADD2.F32 R2, -RZ, R2.H0_H0 ;  /* 0x20000002ff027230 */ /* 0x004fe20000004100 */
[----:B------:R-:W-:Y:S06]  /*30c0*/  BRA `(.L_x_473) ;  /* 0x0000000800b07947 */ /* 0x000fec0003800000 */
.L_x_478:
        /* <DEDUP_REMOVED lines=8> */
[----:B----4-:R-:W0:Y:S02]  /*3150*/  F2F.F32.F64 R2, R4 ;  /* 0x0000000400027310 */ /* 0x010e240000301000 */
[----:B0-----:R-:W-:Y:S01]  /*3160*/  @!P0 FMUL R2, R2, 1.175494350822287508e-38 ;  /* 0x0080000002028820 */ /* 0x001fe20000400000 */
[----:B------:R-:W-:Y:S06]  /*3170*/  BRA `(.L_x_473) ;  /* 0x0000000800847947 */ /* 0x000fec0003800000 */
.L_x_468:
        /* <DEDUP_REMOVED lines=10> */
[----:B----4-:R-:W-:Y:S01]  /*3220*/  FSEL R2, RZ, 1, !P0 ;  /* 0x3f800000ff027808 */ /* 0x010fe20004000000 */
[----:B------:R-:W-:Y:S08]  /*3230*/  BRA `(.L_x_473) ;  /* 0x0000000800547947 */ /* 0x000ff00003800000 */
.L_x_482:
        /* <DEDUP_REMOVED lines=11> */
.L_x_481:
[----:B------:R-:W-:-:S09]  /*32f0*/  UISETP.NE.AND UP0, UPT, UR4, 0xf, UPT ;  /* 0x0000000f0400788c */ /* 0x000fd2000bf05270 */
[----:B------:R-:W-:Y:S05]  /*3300*/  BRA.U !UP0, `(.L_x_483) ;  /* 0x00000001088c7547 */ /* 0x000fea000b800000 */
[----:B------:R-:W-:-:S09]  /*3310*/  UISETP.NE.AND UP0, UPT, UR4, 0x17, UPT ;  /* 0x000000170400788c */ /* 0x000fd2000bf05270 */
[----:B------:R-:W-:Y:S05]  /*3320*/  BRA.U !UP0, `(.L_x_484) ;  /* 0x0000000108547547 */ /* 0x000fea000b800000 */
[----:B------:R-:W-:-:S09]  /*3330*/  UISETP.NE.AND UP0, UPT, UR4, 0x18, UPT ;  /* 0x000000180400788c */ /* 0x000fd2000bf05270 */
[----:B------:R-:W-:Y:S05]  /*3340*/  BRA.U UP0, `(.L_x_472) ;  /* 0x0000000500b47547 */ /* 0x000fea000b800000 */
[----:B----4-:R-:W2:Y:S01]  /*3350*/  LDG.E.U8 R2, desc[UR36][R4.64] ;  /* 0x0000002404027981 */ /* 0x010ea2000c1e1100 */
[----:B------:R-:W-:Y:S02]  /*3360*/  IMAD.MOV.U32 R6, RZ, RZ, 0x1f ;  /* 0x0000001fff067424 */ /* 0x000fe400078e00ff */
[----:B--2---:R-:W-:-:S05]  /*3370*/  IMAD.SHL.U32 R2, R2, 0x1000000, RZ ;  /* 0x0100000002027824 */ /* 0x004fca00078e00ff */
[C---:B------:R-:W-:Y:S02]  /*3380*/  LOP3.LUT R0, R2.reuse, 0x7f000000, RZ, 0xc0, !PT ;  /* 0x7f00000002007812 */ /* 0x040fe400078ec0ff */
[----:B------:R-:W-:Y:S02]  /*3390*/  LOP3.LUT P0, RZ, R2, 0x7f000000, RZ, 0xc0, !PT ;  /* 0x7f00000002ff7812 */ /* 0x000fe4000780c0ff */
[----:B------:R-:W0:Y:S02]  /*33a0*/  FLO.U32 R3, R0 ;  /* 0x0000000000037300 */ /* 0x000e2400000e0000 */
[----:B0-----:R-:W-:-:S05]  /*33b0*/  IMAD.MOV R3, RZ, RZ, -R3 ;  /* 0x000000ffff037224 */ /* 0x001fca00078e0a03 */
[----:B------:R-:W-:-:S05]  /*33c0*/  VIADDMNMX.U32 R3, R3, R6, 0x4, !PT ;  /* 0x0000000403037446 */ /* 0x000fca0007800006 */
[----:B------:R-:W-:-:S04]  /*33d0*/  VIADD R3, R3, 0xfffffffc ;  /* 0xfffffffc03037836 */ /* 0x000fc80000000000 */
[----:B------:R-:W-:Y:S01]  /*33e0*/  IMAD.SHL.U32 R7, R3, 0x800000, RZ ;  /* 0x0080000003077824 */ /* 0x000fe200078e00ff */
[C---:B------:R-:W-:Y:S01]  /*33f0*/  SHF.L.U32 R6, R0.reuse, R3, RZ ;  /* 0x0000000300067219 */ /* 0x040fe200000006ff */
        /* <DEDUP_REMOVED lines=8> */
.L_x_484:
[----:B------:R-:W2:Y:S02]  /*3480*/  LDG.E.U8 R3, desc[UR36][R4.64] ;  /* 0x0000002404037981 */ /* 0x000ea4000c1e1100 */
[C---:B--2---:R-:W-:Y:S02]  /*3490*/  IMAD.SHL.U32 R0, R3.reuse, 0x2000000, RZ ;  /* 0x0200000003007824 */ /* 0x044fe400078e00ff */
[----:B------:R-:W-:-:S03]  /*34a0*/  IMAD.SHL.U32 R3, R3, 0x100, RZ ;  /* 0x0000010003037824 */ /* 0x000fc600078e00ff */
[----:B------:R-:W-:-:S13]  /*34b0*/  ISETP.GE.U32.AND P0, PT, R0, 0x8000000, PT ;  /* 0x080000000000780c */ /* 0x000fda0003f06070 */
[C---:B----4-:R-:W-:Y:S02]  /*34c0*/  @!P0 LOP3.LUT R2, R3.reuse, 0x7f00, RZ, 0xc0, !PT ;  /* 0x00007f0003028812 */ /* 0x050fe400078ec0ff */
[----:B------:R-:W-:Y:S02]  /*34d0*/  @P0 LEA.HI R0, R0, 0x70000000, RZ, 0x1c ;  /* 0x7000000000000811 */ /* 0x000fe400078fe0ff */
[----:B------:R-:W-:Y:S02]  /*34e0*/  @!P0 LOP3.LUT R2, R2, 0x3f000000, RZ, 0xfc, !PT ;  /* 0x3f00000002028812 */ /* 0x000fe400078efcff */
[----:B------:R-:W-:Y:S01]  /*34f0*/  PRMT R3, R3, 0x9910, RZ ;  /* 0x0000991003037816 */ /* 0x000fe200000000ff */
[----:B------:R-:W-:Y:S02]  /*3500*/  @P0 FMUL.FTZ R0, R0, 1.9259299443872358531e-34 ;  /* 0x0780000000000820 */ /* 0x000fe40000410000 */
[----:B------:R-:W-:-:S05]  /*3510*/  @!P0 FADD.FTZ R0, R2, -0.5 ;  /* 0xbf00000002008421 */ /* 0x000fca0000010000 */
[----:B------:R-:W-:Y:S01]  /*3520*/  LOP3.LUT R2, R0, 0x80000000, R3, 0xf8, !PT ;  /* 0x8000000000027812 */ /* 0x000fe200078ef803 */
[----:B------:R-:W-:Y:S06]  /*3530*/  BRA `(.L_x_473) ;  /* 0x0000000400947947 */ /* 0x000fec0003800000 */
.L_x_483:
[----:B----4-:R-:W2:Y:S02]  /*3540*/  LDG.E.U16 R2, desc[UR36][R4.64] ;  /* 0x0000002404027981 */ /* 0x010ea4000c1e1500 */
[----:B--2---:R-:W-:Y:S01]  /*3550*/  IMAD.U32 R2, R2, 0x10000, RZ ;  /* 0x0001000002027824 */ /* 0x004fe200078e00ff */
[----:B------:R-:W-:Y:S06]  /*3560*/  BRA `(.L_x_473) ;  /* 0x0000000400887947 */ /* 0x000fec0003800000 */
.L_x_480:
        /* <DEDUP_REMOVED lines=8> */
[----:B----4-:R-:W2:Y:S02]  /*35f0*/  LDG.E.U16 R2, desc[UR36][R4.64] ;  /* 0x0000002404027981 */ /* 0x010ea4000c1e1500 */
[----:B--2---:R-:W-:Y:S01]  /*3600*/  I2FP.F32.U32 R2, R2 ;  /* 0x0000000200027245 */ /* 0x004fe20000201000 */
[----:B------:R-:W-:Y:S06]  /*3610*/  BRA `(.L_x_473) ;  /* 0x00000004005c7947 */ /* 0x000fec0003800000 */
.L_x_487:
[----:B------:R-:W2:Y:S01]  /*3620*/  LDG.E.U8 R4, desc[UR36][R4.64] ;  /* 0x0000002404047981 */ /* 0x000ea2000c1e1100 */
[----:B----4-:R-:W-:Y:S01]  /*3630*/  IMAD.MOV.U32 R2, RZ, RZ, RZ ;  /* 0x000000ffff027224 */ /* 0x010fe200078e00ff */
        /* <DEDUP_REMOVED lines=18> */
.L_x_489:
[----:B------:R-:W-:Y:S05]  /*3760*/  BSYNC.RECONVERGENT B0 ;  /* 0x0000000000007941 */ /* 0x000fea0003800200 */
.L_x_488:
[----:B------:R-:W-:Y:S01]  /*3770*/  IMAD.SHL.U32 R0, R0, 0x100000, RZ ;  /* 0x0010000000007824 */ /* 0x000fe200078e00ff */
[----:B------:R-:W-:-:S04]  /*3780*/  LEA R2, R2, 0x3b800000, 0x17 ;  /* 0x3b80000002027811 */ /* 0x000fc800078eb8ff */
[----:B------:R-:W-:Y:S01]  /*3790*/  LOP3.LUT R2, R2, R0, R7, 0xfe, !PT ;  /* 0x0000000002027212 */ /* 0x000fe200078efe07 */
[----:B------:R-:W-:Y:S06]  /*37a0*/  BRA `(.L_x_473) ;  /* 0x0000000000f87947 */ /* 0x000fec0003800000 */
.L_x_486:
        /* <DEDUP_REMOVED lines=20> */
.L_x_491:
[----:B------:R-:W-:Y:S05]  /*38f0*/  BSYNC.RECONVERGENT B0 ;  /* 0x0000000000007941 */ /* 0x000fea0003800200 */
.L_x_490:
[----:B------:R-:W-:Y:S01]  /*3900*/  IMAD.SHL.U32 R0, R0, 0x200000, RZ ;  /* 0x0020000000007824 */ /* 0x000fe200078e00ff */
[----:B------:R-:W-:-:S04]  /*3910*/  LEA R2, R2, 0x37800000, 0x17 ;  /* 0x3780000002027811 */ /* 0x000fc800078eb8ff */
[----:B------:R-:W-:Y:S01]  /*3920*/  LOP3.LUT R2, R2, R0, R7, 0xfe, !PT ;  /* 0x0000000002027212 */ /* 0x000fe200078efe07 */
[----:B------:R-:W-:Y:S06]  /*3930*/  BRA `(.L_x_473) ;  /* 0x0000000000947947 */ /* 0x000fec0003800000 */
.L_x_485:
[----:B------:R-:W-:-:S09]  /*3940*/  UISETP.NE.AND UP0, UPT, UR4, 0x1c, UPT ;  /* 0x0000001c0400788c */ /* 0x000fd2000bf05270 */
[----:B------:R-:W-:Y:S05]  /*3950*/  BRA.U !UP0, `(.L_x_492) ;  /* 0x0000000108847547 */ /* 0x000fea000b800000 */
[----:B------:R-:W-:-:S09]  /*3960*/  UISETP.NE.AND UP0, UPT, UR4, 0x1d, UPT ;  /* 0x0000001d0400788c */ /* 0x000fd2000bf05270 */
[----:B------:R-:W-:Y:S05]  /*3970*/  BRA.U !UP0, `(.L_x_493) ;  /* 0x0000000108707547 */ /* 0x000fea000b800000 */
[----:B------:R-:W-:-:S09]  /*3980*/  UISETP.NE.AND UP0, UPT, UR4, 0x2c, UPT ;  /* 0x0000002c0400788c */ /* 0x000fd2000bf05270 */
[----:B------:R-:W-:Y:S05]  /*3990*/  BRA.U UP0, `(.L_x_472) ;  /* 0x0000000100207547 */ /* 0x000fea000b800000 */
[----:B------:R-:W2:Y:S01]  /*39a0*/  LDG.E.U8 R4, desc[UR36][R4.64] ;  /* 0x0000002404047981 */ /* 0x000ea2000c1e1100 */
[----:B----4-:R-:W-:Y:S01]  /*39b0*/  IMAD.MOV.U32 R2, RZ, RZ, 0x400000 ;  /* 0x00400000ff027424 */ /* 0x010fe200078e00ff */
[----:B--2---:R-:W-:-:S13]  /*39c0*/  ISETP.NE.AND P0, PT, R4, RZ, PT ;  /* 0x000000ff0400720c */ /* 0x004fda0003f05270 */
[----:B------:R-:W-:Y:S05]  /*39d0*/  @!P0 BRA `(.L_x_473) ;  /* 0x00000000006c8947 */ /* 0x000fea0003800000 */
[----:B------:R-:W-:-:S13]  /*39e0*/  ISETP.NE.AND P0, PT, R4, 0xff, PT ;  /* 0x000000ff0400780c */ /* 0x000fda0003f05270 */
[----:B------:R-:W-:Y:S02]  /*39f0*/  @!P0 IMAD.MOV.U32 R2, RZ, RZ, 0x7f800001 ;  /* 0x7f800001ff028424 */ /* 0x000fe400078e00ff */
[----:B------:R-:W-:Y:S01]  /*3a00*/  @P0 IMAD.SHL.U32 R2, R4, 0x800000, RZ ;  /* 0x0080000004020824 */ /* 0x000fe200078e00ff */
[----:B------:R-:W-:Y:S06]  /*3a10*/  BRA `(.L_x_473) ;  /* 0x00000000005c7947 */ /* 0x000fec0003800000 */
.L_x_472:
[----:B----4-:R-:W-:Y:S01]  /*3a20*/  MOV R2, 0x0 ;  /* 0x0000000000027802 */ /* 0x010fe20000000f00 */
[----:B------:R-:W0:Y:S01]  /*3a30*/  LDCU.64 UR4, c[0x4][0x118] ;  /* 0x01002300ff0477ac */ /* 0x000e220008000a00 */
[----:B------:R-:W-:Y:S02]  /*3a40*/  IMAD.MOV.U32 R8, RZ, RZ, 0x4e ;  /* 0x0000004eff087424 */ /* 0x000fe400078e00ff */
[----:B------:R-:W-:Y:S01]  /*3a50*/  IMAD.MOV.U32 R12, RZ, RZ, 0x1 ;  /* 0x00000001ff0c7424 */ /* 0x000fe200078e00ff */
[----:B------:R-:W1:Y:S01]  /*3a60*/  LDCU.64 UR6, c[0x4][0x120] ;  /* 0x01002400ff0677ac */ /* 0x000e620008000a00 */
[----:B------:R-:W2:Y:S01]  /*3a70*/  LDC.64 R2, c[0x4][R2] ;  /* 0x0100000002027b82 */ /* 0x000ea20000000a00 */
[----:B------:R-:W-:Y:S01]  /*3a80*/  IMAD.MOV.U32 R13, RZ, RZ, RZ ;  /* 0x000000ffff0d7224 */ /* 0x000fe200078e00ff */
[----:B------:R-:W4:Y:S01]  /*3a90*/  LDCU.64 UR8, c[0x4][0x18] ;  /* 0x01000300ff0877ac */ /* 0x000f220008000a00 */
[----:B0-----:R-:W-:Y:S02]  /*3aa0*/  IMAD.U32 R4, RZ, RZ, UR4 ;  /* 0x00000004ff047e24 */ /* 0x001fe4000f8e00ff */
[----:B------:R-:W-:-:S02]  /*3ab0*/  IMAD.U32 R5, RZ, RZ, UR5 ;  /* 0x00000005ff057e24 */ /* 0x000fc4000f8e00ff */
[----:B-1----:R-:W-:Y:S02]  /*3ac0*/  IMAD.U32 R6, RZ, RZ, UR6 ;  /* 0x00000006ff067e24 */ /* 0x002fe4000f8e00ff */
[----:B------:R-:W-:Y:S02]  /*3ad0*/  IMAD.U32 R7, RZ, RZ, UR7 ;  /* 0x00000007ff077e24 */ /* 0x000fe4000f8e00ff */
[----:B----4-:R-:W-:Y:S02]  /*3ae0*/  IMAD.U32 R10, RZ, RZ, UR8 ;  /* 0x00000008ff0a7e24 */ /* 0x010fe4000f8e00ff */
[----:B------:R-:W-:-:S07]  /*3af0*/  IMAD.U32 R11, RZ, RZ, UR9 ;  /* 0x00000009ff0b7e24 */ /* 0x000fce000f8e00ff */
[----:B------:R-:W-:-:S07]  /*3b00*/  LEPC R20, `(.L_x_494) ;  /* 0x000000001014794e */ /* 0x000fce0000000000 */
[----:B--23-5:R-:W-:Y:S05]  /*3b10*/  CALL.ABS.NOINC R2 ;  /* 0x0000000002007343 */ /* 0x02cfea0003c00000 */
.L_x_494:
[----:B------:R-:W-:Y:S01]  /*3b20*/  IMAD.MOV.U32 R2, RZ, RZ, RZ ;  /* 0x000000ffff027224 */ /* 0x000fe200078e00ff */
[----:B------:R-:W-:Y:S06]  /*3b30*/  BRA `(.L_x_473) ;  /* 0x0000000000147947 */ /* 0x000fec0003800000 */
.L_x_493:
[----:B----4-:R-:W2:Y:S02]  /*3b40*/  LDG.E.64 R2, desc[UR36][R4.64] ;  /* 0x0000002404027981 */ /* 0x010ea4000c1e1b00 */
[----:B--2---:R0:W1:Y:S02]  /*3b50*/  I2F.U64 R2, R2 ;  /* 0x0000000200027312 */ /* 0x0040640000301000 */
[----:B01----:R-:W-:Y:S05]  /*3b60*/  BRA `(.L_x_473) ;  /* 0x0000000000087947 */ /* 0x003fea0003800000 */
.L_x_492:
[----:B----4-:R-:W2:Y:S02]  /*3b70*/  LDG.E R2, desc[UR36][R4.64] ;  /* 0x0000002404027981 */ /* 0x010ea4000c1e1900 */
[----:B--2---:R-:W-:-:S07]  /*3b80*/  I2FP.F32.U32 R2, R2 ;  /* 0x0000000200027245 */ /* 0x004fce0000201000 */
.L_x_473:
[----:B------:R-:W-:Y:S05]  /*3b90*/  BSYNC.RECONVERGENT B6 ;  /* 0x0000000000067941 */ /* 0x000fea0003800200 */
.L_x_467:
[----:B------:R-:W-:-:S07]  /*3ba0*/  VIADD R24, R24, 0x80 ;  /* 0x0000008018187836 */ /* 0x000fce0000000000 */
.L_x_438:
[----:B------:R-:W-:Y:S05]  /*3bb0*/  BSYNC.RECONVERGENT B7 ;  /* 0x0000000000077941 */ /* 0x000fea0003800200 */
.L_x_437:
[----:B------:R-:W-:Y:S01]  /*3bc0*/  ISETP.GE.AND P0, PT, R24, R29, PT ;  /* 0x0000001d1800720c */ /* 0x000fe20003f06270 */
[----:B------:R-:W-:Y:S01]  /*3bd0*/  BSSY.RECONVERGENT B7, `(.L_x_495) ;  /* 0x00001d9000077945 */ /* 0x000fe20003800200 */
[----:B------:R-:W-:Y:S02]  /*3be0*/  IMAD.MOV.U32 R19, RZ, RZ, RZ ;  /* 0x000000ffff137224 */ /* 0x000fe400078e00ff */
[----:B------:R-:W-:-:S09]  /*3bf0*/  IMAD.MOV.U32 R22, RZ, RZ, RZ ;  /* 0x000000ffff167224 */ /* 0x000fd200078e00ff */
[----:B------:R-:W-:Y:S05]  /*3c00*/  @P0 BRA `(.L_x_496) ;  /* 0x0000001c00540947 */ /* 0x000fea0003800000 */
[----:B--2-4-:R-:W2:Y:S01]  /*3c10*/  LDC.64 R4, c[0x0][0x390] ;  /* 0x0000e400ff047b82 */ /* 0x014ea20000000a00 */
[----:B------:R-:W4:Y:S01]  /*3c20*/  LDCU UR5, c[0x0][0x3a8] ;  /* 0x00007500ff0577ac */ /* 0x000f220008000800 */
[----:B------:R-:W-:Y:S01]  /*3c30*/  IMAD R18, R25, 0x200, R24 ;  /* 0x0000020019127824 */ /* 0x000fe200078e0218 */
[----:B------:R-:W-:Y:S01]  /*3c40*/  BSSY.RECONVERGENT B6, `(.L_x_497) ;  /* 0x00000e6000067945 */ /* 0x000fe20003800200 */
[----:B------:R-:W-:-:S04]  /*3c50*/  UPRMT UR4, UR38, 0x9910, URZ ;  /* 0x0000991026047896 */ /* 0x000fc800080000ff */
[----:B------:R-:W-:Y:S01]  /*3c60*/  UISETP.GT.AND UP0, UPT, UR4, 0x9, UPT ;  /* 0x000000090400788c */ /* 0x000fe2000bf04270 */
[----:B----4-:R-:W-:-:S05]  /*3c70*/  IMAD R3, R18, UR5, RZ ;  /* 0x0000000512037c24 */ /* 0x010fca000f8e02ff */
[----:B--2---:R-:W-:-:S05]  /*3c80*/  IADD3 R4, P0, PT, R3, R4, RZ ;  /* 0x0000000403047210 */ /* 0x004fca0007f1e0ff */
        /* <DEDUP_REMOVED lines=11> */
[----:B--2---:R2:W4:Y:S01]  /*3d40*/  I2F.S16 R19, R4 ;  /* 0x0000000400137306 */ /* 0x0045220000101400 */
[----:B------:R-:W-:Y:S05]  /*3d50*/  BRA `(.L_x_503) ;  /* 0x0000000c00507947 */ /* 0x000fea0003800000 */
.L_x_501:
[----:B------:R-:W2:Y:S02]  /*3d60*/  LDG.E.U8 R4, desc[UR36][R4.64] ;  /* 0x0000002404047981 */ /* 0x000ea4000c1e1100 */
[----:B--2---:R-:W-:Y:S01]  /*3d70*/  I2FP.F32.U32 R19, R4 ;  /* 0x0000000400137245 */ /* 0x004fe20000201000 */
[----:B------:R-:W-:Y:S06]  /*3d80*/  BRA `(.L_x_503) ;  /* 0x0000000c00447947 */ /* 0x000fec0003800000 */
.L_x_500:
        /* <DEDUP_REMOVED lines=9> */
.L_x_505:
[----:B------:R-:W2:Y:S02]  /*3e20*/  LDG.E R4, desc[UR36][R4.64] ;  /* 0x0000002404047981 */ /* 0x000ea4000c1e1900 */
[----:B--2---:R-:W-:Y:S01]  /*3e30*/  I2FP.F32.S32 R19, R4 ;  /* 0x0000000400137245 */ /* 0x004fe20000201400 */
[----:B------:R-:W-:Y:S06]  /*3e40*/  BRA `(.L_x_503) ;  /* 0x0000000c00147947 */ /* 0x000fec0003800000 */
.L_x_504:
[----:B------:R-:W2:Y:S02]  /*3e50*/  LDG.E.U16 R4, desc[UR36][R4.64] ;  /* 0x0000002404047981 */ /* 0x000ea4000c1e1500 */
[----:B--2---:R2:W4:Y:S01]  /*3e60*/  I2F.S16 R19, R4 ;  /* 0x0000000400137306 */ /* 0x0045220000101400 */
[----:B------:R-:W-:Y:S05]  /*3e70*/  BRA `(.L_x_503) ;  /* 0x0000000c00087947 */ /* 0x000fea0003800000 */
.L_x_499:
        /* <DEDUP_REMOVED lines=8> */
.L_x_507:
[----:B------:R-:W2:Y:S02]  /*3f00*/  LDG.E.U16 R4, desc[UR36][R4.64] ;  /* 0x0000002404047981 */ /* 0x000ea4000c1e1500 */
[----:B--2---:R-:W-:Y:S01]  /*3f10*/  HADD2.F32 R19, -RZ, R4.H0_H0 ;  /* 0x20000004ff137230 */ /* 0x004fe20000004100 */
[----:B------:R-:W-:Y:S06]  /*3f20*/  BRA `(.L_x_503) ;  /* 0x0000000800dc7947 */ /* 0x000fec0003800000 */
.L_x_506:
        /* <DEDUP_REMOVED lines=8> */
.L_x_509:
[----:B------:R-:W2:Y:S02]  /*3fb0*/  LDG.E.U16 R4, desc[UR36][R4.64] ;  /* 0x0000002404047981 */ /* 0x000ea4000c1e1500 */
[----:B--2---:R-:W-:Y:S01]  /*3fc0*/  HADD2.F32 R19, -RZ, R4.H0_H0 ;  /* 0x20000004ff137230 */ /* 0x004fe20000004100 */
[----:B------:R-:W-:Y:S06]  /*3fd0*/  BRA `(.L_x_503) ;  /* 0x0000000800b07947 */ /* 0x000fec0003800000 */
.L_x_508:
[----:B------:R-:W2:Y:S01]  /*3fe0*/  LDG.E.64 R4, desc[UR36][R4.64] ;  /* 0x0000002404047981 */ /* 0x000ea2000c1e1b00 */
[----:B------:R-:W-:Y:S01]  /*3ff0*/  UMOV UR4, 0xf0000000 ;  /* 0xf000000000047882 */ /* 0x000fe20000000000 */
[----:B------:R-:W-:Y:S02]  /*4000*/  UMOV UR5, 0x380fffff ;  /* 0x380fffff00057882 */ /* 0x000fe40000000000 */
[----:B--2---:R-:W2:-:S15]  /*4010*/  DSETP.GEU.AND P0, PT, |R4|, UR4, PT ;  /* 0x0000000404007e2a */ /* 0x004e9e000bf0e200 */
[----:B------:R-:W-:-:S15]  /*4020*/  NOP ;  /* 0x0000000000007918 */ /* 0x000fde0000000000 */
[----:B------:R-:W-:-:S15]  /*4030*/  NOP ;  /* 0x0000000000007918 */ /* 0x000fde0000000000 */
[----:B------:R-:W-:-:S15]  /*4040*/  NOP ;  /* 0x0000000000007918 */ /* 0x000fde0000000000 */
[----:B------:R-:W-:-:S04]  /*4050*/  NOP ;  /* 0x0000000000007918 */ /* 0x000fc80000000000 */
[----:B------:R-:W2:Y:S02]  /*4060*/  F2F.F32.F64 R19, R4 ;  /* 0x0000000400137310 */ /* 0x000ea40000301000 */
[----:B--2---:R-:W-:Y:S01]  /*4070*/  @!P0 FMUL R19, R19, 1.175494350822287508e-38 ;  /* 0x0080000013138820 */ /* 0x004fe20000400000 */
[----:B------:R-:W-:Y:S06]  /*4080*/  BRA `(.L_x_503) ;  /* 0x0000000800847947 */ /* 0x000fec0003800000 */
.L_x_498:
        /* <DEDUP_REMOVED lines=12> */
.L_x_512:
        /* <DEDUP_REMOVED lines=11> */
.L_x_511:
        /* <DEDUP_REMOVED lines=11> */
[----:B------:R-:W2:Y:S02]  /*42b0*/  FLO.U32 R3, R0 ;  /* 0x0000000000037300 */ /* 0x000ea400000e0000 */
[----:B--2---:R-:W-:-:S05]  /*42c0*/  IMAD.MOV R3, RZ, RZ, -R3 ;  /* 0x000000ffff037224 */ /* 0x004fca00078e0a03 */
        /* <DEDUP_REMOVED lines=12> */
.L_x_514:
        /* <DEDUP_REMOVED lines=12> */
.L_x_513:
[----:B------:R-:W2:Y:S02]  /*4450*/  LDG.E.U16 R4, desc[UR36][R4.64] ;  /* 0x0000002404047981 */ /* 0x000ea4000c1e1500 */
[----:B--2---:R-:W-:Y:S01]  /*4460*/  IMAD.U32 R19, R4, 0x10000, RZ ;  /* 0x0001000004137824 */ /* 0x004fe200078e00ff */
[----:B------:R-:W-:Y:S06]  /*4470*/  BRA `(.L_x_503) ;  /* 0x0000000400887947 */ /* 0x000fec0003800000 */
.L_x_510:
        /* <DEDUP_REMOVED lines=11> */
.L_x_517:
        /* <DEDUP_REMOVED lines=14> */
[----:B------:R-:W2:Y:S02]  /*4610*/  FLO.U32 R4, R0 ;  /* 0x0000000000047300 */ /* 0x000ea400000e0000 */
[----:B--2---:R-:W-:-:S04]  /*4620*/  IADD3 R4, PT, PT, -R4, 0x1f, RZ ;  /* 0x0000001f04047810 */ /* 0x004fc80007ffe1ff */
[----:B------:R-:W-:Y:S01]  /*4630*/  IADD3 R3, PT, PT, R3, 0x1d, -R4 ;  /* 0x0000001d03037810 */ /* 0x000fe20007ffe804 */
[----:B------:R-:W-:-:S05]  /*4640*/  VIADD R5, R4, 0xffffffe4 ;  /* 0xffffffe404057836 */ /* 0x000fca0000000000 */
[----:B------:R-:W-:-:S04]  /*4650*/  SHF.L.U32 R5, R0, R5, RZ ;  /* 0x0000000500057219 */ /* 0x000fc800000006ff */
[----:B------:R-:W-:-:S07]  /*4660*/  LOP3.LUT R0, R5, 0x7, RZ, 0xc0, !PT ;  /* 0x0000000705007812 */ /* 0x000fce00078ec0ff */
.L_x_519:
[----:B------:R-:W-:Y:S05]  /*4670*/  BSYNC.RECONVERGENT B0 ;  /* 0x0000000000007941 */ /* 0x000fea0003800200 */
.L_x_518:
[----:B------:R-:W-:Y:S01]  /*4680*/  IMAD.SHL.U32 R0, R0, 0x100000, RZ ;  /* 0x0010000000007824 */ /* 0x000fe200078e00ff */
[----:B------:R-:W-:-:S04]  /*4690*/  LEA R3, R3, 0x3b800000, 0x17 ;  /* 0x3b80000003037811 */ /* 0x000fc800078eb8ff */
[----:B------:R-:W-:Y:S01]  /*46a0*/  LOP3.LUT R19, R3, R0, R19, 0xfe, !PT ;  /* 0x0000000003137212 */ /* 0x000fe200078efe13 */
[----:B------:R-:W-:Y:S06]  /*46b0*/  BRA `(.L_x_503) ;  /* 0x0000000000f87947 */ /* 0x000fec0003800000 */
.L_x_516:
        /* <DEDUP_REMOVED lines=20> */
.L_x_521:
[----:B------:R-:W-:Y:S05]  /*4800*/  BSYNC.RECONVERGENT B0 ;  /* 0x0000000000007941 */ /* 0x000fea0003800200 */
.L_x_520:
[----:B------:R-:W-:Y:S01]  /*4810*/  IMAD.SHL.U32 R0, R0, 0x200000, RZ ;  /* 0x0020000000007824 */ /* 0x000fe200078e00ff */
[----:B------:R-:W-:-:S04]  /*4820*/  LEA R3, R3, 0x37800000, 0x17 ;  /* 0x3780000003037811 */ /* 0x000fc800078eb8ff */
[----:B------:R-:W-:Y:S01]  /*4830*/  LOP3.LUT R19, R3, R0, R19, 0xfe, !PT ;  /* 0x0000000003137212 */ /* 0x000fe200078efe13 */
[----:B------:R-:W-:Y:S06]  /*4840*/  BRA `(.L_x_503) ;  /* 0x0000000000947947 */ /* 0x000fec0003800000 */
.L_x_515:
        /* <DEDUP_REMOVED lines=14> */
.L_x_502:
[----:B------:R-:W-:Y:S01]  /*4930*/  MOV R14, 0x0 ;  /* 0x00000000000e7802 */ /* 0x000fe20000000f00 */
[----:B------:R-:W2:Y:S01]  /*4940*/  LDCU.64 UR4, c[0x4][0x118] ;  /* 0x01002300ff0477ac */ /* 0x000ea20008000a00 */
[----:B------:R-:W-:Y:S02]  /*4950*/  IMAD.MOV.U32 R8, RZ, RZ, 0x4e ;  /* 0x0000004eff087424 */ /* 0x000fe400078e00ff */
[----:B------:R-:W-:Y:S01]  /*4960*/  IMAD.MOV.U32 R12, RZ, RZ, 0x1 ;  /* 0x00000001ff0c7424 */ /* 0x000fe200078e00ff */
[----:B------:R-:W4:Y:S01]  /*4970*/  LDCU.64 UR6, c[0x4][0x120] ;  /* 0x01002400ff0677ac */ /* 0x000f220008000a00 */
[----:B------:R-:W0:Y:S01]  /*4980*/  LDC.64 R14, c[0x4][R14] ;  /* 0x010000000e0e7b82 */ /* 0x000e220000000a00 */
[----:B------:R-:W-:Y:S01]  /*4990*/  IMAD.MOV.U32 R13, RZ, RZ, RZ ;  /* 0x000000ffff0d7224 */ /* 0x000fe200078e00ff */
[----:B------:R-:W1:Y:S01]  /*49a0*/  LDCU.64 UR8, c[0x4][0x18] ;  /* 0x01000300ff0877ac */ /* 0x000e620008000a00 */
[----:B--2---:R-:W-:Y:S02]  /*49b0*/  IMAD.U32 R4, RZ, RZ, UR4 ;  /* 0x00000004ff047e24 */ /* 0x004fe4000f8e00ff */
[----:B------:R-:W-:-:S02]  /*49c0*/  IMAD.U32 R5, RZ, RZ, UR5 ;  /* 0x00000005ff057e24 */ /* 0x000fc4000f8e00ff */
[----:B----4-:R-:W-:Y:S02]  /*49d0*/  IMAD.U32 R6, RZ, RZ, UR6 ;  /* 0x00000006ff067e24 */ /* 0x010fe4000f8e00ff */
[----:B------:R-:W-:Y:S02]  /*49e0*/  IMAD.U32 R7, RZ, RZ, UR7 ;  /* 0x00000007ff077e24 */ /* 0x000fe4000f8e00ff */
[----:B-1----:R-:W-:Y:S02]  /*49f0*/  IMAD.U32 R10, RZ, RZ, UR8 ;  /* 0x00000008ff0a7e24 */ /* 0x002fe4000f8e00ff */
[----:B------:R-:W-:-:S07]  /*4a00*/  IMAD.U32 R11, RZ, RZ, UR9 ;  /* 0x00000009ff0b7e24 */ /* 0x000fce000f8e00ff */
[----:B------:R-:W-:-:S07]  /*4a10*/  LEPC R20, `(.L_x_524) ;  /* 0x000000001014794e */ /* 0x000fce0000000000 */
[----:B0--3-5:R-:W-:Y:S05]  /*4a20*/  CALL.ABS.NOINC R14 ;  /* 0x000000000e007343 */ /* 0x029fea0003c00000 */
.L_x_524:
[----:B------:R-:W-:Y:S01]  /*4a30*/  IMAD.MOV.U32 R19, RZ, RZ, RZ ;  /* 0x000000ffff137224 */ /* 0x000fe200078e00ff */
[----:B------:R-:W-:Y:S06]  /*4a40*/  BRA `(.L_x_503) ;  /* 0x0000000000147947 */ /* 0x000fec0003800000 */
.L_x_523:
[----:B------:R-:W2:Y:S02]  /*4a50*/  LDG.E.64 R4, desc[UR36][R4.64] ;  /* 0x0000002404047981 */ /* 0x000ea4000c1e1b00 */
[----:B--2---:R2:W4:Y:S02]  /*4a60*/  I2F.U64 R19, R4 ;  /* 0x0000000400137312 */ /* 0x0045240000301000 */
[----:B--2-4-:R-:W-:Y:S05]  /*4a70*/  BRA `(.L_x_503) ;  /* 0x0000000000087947 */ /* 0x014fea0003800000 */
.L_x_522:
[----:B------:R-:W2:Y:S02]  /*4a80*/  LDG.E R4, desc[UR36][R4.64] ;  /* 0x0000002404047981 */ /* 0x000ea4000c1e1900 */
[----:B--2---:R-:W-:-:S07]  /*4a90*/  I2FP.F32.U32 R19, R4 ;  /* 0x0000000400137245 */ /* 0x004fce0000201000 */
.L_x_503:
[----:B------:R-:W-:Y:S05]  /*4aa0*/  BSYNC.RECONVERGENT B6 ;  /* 0x0000000000067941 */ /* 0x000fea0003800200 */
.L_x_497:
[----:B--2---:R-:W2:Y:S01]  /*4ab0*/  LDC.64 R4, c[0x0][0x398] ;  /* 0x0000e600ff047b82 */ /* 0x004ea20000000a00 */
[----:B------:R-:W0:Y:S01]  /*4ac0*/  LDCU UR5, c[0x0][0x3ac] ;  /* 0x00007580ff0577ac */ /* 0x000e220008000800 */
[----:B------:R-:W-:Y:S01]  /*4ad0*/  BSSY.RECONVERGENT B6, `(.L_x_525) ;  /* 0x00000e7000067945 */ /* 0x000fe20003800200 */
[----:B------:R-:W-:-:S04]  /*4ae0*/  UPRMT UR4, UR39, 0x9910, URZ ;  /* 0x0000991027047896 */ /* 0x000fc800080000ff */
[----:B------:R-:W-:Y:S01]  /*4af0*/  UISETP.GT.AND UP0, UPT, UR4, 0x9, UPT ;  /* 0x000000090400788c */ /* 0x000fe2000bf04270 */
[----:B0-----:R-:W-:-:S05]  /*4b00*/  IMAD R3, R18, UR5, RZ ;  /* 0x0000000512037c24 */ /* 0x001fca000f8e02ff */
        /* <DEDUP_REMOVED lines=14> */
.L_x_529:
[----:B------:R-:W2:Y:S02]  /*4bf0*/  LDG.E.U8 R4, desc[UR36][R4.64] ;  /* 0x0000002404047981 */ /* 0x000ea4000c1e1100 */
[----:B--2---:R-:W-:Y:S01]  /*4c00*/  I2FP.F32.U32 R22, R4 ;  /* 0x0000000400167245 */ /* 0x004fe20000201000 */
[----:B------:R-:W-:Y:S06]  /*4c10*/  BRA `(.L_x_531) ;  /* 0x0000000c00487947 */ /* 0x000fec0003800000 */
.L_x_528:
        /* <DEDUP_REMOVED lines=9> */
.L_x_533:
[----:B------:R-:W2:Y:S02]  /*4cb0*/  LDG.E R4, desc[UR36][R4.64] ;  /* 0x0000002404047981 */ /* 0x000ea4000c1e1900 */
[----:B--2---:R-:W-:Y:S01]  /*4cc0*/  I2FP.F32.S32 R22, R4 ;  /* 0x0000000400167245 */ /* 0x004fe20000201400 */
[----:B------:R-:W-:Y:S06]  /*4cd0*/  BRA `(.L_x_531) ;  /* 0x0000000c00187947 */ /* 0x000fec0003800000 */
.L_x_532:
[----:B------:R-:W2:Y:S02]  /*4ce0*/  LDG.E.U16 R4, desc[UR36][R4.64] ;  /* 0x0000002404047981 */ /* 0x000ea4000c1e1500 */
[----:B--2---:R0:W2:Y:S01]  /*4cf0*/  I2F.S16 R22, R4 ;  /* 0x0000000400167306 */ /* 0x0040a20000101400 */
[----:B------:R-:W-:Y:S05]  /*4d00*/  BRA `(.L_x_531) ;  /* 0x0000000c000c7947 */ /* 0x000fea0003800000 */
.L_x_527:
        /* <DEDUP_REMOVED lines=8> */
.L_x_535:
[----:B------:R-:W2:Y:S02]  /*4d90*/  LDG.E.U16 R4, desc[UR36][R4.64] ;  /* 0x0000002404047981 */ /* 0x000ea4000c1e1500 */
[----:B--2---:R-:W-:Y:S01]  /*4da0*/  HADD2.F32 R22, -RZ, R4.H0_H0 ;  /* 0x20000004ff167230 */ /* 0x004fe20000004100 */
[----:B------:R-:W-:Y:S06]  /*4db0*/  BRA `(.L_x_531) ;  /* 0x0000000800e07947 */ /* 0x000fec0003800000 */
.L_x_534:
        /* <DEDUP_REMOVED lines=8> */
.L_x_537:
[----:B------:R-:W2:Y:S02]  /*4e40*/  LDG.E.U16 R4, desc[UR36][R4.64] ;  /* 0x0000002404047981 */ /* 0x000ea4000c1e1500 */
[----:B--2---:R-:W-:Y:S01]  /*4e50*/  HADD2.F32 R22, -RZ, R4.H0_H0 ;  /* 0x20000004ff167230 */ /* 0x004fe20000004100 */
[----:B------:R-:W-:Y:S06]  /*4e60*/  BRA `(.L_x_531) ;  /* 0x0000000800b47947 */ /* 0x000fec0003800000 */
.L_x_536:
        /* <DEDUP_REMOVED lines=11> */
.L_x_526:
        /* <DEDUP_REMOVED lines=12> */
.L_x_540:
        /* <DEDUP_REMOVED lines=11> */
.L_x_539:
        /* <DEDUP_REMOVED lines=25> */
.L_x_542:
[----:B------:R-:W2:Y:S02]  /*5220*/  LDG.E.U8 R4, desc[UR36][R4.64] ;  /* 0x0000002404047981 */ /* 0x000ea4000c1e1100 */
[C---:B--2---:R-:W-:Y:S02]  /*5230*/  IMAD.SHL.U32 R0, R4.reuse, 0x2000000, RZ ;  /* 0x0200000004007824 */ /* 0x044fe400078e00ff */
[----:B------:R-:W-:-:S03]  /*5240*/  IMAD.SHL.U32 R6, R4, 0x100, RZ ;  /* 0x0000010004067824 */ /* 0x000fc600078e00ff */
[----:B------:R-:W-:-:S13]  /*5250*/  ISETP.GE.U32.AND P0, PT, R0, 0x8000000, PT ;  /* 0x080000000000780c */ /* 0x000fda0003f06070 */
[----:B------:R-:W-:Y:S02]  /*5260*/  @!P0 LOP3.LUT R3, R6, 0x7f00, RZ, 0xc0, !PT ;  /* 0x00007f0006038812 */ /* 0x000fe400078ec0ff */
[----:B------:R-:W-:Y:S02]  /*5270*/  @P0 LEA.HI R0, R0, 0x70000000, RZ, 0x1c ;  /* 0x7000000000000811 */ /* 0x000fe400078fe0ff */
[----:B------:R-:W-:Y:S02]  /*5280*/  @!P0 LOP3.LUT R3, R3, 0x3f000000, RZ, 0xfc, !PT ;  /* 0x3f00000003038812 */ /* 0x000fe400078efcff */
[----:B------:R-:W-:Y:S01]  /*5290*/  PRMT R6, R6, 0x9910, RZ ;  /* 0x0000991006067816 */ /* 0x000fe200000000ff */
[----:B------:R-:W-:Y:S02]  /*52a0*/  @P0 FMUL.FTZ R0, R0, 1.9259299443872358531e-34 ;  /* 0x0780000000000820 */ /* 0x000fe40000410000 */
[----:B------:R-:W-:Y:S02]  /*52b0*/  @!P0 FADD.FTZ R0, R3, -0.5 ;  /* 0xbf00000003008421 */ /* 0x000fe40000010000 */
[----:B------:R-:W-:-:S05]  /*52c0*/  IMAD.MOV.U32 R3, RZ, RZ, R6 ;  /* 0x000000ffff037224 */ /* 0x000fca00078e0006 */
[----:B------:R-:W-:Y:S01]  /*52d0*/  LOP3.LUT R22, R0, 0x80000000, R3, 0xf8, !PT ;  /* 0x8000000000167812 */ /* 0x000fe200078ef803 */
[----:B------:R-:W-:Y:S06]  /*52e0*/  BRA `(.L_x_531) ;  /* 0x0000000400947947 */ /* 0x000fec0003800000 */
.L_x_541:
[----:B------:R-:W2:Y:S02]  /*52f0*/  LDG.E.U16 R4, desc[UR36][R4.64] ;  /* 0x0000002404047981 */ /* 0x000ea4000c1e1500 */
[----:B--2---:R-:W-:Y:S01]  /*5300*/  IMAD.U32 R22, R4, 0x10000, RZ ;  /* 0x0001000004167824 */ /* 0x004fe200078e00ff */
[----:B------:R-:W-:Y:S06]  /*5310*/  BRA `(.L_x_531) ;  /* 0x0000000400887947 */ /* 0x000fec0003800000 */
.L_x_538:
        /* <DEDUP_REMOVED lines=11> */
.L_x_545:
        /* <DEDUP_REMOVED lines=20> */
.L_x_547:
[----:B------:R-:W-:Y:S05]  /*5510*/  BSYNC.RECONVERGENT B0 ;  /* 0x0000000000007941 */ /* 0x000fea0003800200 */
.L_x_546:
[----:B------:R-:W-:Y:S01]  /*5520*/  IMAD.SHL.U32 R0, R0, 0x100000, RZ ;  /* 0x0010000000007824 */ /* 0x000fe200078e00ff */
[----:B------:R-:W-:-:S04]  /*5530*/  LEA R3, R3, 0x3b800000, 0x17 ;  /* 0x3b80000003037811 */ /* 0x000fc800078eb8ff */
[----:B------:R-:W-:Y:S01]  /*5540*/  LOP3.LUT R22, R3, R0, R7, 0xfe, !PT ;  /* 0x0000000003167212 */ /* 0x000fe200078efe07 */
[----:B------:R-:W-:Y:S06]  /*5550*/  BRA `(.L_x_531) ;  /* 0x0000000000f87947 */ /* 0x000fec0003800000 */
.L_x_544:
        /* <DEDUP_REMOVED lines=20> */
.L_x_549:
[----:B------:R-:W-:Y:S05]  /*56a0*/  BSYNC.RECONVERGENT B0 ;  /* 0x0000000000007941 */ /* 0x000fea0003800200 */
.L_x_548:
[----:B------:R-:W-:Y:S01]  /*56b0*/  IMAD.SHL.U32 R0, R0, 0x200000, RZ ;  /* 0x0020000000007824 */ /* 0x000fe200078e00ff */
[----:B------:R-:W-:-:S04]  /*56c0*/  LEA R3, R3, 0x37800000, 0x17 ;  /* 0x3780000003037811 */ /* 0x000fc800078eb8ff */
[----:B------:R-:W-:Y:S01]  /*56d0*/  LOP3.LUT R22, R3, R0, R7, 0xfe, !PT ;  /* 0x0000000003167212 */ /* 0x000fe200078efe07 */
[----:B------:R-:W-:Y:S06]  /*56e0*/  BRA `(.L_x_531) ;  /* 0x0000000000947947 */ /* 0x000fec0003800000 */
.L_x_543:
        /* <DEDUP_REMOVED lines=14> */
.L_x_530:
[----:B------:R-:W-:Y:S01]  /*57d0*/  MOV R14, 0x0 ;  /* 0x00000000000e7802 */ /* 0x000fe20000000f00 */
[----:B------:R-:W0:Y:S01]  /*57e0*/  LDCU.64 UR4, c[0x4][0x118] ;  /* 0x01002300ff0477ac */ /* 0x000e220008000a00 */
[----:B------:R-:W-:Y:S02]  /*57f0*/  IMAD.MOV.U32 R8, RZ, RZ, 0x4e ;  /* 0x0000004eff087424 */ /* 0x000fe400078e00ff */
[----:B------:R-:W-:Y:S01]  /*5800*/  IMAD.MOV.U32 R12, RZ, RZ, 0x1 ;  /* 0x00000001ff0c7424 */ /* 0x000fe200078e00ff */
[----:B------:R-:W2:Y:S01]  /*5810*/  LDCU.64 UR6, c[0x4][0x120] ;  /* 0x01002400ff0677ac */ /* 0x000ea20008000a00 */
[----:B------:R-:W1:Y:S01]  /*5820*/  LDC.64 R14, c[0x4][R14] ;  /* 0x010000000e0e7b82 */ /* 0x000e620000000a00 */
[----:B------:R-:W-:Y:S01]  /*5830*/  IMAD.MOV.U32 R13, RZ, RZ, RZ ;  /* 0x000000ffff0d7224 */ /* 0x000fe200078e00ff */
[----:B------:R-:W3:Y:S01]  /*5840*/  LDCU.64 UR8, c[0x4][0x18] ;  /* 0x01000300ff0877ac */ /* 0x000ee20008000a00 */
[----:B0-----:R-:W-:Y:S02]  /*5850*/  IMAD.U32 R4, RZ, RZ, UR4 ;  /* 0x00000004ff047e24 */ /* 0x001fe4000f8e00ff */
[----:B------:R-:W-:-:S02]  /*5860*/  IMAD.U32 R5, RZ, RZ, UR5 ;  /* 0x00000005ff057e24 */ /* 0x000fc4000f8e00ff */
[----:B--2---:R-:W-:Y:S02]  /*5870*/  IMAD.U32 R6, RZ, RZ, UR6 ;  /* 0x00000006ff067e24 */ /* 0x004fe4000f8e00ff */
[----:B------:R-:W-:Y:S02]  /*5880*/  IMAD.U32 R7, RZ, RZ, UR7 ;  /* 0x00000007ff077e24 */ /* 0x000fe4000f8e00ff */
[----:B---3--:R-:W-:Y:S02]  /*5890*/  IMAD.U32 R10, RZ, RZ, UR8 ;  /* 0x00000008ff0a7e24 */ /* 0x008fe4000f8e00ff */
[----:B------:R-:W-:-:S07]  /*58a0*/  IMAD.U32 R11, RZ, RZ, UR9 ;  /* 0x00000009ff0b7e24 */ /* 0x000fce000f8e00ff */
[----:B------:R-:W-:-:S07]  /*58b0*/  LEPC R20, `(.L_x_552) ;  /* 0x000000001014794e */ /* 0x000fce0000000000 */
[----:B-1--45:R-:W-:Y:S05]  /*58c0*/  CALL.ABS.NOINC R14 ;  /* 0x000000000e007343 */ /* 0x032fea0003c00000 */
.L_x_552:
[----:B------:R-:W-:Y:S01]  /*58d0*/  IMAD.MOV.U32 R22, RZ, RZ, RZ ;  /* 0x000000ffff167224 */ /* 0x000fe200078e00ff */
[----:B------:R-:W-:Y:S06]  /*58e0*/  BRA `(.L_x_531) ;  /* 0x0000000000147947 */ /* 0x000fec0003800000 */
.L_x_551:
[----:B------:R-:W2:Y:S02]  /*58f0*/  LDG.E.64 R22, desc[UR36][R4.64] ;  /* 0x0000002404167981 */ /* 0x000ea4000c1e1b00 */
[----:B--2---:R0:W2:Y:S02]  /*5900*/  I2F.U64 R22, R22 ;  /* 0x0000001600167312 */ /* 0x0040a40000301000 */
[----:B0-2---:R-:W-:Y:S05]  /*5910*/  BRA `(.L_x_531) ;  /* 0x0000000000087947 */ /* 0x005fea0003800000 */
.L_x_550:
[----:B------:R-:W2:Y:S02]  /*5920*/  LDG.E R4, desc[UR36][R4.64] ;  /* 0x0000002404047981 */ /* 0x000ea4000c1e1900 */
[----:B--2---:R-:W-:-:S07]  /*5930*/  I2FP.F32.U32 R22, R4 ;  /* 0x0000000400167245 */ /* 0x004fce0000201000 */
.L_x_531:
[----:B------:R-:W-:Y:S05]  /*5940*/  BSYNC.RECONVERGENT B6 ;  /* 0x0000000000067941 */ /* 0x000fea0003800200 */
.L_x_525:
[----:B------:R-:W-:-:S07]  /*5950*/  VIADD R24, R24, 0x80 ;  /* 0x0000008018187836 */ /* 0x000fce0000000000 */
.L_x_496:
[----:B------:R-:W-:Y:S05]  /*5960*/  BSYNC.RECONVERGENT B7 ;  /* 0x0000000000077941 */ /* 0x000fea0003800200 */
.L_x_495:
[----:B------:R-:W-:Y:S01]  /*5970*/  ISETP.GE.AND P0, PT, R24, R29, PT ;  /* 0x0000001d1800720c */ /* 0x000fe20003f06270 */
[----:B------:R-:W-:Y:S01]  /*5980*/  BSSY.RECONVERGENT B7, `(.L_x_553) ;  /* 0x00001d4000077945 */ /* 0x000fe20003800200 */
[----:B------:R-:W-:Y:S02]  /*5990*/  IMAD.MOV.U32 R23, RZ, RZ, RZ ;  /* 0x000000ffff177224 */ /* 0x000fe400078e00ff */
[----:B------:R-:W-:-:S09]  /*59a0*/  IMAD.MOV.U32 R18, RZ, RZ, RZ ;  /* 0x000000ffff127224 */ /* 0x000fd200078e00ff */
[----:B------:R-:W-:Y:S05]  /*59b0*/  @P0 BRA `(.L_x_554) ;  /* 0x0000001c00400947 */ /* 0x000fea0003800000 */
[----:B0-2-4-:R-:W0:Y:S01]  /*59c0*/  LDC.64 R4, c[0x0][0x390] ;  /* 0x0000e400ff047b82 */ /* 0x015e220000000a00 */
        /* <DEDUP_REMOVED lines=20> */
.L_x_559:
[----:B------:R-:W2:Y:S02]  /*5b10*/  LDG.E.U8 R4, desc[UR36][R4.64] ;  /* 0x0000002404047981 */ /* 0x000ea4000c1e1100 */
[----:B--2---:R-:W-:Y:S01]  /*5b20*/  I2FP.F32.U32 R18, R4 ;  /* 0x0000000400127245 */ /* 0x004fe20000201000 */
[----:B------:R-:W-:Y:S06]  /*5b30*/  BRA `(.L_x_561) ;  /* 0x0000000c00487947 */ /* 0x000fec0003800000 */
.L_x_558:
        /* <DEDUP_REMOVED lines=9> */
.L_x_563:
[----:B------:R-:W2:Y:S02]  /*5bd0*/  LDG.E R4, desc[UR36][R4.64] ;  /* 0x0000002404047981 */ /* 0x000ea4000c1e1900 */
[----:B--2---:R-:W-:Y:S01]  /*5be0*/  I2FP.F32.S32 R18, R4 ;  /* 0x0000000400127245 */ /* 0x004fe20000201400 */
[----:B------:R-:W-:Y:S06]  /*5bf0*/  BRA `(.L_x_561) ;  /* 0x0000000c00187947 */ /* 0x000fec0003800000 */
.L_x_562:
[----:B------:R-:W2:Y:S02]  /*5c00*/  LDG.E.U16 R4, desc[UR36][R4.64] ;  /* 0x0000002404047981 */ /* 0x000ea4000c1e1500 */
[----:B--2---:R0:W2:Y:S01]  /*5c10*/  I2F.S16 R18, R4 ;  /* 0x0000000400127306 */ /* 0x0040a20000101400 */
[----:B------:R-:W-:Y:S05]  /*5c20*/  BRA `(.L_x_561) ;  /* 0x0000000c000c7947 */ /* 0x000fea0003800000 */
.L_x_557:
        /* <DEDUP_REMOVED lines=8> */
.L_x_565:
[----:B------:R-:W2:Y:S02]  /*5cb0*/  LDG.E.U16 R4, desc[UR36][R4.64] ;  /* 0x0000002404047981 */ /* 0x000ea4000c1e1500 */
[----:B--2---:R-:W-:Y:S01]  /*5cc0*/  HADD2.F32 R18, -RZ, R4.H0_H0 ;  /* 0x20000004ff127230 */ /* 0x004fe20000004100 */
[----:B------:R-:W-:Y:S06]  /*5cd0*/  BRA `(.L_x_561) ;  /* 0x0000000800e07947 */ /* 0x000fec0003800000 */
.L_x_564:
        /* <DEDUP_REMOVED lines=8> */
.L_x_567:
[----:B------:R-:W2:Y:S02]  /*5d60*/  LDG.E.U16 R4, desc[UR36][R4.64] ;  /* 0x0000002404047981 */ /* 0x000ea4000c1e1500 */
[----:B--2---:R-:W-:Y:S01]  /*5d70*/  HADD2.F32 R18, -RZ, R4.H0_H0 ;  /* 0x20000004ff127230 */ /* 0x004fe20000004100 */
[----:B------:R-:W-:Y:S06]  /*5d80*/  BRA `(.L_x_561) ;  /* 0x0000000800b47947 */ /* 0x000fec0003800000 */
.L_x_566:
        /* <DEDUP_REMOVED lines=11> */
.L_x_556:
        /* <DEDUP_REMOVED lines=12> */
.L_x_570:
        /* <DEDUP_REMOVED lines=11> */
.L_x_569:
        /* <DEDUP_REMOVED lines=25> */
.L_x_572:
        /* <DEDUP_REMOVED lines=13> */
.L_x_571:
[----:B------:R-:W2:Y:S02]  /*6210*/  LDG.E.U16 R4, desc[UR36][R4.64] ;  /* 0x0000002404047981 */ /* 0x000ea4000c1e1500 */
[----:B--2---:R-:W-:Y:S01]  /*6220*/  IMAD.U32 R18, R4, 0x10000, RZ ;  /* 0x0001000004127824 */ /* 0x004fe200078e00ff */
[----:B------:R-:W-:Y:S06]  /*6230*/  BRA `(.L_x_561) ;  /* 0x0000000400887947 */ /* 0x000fec0003800000 */
.L_x_568:
        /* <DEDUP_REMOVED lines=11> */
.L_x_575:
        /* <DEDUP_REMOVED lines=20> */
.L_x_577:
[----:B------:R-:W-:Y:S05]  /*6430*/  BSYNC.RECONVERGENT B0 ;  /* 0x0000000000007941 */ /* 0x000fea0003800200 */
.L_x_576:
[----:B------:R-:W-:Y:S01]  /*6440*/  IMAD.SHL.U32 R0, R0, 0x100000, RZ ;  /* 0x0010000000007824 */ /* 0x000fe200078e00ff */
[----:B------:R-:W-:-:S04]  /*6450*/  LEA R3, R3, 0x3b800000, 0x17 ;  /* 0x3b80000003037811 */ /* 0x000fc800078eb8ff */
[----:B------:R-:W-:Y:S01]  /*6460*/  LOP3.LUT R18, R3, R0, R7, 0xfe, !PT ;  /* 0x0000000003127212 */ /* 0x000fe200078efe07 */
[----:B------:R-:W-:Y:S06]  /*6470*/  BRA `(.L_x_561) ;  /* 0x0000000000f87947 */ /* 0x000fec0003800000 */
.L_x_574:
        /* <DEDUP_REMOVED lines=20> */
.L_x_579:
[----:B------:R-:W-:Y:S05]  /*65c0*/  BSYNC.RECONVERGENT B0 ;  /* 0x0000000000007941 */ /* 0x000fea0003800200 */
.L_x_578:
[----:B------:R-:W-:Y:S01]  /*65d0*/  IMAD.SHL.U32 R0, R0, 0x200000, RZ ;  /* 0x0020000000007824 */ /* 0x000fe200078e00ff */
[----:B------:R-:W-:-:S04]  /*65e0*/  LEA R3, R3, 0x37800000, 0x17 ;  /* 0x3780000003037811 */ /* 0x000fc800078eb8ff */
[----:B------:R-:W-:Y:S01]  /*65f0*/  LOP3.LUT R18, R3, R0, R7, 0xfe, !PT ;  /* 0x0000000003127212 */ /* 0x000fe200078efe07 */
[----:B------:R-:W-:Y:S06]  /*6600*/  BRA `(.L_x_561) ;  /* 0x0000000000947947 */ /* 0x000fec0003800000 */
.L_x_573:
        /* <DEDUP_REMOVED lines=14> */
.L_x_560:
        /* <DEDUP_REMOVED lines=16> */
.L_x_582:
[----:B------:R-:W-:Y:S01]  /*67f0*/  IMAD.MOV.U32 R18, RZ, RZ, RZ ;  /* 0x000000ffff127224 */ /* 0x000fe200078e00ff */
[----:B------:R-:W-:Y:S06]  /*6800*/  BRA `(.L_x_561) ;  /* 0x0000000000147947 */ /* 0x000fec0003800000 */
.L_x_581:
[----:B------:R-:W2:Y:S02]  /*6810*/  LDG.E.64 R4, desc[UR36][R4.64] ;  /* 0x0000002404047981 */ /* 0x000ea4000c1e1b00 */
[----:B--2---:R0:W2:Y:S02]  /*6820*/  I2F.U64 R18, R4 ;  /* 0x0000000400127312 */ /* 0x0040a40000301000 */
[----:B0-2---:R-:W-:Y:S05]  /*6830*/  BRA `(.L_x_561) ;  /* 0x0000000000087947 */ /* 0x005fea0003800000 */
.L_x_580:
[----:B------:R-:W2:Y:S02]  /*6840*/  LDG.E R4, desc[UR36][R4.64] ;  /* 0x0000002404047981 */ /* 0x000ea4000c1e1900 */
[----:B--2---:R-:W-:-:S07]  /*6850*/  I2FP.F32.U32 R18, R4 ;  /* 0x0000000400127245 */ /* 0x004fce0000201000 */
.L_x_561:
[----:B------:R-:W-:Y:S05]  /*6860*/  BSYNC.RECONVERGENT B6 ;  /* 0x0000000000067941 */ /* 0x000fea0003800200 */
.L_x_555:
[----:B------:R-:W1:Y:S01]  /*6870*/  LDCU.U8 UR6, c[0x0][0x3a5] ;  /* 0x000074a0ff0677ac */ /* 0x000e620008000000 */
[----:B0---4-:R-:W0:Y:S01]  /*6880*/  LDC.64 R4, c[0x0][0x398] ;  /* 0x0000e600ff047b82 */ /* 0x011e220000000a00 */
[----:B------:R-:W4:Y:S01]  /*6890*/  LDCU UR5, c[0x0][0x3ac] ;  /* 0x00007580ff0577ac */ /* 0x000f220008000800 */
[----:B-1----:R-:W-:-:S04]  /*68a0*/  UPRMT UR4, UR6, 0x9910, URZ ;  /* 0x0000991006047896 */ /* 0x002fc800080000ff */
[----:B------:R-:W-:Y:S01]  /*68b0*/  UISETP.GT.AND UP0, UPT, UR4, 0x9, UPT ;  /* 0x000000090400788c */ /* 0x000fe2000bf04270 */
[----:B----4-:R-:W-:-:S05]  /*68c0*/  IMAD R3, R24, UR5, RZ ;  /* 0x0000000518037c24 */ /* 0x010fca000f8e02ff */
        /* <DEDUP_REMOVED lines=11> */
[----:B------:R-:W4:Y:S02]  /*6980*/  LDG.E.S8 R4, desc[UR36][R4.64] ;  /* 0x0000002404047981 */ /* 0x000f24000c1e1300 */
[----:B----4-:R0:W1:Y:S01]  /*6990*/  I2F.S16 R23, R4 ;  /* 0x0000000400177306 */ /* 0x0100620000101400 */
[----:B------:R-:W-:Y:S05]  /*69a0*/  BRA `(.L_x_554) ;  /* 0x0000000c00447947 */ /* 0x000fea0003800000 */
.L_x_586:
[----:B------:R-:W4:Y:S02]  /*69b0*/  LDG.E.U8 R4, desc[UR36][R4.64] ;  /* 0x0000002404047981 */ /* 0x000f24000c1e1100 */
[----:B----4-:R-:W-:Y:S01]  /*69c0*/  I2FP.F32.U32 R23, R4 ;  /* 0x0000000400177245 */ /* 0x010fe20000201000 */
[----:B------:R-:W-:Y:S06]  /*69d0*/  BRA `(.L_x_554) ;  /* 0x0000000c00387947 */ /* 0x000fec0003800000 */
.L_x_585:
[----:B------:R-:W-:-:S09]  /*69e0*/  UISETP.NE.AND UP0, UPT, UR4, 0x2, UPT ;  /* 0x000000020400788c */ /* 0x000fd2000bf05270 */
[----:B------:R-:W-:Y:S05]  /*69f0*/  BRA.U !UP0, `(.L_x_588) ;  /* 0x0000000108287547 */ /* 0x000fea000b800000 */
[----:B------:R-:W-:-:S09]  /*6a00*/  UISETP.NE.AND UP0, UPT, UR4, 0x3, UPT ;  /* 0x000000030400788c */ /* 0x000fd2000bf05270 */
[----:B------:R-:W-:Y:S05]  /*6a10*/  BRA.U !UP0, `(.L_x_589) ;  /* 0x0000000108147547 */ /* 0x000fea000b800000 */
[----:B------:R-:W-:-:S09]  /*6a20*/  UISETP.NE.AND UP0, UPT, UR4, 0x4, UPT ;  /* 0x000000040400788c */ /* 0x000fd2000bf05270 */
[----:B------:R-:W-:Y:S05]  /*6a30*/  BRA.U UP0, `(.L_x_587) ;  /* 0x0000000900c87547 */ /* 0x000fea000b800000 */
[----:B------:R-:W4:Y:S02]  /*6a40*/  LDG.E.64 R4, desc[UR36][R4.64] ;  /* 0x0000002404047981 */ /* 0x000f24000c1e1b00 */
[----:B----4-:R0:W1:Y:S02]  /*6a50*/  I2F.S64 R23, R4 ;  /* 0x0000000400177312 */ /* 0x0100640000301400 */
[----:B01----:R-:W-:Y:S05]  /*6a60*/  BRA `(.L_x_554) ;  /* 0x0000000c00147947 */ /* 0x003fea0003800000 */
.L_x_589:
[----:B------:R-:W4:Y:S02]  /*6a70*/  LDG.E R4, desc[UR36][R4.64] ;  /* 0x0000002404047981 */ /* 0x000f24000c1e1900 */
[----:B----4-:R-:W-:Y:S01]  /*6a80*/  I2FP.F32.S32 R23, R4 ;  /* 0x0000000400177245 */ /* 0x010fe20000201400 */
[----:B------:R-:W-:Y:S06]  /*6a90*/  BRA `(.L_x_554) ;  /* 0x0000000c00087947 */ /* 0x000fec0003800000 */
.L_x_588:
[----:B------:R-:W4:Y:S02]  /*6aa0*/  LDG.E.U16 R4, desc[UR36][R4.64] ;  /* 0x0000002404047981 */ /* 0x000f24000c1e1500 */
[----:B----4-:R0:W1:Y:S01]  /*6ab0*/  I2F.S16 R23, R4 ;  /* 0x0000000400177306 */ /* 0x0100620000101400 */
[----:B------:R-:W-:Y:S05]  /*6ac0*/  BRA `(.L_x_554) ;  /* 0x0000000800fc7947 */ /* 0x000fea0003800000 */
.L_x_584:
        /* <DEDUP_REMOVED lines=8> */
.L_x_591:
[----:B------:R-:W4:Y:S02]  /*6b50*/  LDG.E.U16 R4, desc[UR36][R4.64] ;  /* 0x0000002404047981 */ /* 0x000f24000c1e1500 */
[----:B----4-:R-:W-:Y:S01]  /*6b60*/  HADD2.F32 R23, -RZ, R4.H0_H0 ;  /* 0x20000004ff177230 */ /* 0x010fe20000004100 */
[----:B------:R-:W-:Y:S06]  /*6b70*/  BRA `(.L_x_554) ;  /* 0x0000000800d07947 */ /* 0x000fec0003800000 */
.L_x_590:
        /* <DEDUP_REMOVED lines=8> */
.L_x_593:
[----:B------:R-:W4:Y:S02]  /*6c00*/  LDG.E.U16 R4, desc[UR36][R4.64] ;  /* 0x0000002404047981 */ /* 0x000f24000c1e1500 */
[----:B----4-:R-:W-:Y:S01]  /*6c10*/  HADD2.F32 R23, -RZ, R4.H0_H0 ;  /* 0x20000004ff177230 */ /* 0x010fe20000004100 */
[----:B------:R-:W-:Y:S06]  /*6c20*/  BRA `(.L_x_554) ;  /* 0x0000000800a47947 */ /* 0x000fec0003800000 */
.L_x_592:
[----:B------:R-:W4:Y:S01]  /*6c30*/  LDG.E.64 R4, desc[UR36][R4.64] ;  /* 0x0000002404047981 */ /* 0x000f22000c1e1b00 */
[----:B------:R-:W-:Y:S01]  /*6c40*/  UMOV UR4, 0xf0000000 ;  /* 0xf000000000047882 */ /* 0x000fe20000000000 */
[----:B------:R-:W-:Y:S02]  /*6c50*/  UMOV UR5, 0x380fffff ;  /* 0x380fffff00057882 */ /* 0x000fe40000000000 */
[----:B----4-:R-:W0:-:S15]  /*6c60*/  DSETP.GEU.AND P0, PT, |R4|, UR4, PT ;  /* 0x0000000404007e2a */ /* 0x010e1e000bf0e200 */
[----:B------:R-:W-:-:S15]  /*6c70*/  NOP ;  /* 0x0000000000007918 */ /* 0x000fde0000000000 */
[----:B------:R-:W-:-:S15]  /*6c80*/  NOP ;  /* 0x0000000000007918 */ /* 0x000fde0000000000 */
[----:B------:R-:W-:-:S15]  /*6c90*/  NOP ;  /* 0x0000000000007918 */ /* 0x000fde0000000000 */
[----:B------:R-:W-:-:S04]  /*6ca0*/  NOP ;  /* 0x0000000000007918 */ /* 0x000fc80000000000 */
[----:B------:R-:W0:Y:S02]  /*6cb0*/  F2F.F32.F64 R23, R4 ;  /* 0x0000000400177310 */ /* 0x000e240000301000 */
[----:B0-----:R-:W-:Y:S01]  /*6cc0*/  @!P0 FMUL R23, R23, 1.175494350822287508e-38 ;  /* 0x0080000017178820 */ /* 0x001fe20000400000 */
[----:B------:R-:W-:Y:S06]  /*6cd0*/  BRA `(.L_x_554) ;  /* 0x0000000800787947 */ /* 0x000fec0003800000 */
.L_x_583:
        /* <DEDUP_REMOVED lines=8> */
[----:B------:R-:W4:Y:S02]  /*6d60*/  LDG.E.U8 R4, desc[UR36][R4.64] ;  /* 0x0000002404047981 */ /* 0x000f24000c1e1100 */
[----:B----4-:R-:W-:-:S04]  /*6d70*/  ISETP.NE.AND P0, PT, R4, RZ, PT ;  /* 0x000000ff0400720c */ /* 0x010fc80003f05270 */
[----:B------:R-:W-:Y:S01]  /*6d80*/  FSEL R23, RZ, 1, !P0 ;  /* 0x3f800000ff177808 */ /* 0x000fe20004000000 */
[----:B------:R-:W-:Y:S08]  /*6d90*/  BRA `(.L_x_554) ;  /* 0x0000000800487947 */ /* 0x000ff00003800000 */
.L_x_596:
        /* <DEDUP_REMOVED lines=11> */
.L_x_595:
[----:B------:R-:W-:-:S09]  /*6e50*/  UISETP.NE.AND UP0, UPT, UR4, 0xf, UPT ;  /* 0x0000000f0400788c */ /* 0x000fd2000bf05270 */
[----:B------:R-:W-:Y:S05]  /*6e60*/  BRA.U !UP0, `(.L_x_597) ;  /* 0x00000001088c7547 */ /* 0x000fea000b800000 */
[----:B------:R-:W-:-:S09]  /*6e70*/  UISETP.NE.AND UP0, UPT, UR4, 0x17, UPT ;  /* 0x000000170400788c */ /* 0x000fd2000bf05270 */
[----:B------:R-:W-:Y:S05]  /*6e80*/  BRA.U !UP0, `(.L_x_598) ;  /* 0x0000000108547547 */ /* 0x000fea000b800000 */
[----:B------:R-:W-:-:S09]  /*6e90*/  UISETP.NE.AND UP0, UPT, UR4, 0x18, UPT ;  /* 0x000000180400788c */ /* 0x000fd2000bf05270 */
[----:B------:R-:W-:Y:S05]  /*6ea0*/  BRA.U UP0, `(.L_x_587) ;  /* 0x0000000500ac7547 */ /* 0x000fea000b800000 */
[----:B------:R-:W4:Y:S01]  /*6eb0*/  LDG.E.U8 R23, desc[UR36][R4.64] ;  /* 0x0000002404177981 */ /* 0x000f22000c1e1100 */
[----:B------:R-:W-:Y:S02]  /*6ec0*/  IMAD.MOV.U32 R6, RZ, RZ, 0x1f ;  /* 0x0000001fff067424 */ /* 0x000fe400078e00ff */
[----:B----4-:R-:W-:-:S05]  /*6ed0*/  IMAD.SHL.U32 R23, R23, 0x1000000, RZ ;  /* 0x0100000017177824 */ /* 0x010fca00078e00ff */
        /* <DEDUP_REMOVED lines=16> */
.L_x_598:
[----:B------:R-:W4:Y:S02]  /*6fe0*/  LDG.E.U8 R4, desc[UR36][R4.64] ;  /* 0x0000002404047981 */ /* 0x000f24000c1e1100 */
[C---:B----4-:R-:W-:Y:S02]  /*6ff0*/  IMAD.SHL.U32 R0, R4.reuse, 0x2000000, RZ ;  /* 0x0200000004007824 */ /* 0x050fe400078e00ff */
        /* <DEDUP_REMOVED lines=10> */
.L_x_597:
[----:B------:R-:W4:Y:S02]  /*70a0*/  LDG.E.U16 R4, desc[UR36][R4.64] ;  /* 0x0000002404047981 */ /* 0x000f24000c1e1500 */
[----:B----4-:R-:W-:Y:S01]  /*70b0*/  IMAD.U32 R23, R4, 0x10000, RZ ;  /* 0x0001000004177824 */ /* 0x010fe200078e00ff */
[----:B------:R-:W-:Y:S06]  /*70c0*/  BRA `(.L_x_554) ;  /* 0x00000004007c7947 */ /* 0x000fec0003800000 */
.L_x_594:
        /* <DEDUP_REMOVED lines=8> */
[----:B------:R-:W4:Y:S02]  /*7150*/  LDG.E.U16 R4, desc[UR36][R4.64] ;  /* 0x0000002404047981 */ /* 0x000f24000c1e1500 */
[----:B----4-:R-:W-:Y:S01]  /*7160*/  I2FP.F32.U32 R23, R4 ;  /* 0x0000000400177245 */ /* 0x010fe20000201000 */
[----:B------:R-:W-:Y:S06]  /*7170*/  BRA `(.L_x_554) ;  /* 0x0000000400507947 */ /* 0x000fec0003800000 */
.L_x_601:
[----:B------:R-:W4:Y:S02]  /*7180*/  LDG.E.U8 R4, desc[UR36][R4.64] ;  /* 0x0000002404047981 */ /* 0x000f24000c1e1100 */
[----:B----4-:R-:W-:-:S13]  /*7190*/  ISETP.NE.AND P0, PT, R4, RZ, PT ;  /* 0x000000ff0400720c */ /* 0x010fda0003f05270 */
        /* <DEDUP_REMOVED lines=17> */
.L_x_603:
[----:B------:R-:W-:Y:S05]  /*72b0*/  BSYNC.RECONVERGENT B0 ;  /* 0x0000000000007941 */ /* 0x000fea0003800200 */
.L_x_602:
[----:B------:R-:W-:Y:S01]  /*72c0*/  IMAD.SHL.U32 R0, R0, 0x100000, RZ ;  /* 0x0010000000007824 */ /* 0x000fe200078e00ff */
[----:B------:R-:W-:-:S04]  /*72d0*/  LEA R3, R3, 0x3b800000, 0x17 ;  /* 0x3b80000003037811 */ /* 0x000fc800078eb8ff */
[----:B------:R-:W-:Y:S01]  /*72e0*/  LOP3.LUT R23, R3, R0, R23, 0xfe, !PT ;  /* 0x0000000003177212 */ /* 0x000fe200078efe17 */
[----:B------:R-:W-:Y:S06]  /*72f0*/  BRA `(.L_x_554) ;  /* 0x0000000000f07947 */ /* 0x000fec0003800000 */
.L_x_600:
        /* <DEDUP_REMOVED lines=19> */
.L_x_605:
[----:B------:R-:W-:Y:S05]  /*7430*/  BSYNC.RECONVERGENT B0 ;  /* 0x0000000000007941 */ /* 0x000fea0003800200 */
.L_x_604:
[----:B------:R-:W-:Y:S01]  /*7440*/  IMAD.SHL.U32 R0, R0, 0x200000, RZ ;  /* 0x0020000000007824 */ /* 0x000fe200078e00ff */
[----:B------:R-:W-:-:S04]  /*7450*/  LEA R3, R3, 0x37800000, 0x17 ;  /* 0x3780000003037811 */ /* 0x000fc800078eb8ff */
[----:B------:R-:W-:Y:S01]  /*7460*/  LOP3.LUT R23, R3, R0, R23, 0xfe, !PT ;  /* 0x0000000003177212 */ /* 0x000fe200078efe17 */
[----:B------:R-:W-:Y:S06]  /*7470*/  BRA `(.L_x_554) ;  /* 0x0000000000907947 */ /* 0x000fec0003800000 */
.L_x_599:
[----:B------:R-:W-:-:S09]  /*7480*/  UISETP.NE.AND UP0, UPT, UR4, 0x1c, UPT ;  /* 0x0000001c0400788c */ /* 0x000fd2000bf05270 */
[----:B------:R-:W-:Y:S05]  /*7490*/  BRA.U !UP0, `(.L_x_606) ;  /* 0x0000000108807547 */ /* 0x000fea000b800000 */
[----:B------:R-:W-:-:S09]  /*74a0*/  UISETP.NE.AND UP0, UPT, UR4, 0x1d, UPT ;  /* 0x0000001d0400788c */ /* 0x000fd2000bf05270 */
[----:B------:R-:W-:Y:S05]  /*74b0*/  BRA.U !UP0, `(.L_x_607) ;  /* 0x00000001086c7547 */ /* 0x000fea000b800000 */
[----:B------:R-:W-:-:S09]  /*74c0*/  UISETP.NE.AND UP0, UPT, UR4, 0x2c, UPT ;  /* 0x0000002c0400788c */ /* 0x000fd2000bf05270 */
[----:B------:R-:W-:Y:S05]  /*74d0*/  BRA.U UP0, `(.L_x_587) ;  /* 0x0000000100207547 */ /* 0x000fea000b800000 */
[----:B------:R-:W4:Y:S01]  /*74e0*/  LDG.E.U8 R4, desc[UR36][R4.64] ;  /* 0x0000002404047981 */ /* 0x000f22000c1e1100 */
[----:B------:R-:W-:Y:S01]  /*74f0*/  IMAD.MOV.U32 R23, RZ, RZ, 0x400000 ;  /* 0x00400000ff177424 */ /* 0x000fe200078e00ff */
[----:B----4-:R-:W-:-:S13]  /*7500*/  ISETP.NE.AND P0, PT, R4, RZ, PT ;  /* 0x000000ff0400720c */ /* 0x010fda0003f05270 */
[----:B------:R-:W-:Y:S05]  /*7510*/  @!P0 BRA `(.L_x_554) ;  /* 0x0000000000688947 */ /* 0x000fea0003800000 */
[----:B------:R-:W-:-:S13]  /*7520*/  ISETP.NE.AND P0, PT, R4, 0xff, PT ;  /* 0x000000ff0400780c */ /* 0x000fda0003f05270 */
[----:B------:R-:W-:Y:S02]  /*7530*/  @!P0 IMAD.MOV.U32 R23, RZ, RZ, 0x7f800001 ;  /* 0x7f800001ff178424 */ /* 0x000fe400078e00ff */
[----:B------:R-:W-:Y:S01]  /*7540*/  @P0 IMAD.SHL.U32 R23, R4, 0x800000, RZ ;  /* 0x0080000004170824 */ /* 0x000fe200078e00ff */
[----:B------:R-:W-:Y:S06]  /*7550*/  BRA `(.L_x_554) ;  /* 0x0000000000587947 */ /* 0x000fec0003800000 */
.L_x_587:
[----:B------:R-:W-:Y:S01]  /*7560*/  MOV R14, 0x0 ;  /* 0x00000000000e7802 */ /* 0x000fe20000000f00 */
[----:B------:R-:W0:Y:S01]  /*7570*/  LDCU.64 UR4, c[0x4][0x118] ;  /* 0x01002300ff0477ac */ /* 0x000e220008000a00 */
[----:B------:R-:W-:Y:S02]  /*7580*/  IMAD.MOV.U32 R8, RZ, RZ, 0x4e ;  /* 0x0000004eff087424 */ /* 0x000fe400078e00ff */
[----:B------:R-:W-:Y:S01]  /*7590*/  IMAD.MOV.U32 R12, RZ, RZ, 0x1 ;  /* 0x00000001ff0c7424 */ /* 0x000fe200078e00ff */
[----:B------:R-:W1:Y:S01]  /*75a0*/  LDCU.64 UR6, c[0x4][0x120] ;  /* 0x01002400ff0677ac */ /* 0x000e620008000a00 */
[----:B------:R-:W4:Y:S01]  /*75b0*/  LDC.64 R14, c[0x4][R14] ;  /* 0x010000000e0e7b82 */ /* 0x000f220000000a00 */
[----:B------:R-:W-:Y:S01]  /*75c0*/  IMAD.MOV.U32 R13, RZ, RZ, RZ ;  /* 0x000000ffff0d7224 */ /* 0x000fe200078e00ff */
[----:B------:R-:W2:Y:S01]  /*75d0*/  LDCU.64 UR8, c[0x4][0x18] ;  /* 0x01000300ff0877ac */ /* 0x000ea20008000a00 */
[----:B0-----:R-:W-:Y:S02]  /*75e0*/  IMAD.U32 R4, RZ, RZ, UR4 ;  /* 0x00000004ff047e24 */ /* 0x001fe4000f8e00ff */
[----:B------:R-:W-:-:S02]  /*75f0*/  IMAD.U32 R5, RZ, RZ, UR5 ;  /* 0x00000005ff057e24 */ /* 0x000fc4000f8e00ff */
[----:B-1----:R-:W-:Y:S02]  /*7600*/  IMAD.U32 R6, RZ, RZ, UR6 ;  /* 0x00000006ff067e24 */ /* 0x002fe4000f8e00ff */
[----:B------:R-:W-:Y:S02]  /*7610*/  IMAD.U32 R7, RZ, RZ, UR7 ;  /* 0x00000007ff077e24 */ /* 0x000fe4000f8e00ff */
[----:B--2---:R-:W-:Y:S02]  /*7620*/  IMAD.U32 R10, RZ, RZ, UR8 ;  /* 0x00000008ff0a7e24 */ /* 0x004fe4000f8e00ff */
[----:B------:R-:W-:-:S07]  /*7630*/  IMAD.U32 R11, RZ, RZ, UR9 ;  /* 0x00000009ff0b7e24 */ /* 0x000fce000f8e00ff */
[----:B------:R-:W-:-:S07]  /*7640*/  LEPC R20, `(.L_x_608) ;  /* 0x000000001014794e */ /* 0x000fce0000000000 */
[----:B---345:R-:W-:Y:S05]  /*7650*/  CALL.ABS.NOINC R14 ;  /* 0x000000000e007343 */ /* 0x038fea0003c00000 */
.L_x_608:
[----:B------:R-:W-:Y:S05]  /*7660*/  BRA `(.L_x_554) ;  /* 0x0000000000147947 */ /* 0x000fea0003800000 */
.L_x_607:
[----:B------:R-:W4:Y:S02]  /*7670*/  LDG.E.64 R4, desc[UR36][R4.64] ;  /* 0x0000002404047981 */ /* 0x000f24000c1e1b00 */
[----:B----4-:R0:W1:Y:S02]  /*7680*/  I2F.U64 R23, R4 ;  /* 0x0000000400177312 */ /* 0x0100640000301000 */
[----:B01----:R-:W-:Y:S05]  /*7690*/  BRA `(.L_x_554) ;  /* 0x0000000000087947 */ /* 0x003fea0003800000 */
.L_x_606:
[----:B------:R-:W4:Y:S02]  /*76a0*/  LDG.E R4, desc[UR36][R4.64] ;  /* 0x0000002404047981 */ /* 0x000f24000c1e1900 */
[----:B----4-:R-:W-:-:S07]  /*76b0*/  I2FP.F32.U32 R23, R4 ;  /* 0x0000000400177245 */ /* 0x010fce0000201000 */
.L_x_554:
[----:B------:R-:W-:Y:S05]  /*76c0*/  BSYNC.RECONVERGENT B7 ;  /* 0x0000000000077941 */ /* 0x000fea0003800200 */
.L_x_553:
[C---:B------:R-:W-:Y:S01]  /*76d0*/  VIADD R0, R26.reuse, 0x100 ;  /* 0x000001001a007836 */ /* 0x040fe20000000000 */
[CC--:B------:R-:W-:Y:S01]  /*76e0*/  ISETP.GE.AND P0, PT, R26.reuse, R29.reuse, PT ;  /* 0x0000001d1a00720c */ /* 0x0c0fe20003f06270 */
[C---:B------:R-:W-:Y:S01]  /*76f0*/  VIADD R6, R26.reuse, 0x180 ;  /* 0x000001801a067836 */ /* 0x040fe20000000000 */
[----:B------:R-:W3:Y:S01]  /*7700*/  LDC.U8 R11, c[0x0][0x3b0] ;  /* 0x0000ec00ff0b7b82 */ /* 0x000ee20000000000 */
[----:B------:R-:W-:Y:S01]  /*7710*/  VIADD R28, R26, 0x80 ;  /* 0x000000801a1c7836 */ /* 0x000fe20000000000 */
[-C--:B------:R-:W-:Y:S01]  /*7720*/  ISETP.GE.AND P2, PT, R0, R29.reuse, PT ;  /* 0x0000001d0000720c */ /* 0x080fe20003f46270 */
[----:B------:R-:W-:Y:S01]  /*7730*/  BSSY.RECONVERGENT B6, `(.L_x_609) ;  /* 0x000011d000067945 */ /* 0x000fe20003800200 */
[-C--:B------:R-:W-:Y:S02]  /*7740*/  ISETP.GE.AND P3, PT, R6, R29.reuse, PT ;  /* 0x0000001d0600720c */ /* 0x080fe40003f66270 */
[----:B------:R-:W-:Y:S02]  /*7750*/  CS2R R24, SRZ ;  /* 0x0000000000187805 */ /* 0x000fe4000001ff00 */
[----:B------:R-:W-:-:S03]  /*7760*/  ISETP.GE.AND P1, PT, R28, R29, PT ;  /* 0x0000001d1c00720c */ /* 0x000fc60003f26270 */
[----:B-----5:R-:W-:-:S04]  /*7770*/  @!P0 FMUL.RZ R16, R16, 0.15915493667125701904 ;  /* 0x3e22f98310108820 */ /* 0x020fc8000040c000 */
[----:B--2---:R-:W-:Y:S01]  /*7780*/  @!P2 FMUL.RZ R22, R22, 0.15915493667125701904 ;  /* 0x3e22f9831616a820 */ /* 0x004fe2000040c000 */
[----:B------:R-:W3:Y:S01]  /*7790*/  @!P0 MUFU.COS R0, R16 ;  /* 0x0000001000008308 */ /* 0x000ee20000000000 */
[----:B-1----:R-:W-:-:S04]  /*77a0*/  @!P3 FMUL.RZ R23, R23, 0.15915493667125701904 ;  /* 0x3e22f9831717b820 */ /* 0x002fc8000040c000 */
[----:B0-----:R-:W-:Y:S01]  /*77b0*/  @!P1 FMUL.RZ R9, R2, 0.15915493667125701904 ;  /* 0x3e22f98302099820 */ /* 0x001fe2000040c000 */
[----:B------:R-:W-:Y:S02]  /*77c0*/  CS2R R2, SRZ ;  /* 0x0000000000027805 */ /* 0x000fe4000001ff00 */
[----:B----4-:R0:W1:Y:S08]  /*77d0*/  @!P0 MUFU.SIN R4, R16 ;  /* 0x0000001000048308 */ /* 0x0100700000000400 */
[----:B------:R-:W2:Y:S01]  /*77e0*/  @!P2 MUFU.COS R10, R22 ;  /* 0x00000016000aa308 */ /* 0x000ea20000000000 */
[----:B0-----:R-:W-:-:S02]  /*77f0*/  IMAD.MOV.U32 R16, RZ, RZ, RZ ;  /* 0x000000ffff107224 */ /* 0x001fc400078e00ff */
[----:B---3--:R-:W-:-:S05]  /*7800*/  @!P0 FMUL.FTZ R2, R0, R17 ;  /* 0x0000001100028220 */ /* 0x008fca0000410000 */
[----:B------:R-:W0:Y:S01]  /*7810*/  @!P2 MUFU.SIN R12, R22 ;  /* 0x00000016000ca308 */ /* 0x000e220000000400 */
[----:B-1----:R-:W-:Y:S01]  /*7820*/  @!P0 FMUL.FTZ R3, R4, R17 ;  /* 0x0000001104038220 */ /* 0x002fe20000410000 */
[----:B------:R-:W-:-:S06]  /*7830*/  IMAD.MOV.U32 R17, RZ, RZ, RZ ;  /* 0x000000ffff117224 */ /* 0x000fcc00078e00ff */
[----:B------:R-:W1:Y:S01]  /*7840*/  @!P3 MUFU.COS R5, R23 ;  /* 0x000000170005b308 */ /* 0x000e620000000000 */
[----:B--2---:R-:W-:-:S07]  /*7850*/  @!P2 FMUL.FTZ R16, R10, R19 ;  /* 0x000000130a10a220 */ /* 0x004fce0000410000 */
[----:B------:R2:W3:Y:S01]  /*7860*/  @!P3 MUFU.SIN R7, R23 ;  /* 0x000000170007b308 */ /* 0x0004e20000000400 */
[----:B0-----:R-:W-:-:S07]  /*7870*/  @!P2 FMUL.FTZ R17, R12, R19 ;  /* 0x000000130c11a220 */ /* 0x001fce0000410000 */
[----:B------:R-:W0:Y:S01]  /*7880*/  @!P1 MUFU.COS R6, R9 ;  /* 0x0000000900069308 */ /* 0x000e220000000000 */
[----:B--2---:R-:W-:Y:S02]  /*7890*/  CS2R R22, SRZ ;  /* 0x0000000000167805 */ /* 0x004fe4000001ff00 */
[----:B-1----:R-:W-:-:S05]  /*78a0*/  @!P3 FMUL.FTZ R22, R5, R18 ;  /* 0x000000120516b220 */ /* 0x002fca0000410000 */
[----:B------:R-:W1:Y:S01]  /*78b0*/  @!P1 MUFU.SIN R8, R9 ;  /* 0x0000000900089308 */ /* 0x000e620000000400 */
[----:B---3--:R-:W-:Y:S01]  /*78c0*/  @!P3 FMUL.FTZ R23, R7, R18 ;  /* 0x000000120717b220 */ /* 0x008fe20000410000 */
[-C--:B0-----:R-:W-:Y:S01]  /*78d0*/  @!P1 FMUL.FTZ R24, R6, R27.reuse ;  /* 0x0000001b06189220 */ /* 0x081fe20000410000 */
[----:B-1----:R-:W-:Y:S01]  /*78e0*/  @!P1 FMUL.FTZ R25, R8, R27 ;  /* 0x0000001b08199220 */ /* 0x002fe20000410000 */
[----:B------:R-:W-:Y:S06]  /*78f0*/  @P0 BRA `(.L_x_610) ;  /* 0x0000001000000947 */ /* 0x000fec0003800000 */
[----:B------:R-:W0:Y:S01]  /*7900*/  S2R R13, SR_CTAID.X ;  /* 0x00000000000d7919 */ /* 0x000e220000002500 */
[----:B------:R-:W1:Y:S01]  /*7910*/  LDCU UR4, c[0x0][0x3b4] ;  /* 0x00007680ff0477ac */ /* 0x000e620008000800 */
[----:B------:R-:W2:Y:S01]  /*7920*/  LDC.64 R8, c[0x0][0x388] ;  /* 0x0000e200ff087b82 */ /* 0x000ea20000000a00 */
[----:B------:R-:W-:Y:S01]  /*7930*/  PRMT R4, R11, 0x9910, RZ ;  /* 0x000099100b047816 */ /* 0x000fe200000000ff */
[----:B0-----:R-:W-:-:S04]  /*7940*/  IMAD R0, R13, 0x200, R26 ;  /* 0x000002000d007824 */ /* 0x001fc800078e021a */
[----:B-1----:R-:W-:Y:S02]  /*7950*/  IMAD R5, R0, UR4, RZ ;  /* 0x0000000400057c24 */ /* 0x002fe4000f8e02ff */
[----:B------:R-:W-:-:S03]  /*7960*/  IMAD.MOV.U32 R0, RZ, RZ, R4 ;  /* 0x000000ffff007224 */ /* 0x000fc600078e0004 */
[----:B--2---:R-:W-:Y:S02]  /*7970*/  IADD3 R8, P1, PT, R5, R8, RZ ;  /* 0x0000000805087210 */ /* 0x004fe40007f3e0ff */
[----:B------:R-:W-:-:S03]  /*7980*/  ISETP.GT.AND P0, PT, R0, 0x9, PT ;  /* 0x000000090000780c */ /* 0x000fc60003f04270 */
[----:B------:R-:W-:-:S10]  /*7990*/  IMAD.X R9, RZ, RZ, R9, P1 ;  /* 0x000000ffff097224 */ /* 0x000fd400008e0609 */
[----:B------:R-:W-:Y:S05]  /*79a0*/  @P0 BRA `(.L_x_611) ;  /* 0x0000000400080947 */ /* 0x000fea0003800000 */
[----:B------:R-:W-:-:S13]  /*79b0*/  ISETP.GT.AND P0, PT, R0, 0x4, PT ;  /* 0x000000040000780c */ /* 0x000fda0003f04270 */
[----:B------:R-:W-:Y:S05]  /*79c0*/  @P0 BRA `(.L_x_612) ;  /* 0x0000000000840947 */ /* 0x000fea0003800000 */
[----:B------:R-:W-:-:S13]  /*79d0*/  ISETP.GT.AND P0, PT, R0, 0x1, PT ;  /* 0x000000010000780c */ /* 0x000fda0003f04270 */
[----:B------:R-:W-:Y:S05]  /*79e0*/  @P0 BRA `(.L_x_613) ;  /* 0x0000000000340947 */ /* 0x000fea0003800000 */
[----:B------:R-:W-:-:S13]  /*79f0*/  ISETP.NE.AND P0, PT, R11, RZ, PT ;  /* 0x000000ff0b00720c */ /* 0x000fda0003f05270 */
[----:B------:R-:W-:Y:S05]  /*7a00*/  @!P0 BRA `(.L_x_614) ;  /* 0x0000000000188947 */ /* 0x000fea0003800000 */
[----:B------:R-:W-:-:S13]  /*7a10*/  ISETP.NE.AND P0, PT, R0, 0x1, PT ;  /* 0x000000010000780c */ /* 0x000fda0003f05270 */
[----:B------:R-:W-:Y:S05]  /*7a20*/  @P0 BRA `(.L_x_615) ;  /* 0x0000000c00100947 */ /* 0x000fea0003800000 */
[----:B------:R-:W0:Y:S01]  /*7a30*/  F2I.FTZ.TRUNC.NTZ R3, R2 ;  /* 0x0000000200037305 */ /* 0x000e22000021f100 */
[----:B------:R-:W-:Y:S01]  /*7a40*/  IMAD.MOV.U32 R26, RZ, RZ, R28 ;  /* 0x000000ffff1a7224 */ /* 0x000fe200078e001c */
[----:B0-----:R0:W-:Y:S01]  /*7a50*/  STG.E.U8 desc[UR36][R8.64], R3 ;  /* 0x0000000308007986 */ /* 0x0011e2000c101124 */
[----:B------:R-:W-:Y:S05]  /*7a60*/  BRA `(.L_x_610) ;  /* 0x0000000c00a47947 */ /* 0x000fea0003800000 */
.L_x_614:
[----:B------:R-:W0:Y:S01]  /*7a70*/  F2I.S64.TRUNC R2, R2 ;  /* 0x0000000200027311 */ /* 0x000e22000020d900 */
[----:B------:R-:W-:Y:S02]  /*7a80*/  IMAD.MOV.U32 R26, RZ, RZ, R28 ;  /* 0x000000ffff1a7224 */ /* 0x000fe400078e001c */
[----:B0-----:R-:W-:-:S05]  /*7a90*/  IMAD.MOV.U32 R5, RZ, RZ, R2 ;  /* 0x000000ffff057224 */ /* 0x001fca00078e0002 */
[----:B------:R0:W-:Y:S01]  /*7aa0*/  STG.E.U8 desc[UR36][R8.64], R5 ;  /* 0x0000000508007986 */ /* 0x0001e2000c101124 */
[----:B------:R-:W-:Y:S05]  /*7ab0*/  BRA `(.L_x_610) ;  /* 0x0000000c00907947 */ /* 0x000fea0003800000 */
.L_x_613:
[----:B------:R-:W-:-:S13]  /*7ac0*/  ISETP.NE.AND P0, PT, R0, 0x2, PT ;  /* 0x000000020000780c */ /* 0x000fda0003f05270 */
[----:B------:R-:W-:Y:S05]  /*7ad0*/  @!P0 BRA `(.L_x_616) ;  /* 0x0000000000308947 */ /* 0x000fea0003800000 */
[----:B------:R-:W-:-:S13]  /*7ae0*/  ISETP.NE.AND P0, PT, R0, 0x3, PT ;  /* 0x000000030000780c */ /* 0x000fda0003f05270 */
[----:B------:R-:W-:Y:S05]  /*7af0*/  @!P0 BRA `(.L_x_617) ;  /* 0x0000000000188947 */ /* 0x000fea0003800000 */
[----:B------:R-:W-:-:S13]  /*7b00*/  ISETP.NE.AND P0, PT, R0, 0x4, PT ;  /* 0x000000040000780c */ /* 0x000fda0003f05270 */
[----:B------:R-:W-:Y:S05]  /*7b10*/  @P0 BRA `(.L_x_615) ;  /* 0x0000000800d40947 */ /* 0x000fea0003800000 */
[----:B------:R-:W0:Y:S01]  /*7b20*/  F2I.S64.TRUNC R2, R2 ;  /* 0x0000000200027311 */ /* 0x000e22000020d900 */
[----:B------:R-:W-:Y:S01]  /*7b30*/  IMAD.MOV.U32 R26, RZ, RZ, R28 ;  /* 0x000000ffff1a7224 */ /* 0x000fe200078e001c */
[----:B0-----:R0:W-:Y:S01]  /*7b40*/  STG.E.64 desc[UR36][R8.64], R2 ;  /* 0x0000000208007986 */ /* 0x0011e2000c101b24 */
[----:B------:R-:W-:Y:S05]  /*7b50*/  BRA `(.L_x_610) ;  /* 0x0000000c00687947 */ /* 0x000fea0003800000 */
.L_x_617:
[----:B------:R-:W0:Y:S01]  /*7b60*/  F2I.FTZ.TRUNC.NTZ R3, R2 ;  /* 0x0000000200037305 */ /* 0x000e22000021f100 */
[----:B------:R-:W-:Y:S01]  /*7b70*/  IMAD.MOV.U32 R26, RZ, RZ, R28 ;  /* 0x000000ffff1a7224 */ /* 0x000fe200078e001c */
[----:B0-----:R0:W-:Y:S01]  /*7b80*/  STG.E desc[UR36][R8.64], R3 ;  /* 0x0000000308007986 */ /* 0x0011e2000c101924 */
[----:B------:R-:W-:Y:S05]  /*7b90*/  BRA `(.L_x_610) ;  /* 0x0000000c00587947 */ /* 0x000fea0003800000 */
.L_x_616:
[----:B------:R-:W0:Y:S01]  /*7ba0*/  F2I.FTZ.TRUNC.NTZ R3, R2 ;  /* 0x0000000200037305 */ /* 0x000e22000021f100 */
[----:B------:R-:W-:Y:S01]  /*7bb0*/  IMAD.MOV.U32 R26, RZ, RZ, R28 ;  /* 0x000000ffff1a7224 */ /* 0x000fe200078e001c */
[----:B0-----:R0:W-:Y:S01]  /*7bc0*/  STG.E.U16 desc[UR36][R8.64], R3 ;  /* 0x0000000308007986 */ /* 0x0011e2000c101524 */
[----:B------:R-:W-:Y:S05]  /*7bd0*/  BRA `(.L_x_610) ;  /* 0x0000000c00487947 */ /* 0x000fea0003800000 */
.L_x_612:
[----:B------:R-:W-:-:S13]  /*7be0*/  ISETP.GT.AND P0, PT, R0, 0x6, PT ;  /* 0x000000060000780c */ /* 0x000fda0003f04270 */
[----:B------:R-:W-:Y:S05]  /*7bf0*/  @P0 BRA `(.L_x_618) ;  /* 0x00000000002c0947 */ /* 0x000fea0003800000 */
[----:B------:R-:W-:-:S13]  /*7c00*/  ISETP.NE.AND P0, PT, R0, 0x5, PT ;  /* 0x000000050000780c */ /* 0x000fda0003f05270 */
[----:B------:R-:W-:Y:S05]  /*7c10*/  @!P0 BRA `(.L_x_619) ;  /* 0x0000000000148947 */ /* 0x000fea0003800000 */
[----:B------:R-:W-:-:S13]  /*7c20*/  ISETP.NE.AND P0, PT, R0, 0x6, PT ;  /* 0x000000060000780c */ /* 0x000fda0003f05270 */
[----:B------:R-:W-:Y:S05]  /*7c30*/  @P0 BRA `(.L_x_615) ;  /* 0x00000008008c0947 */ /* 0x000fea0003800000 */
[----:B------:R3:W-:Y:S01]  /*7c40*/  STG.E desc[UR36][R8.64], R2 ;  /* 0x0000000208007986 */ /* 0x0007e2000c101924 */
[----:B------:R-:W-:Y:S01]  /*7c50*/  IMAD.MOV.U32 R26, RZ, RZ, R28 ;  /* 0x000000ffff1a7224 */ /* 0x000fe200078e001c */
[----:B------:R-:W-:Y:S06]  /*7c60*/  BRA `(.L_x_610) ;  /* 0x0000000c00247947 */ /* 0x000fec0003800000 */
.L_x_619:
[----:B------:R-:W-:Y:S01]  /*7c70*/  F2FP.F16.F32.PACK_AB R2, RZ, R2 ;  /* 0x00000002ff02723e */ /* 0x000fe200000000ff */
[----:B------:R-:W-:-:S04]  /*7c80*/  IMAD.MOV.U32 R26, RZ, RZ, R28 ;  /* 0x000000ffff1a7224 */ /* 0x000fc800078e001c */
[----:B------:R4:W-:Y:S01]  /*7c90*/  STG.E.U16 desc[UR36][R8.64], R2 ;  /* 0x0000000208007986 */ /* 0x0009e2000c101524 */
[----:B------:R-:W-:Y:S05]  /*7ca0*/  BRA `(.L_x_610) ;  /* 0x0000000c00147947 */ /* 0x000fea0003800000 */
.L_x_618:
[----:B------:R-:W-:-:S13]  /*7cb0*/  ISETP.NE.AND P0, PT, R0, 0x7, PT ;  /* 0x000000070000780c */ /* 0x000fda0003f05270 */
[----:B------:R-:W-:Y:S05]  /*7cc0*/  @!P0 BRA `(.L_x_620) ;  /* 0x00000000002c8947 */ /* 0x000fea0003800000 */
[----:B------:R-:W-:-:S13]  /*7cd0*/  ISETP.NE.AND P0, PT, R0, 0x8, PT ;  /* 0x000000080000780c */ /* 0x000fda0003f05270 */
[----:B------:R-:W-:Y:S05]  /*7ce0*/  @!P0 BRA `(.L_x_621) ;  /* 0x0000000000148947 */ /* 0x000fea0003800000 */
[----:B------:R-:W-:-:S13]  /*7cf0*/  ISETP.NE.AND P0, PT, R0, 0x9, PT ;  /* 0x000000090000780c */ /* 0x000fda0003f05270 */
[----:B------:R-:W-:Y:S05]  /*7d00*/  @P0 BRA `(.L_x_615) ;  /* 0x0000000800580947 */ /* 0x000fea0003800000 */
[----:B------:R1:W-:Y:S01]  /*7d10*/  STG.E.64 desc[UR36][R8.64], R2 ;  /* 0x0000000208007986 */ /* 0x0003e2000c101b24 */
[----:B------:R-:W-:Y:S01]  /*7d20*/  IMAD.MOV.U32 R26, RZ, RZ, R28 ;  /* 0x000000ffff1a7224 */ /* 0x000fe200078e001c */
[----:B------:R-:W-:Y:S06]  /*7d30*/  BRA `(.L_x_610) ;  /* 0x0000000800f07947 */ /* 0x000fec0003800000 */
.L_x_621:
[----:B------:R-:W-:Y:S01]  /*7d40*/  F2FP.F16.F32.PACK_AB R3, R3, R2 ;  /* 0x000000020303723e */ /* 0x000fe200000000ff */
[----:B------:R-:W-:-:S04]  /*7d50*/  IMAD.MOV.U32 R26, RZ, RZ, R28 ;  /* 0x000000ffff1a7224 */ /* 0x000fc800078e001c */
[----:B------:R2:W-:Y:S01]  /*7d60*/  STG.E desc[UR36][R8.64], R3 ;  /* 0x0000000308007986 */ /* 0x0005e2000c101924 */
[----:B------:R-:W-:Y:S05]  /*7d70*/  BRA `(.L_x_610) ;  /* 0x0000000800e07947 */ /* 0x000fea0003800000 */
.L_x_620:
[----:B------:R-:W-:Y:S01]  /*7d80*/  FMUL.FTZ R2, R2, 1 ;  /* 0x3f80000002027820 */ /* 0x000fe20000410000 */
[----:B------:R-:W-:-:S05]  /*7d90*/  IMAD.MOV.U32 R26, RZ, RZ, R28 ;  /* 0x000000ffff1a7224 */ /* 0x000fca00078e001c */
[----:B------:R-:W0:Y:S02]  /*7da0*/  F2F.F64.F32 R2, R2 ;  /* 0x0000000200027310 */ /* 0x000e240000201800 */
[----:B0-----:R0:W-:Y:S01]  /*7db0*/  STG.E.64 desc[UR36][R8.64], R2 ;  /* 0x0000000208007986 */ /* 0x0011e2000c101b24 */
[----:B------:R-:W-:Y:S05]  /*7dc0*/  BRA `(.L_x_610) ;  /* 0x0000000800cc7947 */ /* 0x000fea0003800000 */
.L_x_611:
[----:B------:R-:W-:-:S13]  /*7dd0*/  ISETP.GT.AND P0, PT, R0, 0x18, PT ;  /* 0x000000180000780c */ /* 0x000fda0003f04270 */
[----:B------:R-:W-:Y:S05]  /*7de0*/  @P0 BRA `(.L_x_622) ;  /* 0x0000000400180947 */ /* 0x000fea0003800000 */
[----:B------:R-:W-:-:S13]  /*7df0*/  ISETP.GT.AND P0, PT, R0, 0xe, PT ;  /* 0x0000000e0000780c */ /* 0x000fda0003f04270 */
[----:B------:R-:W-:Y:S05]  /*7e00*/  @P0 BRA `(.L_x_623) ;  /* 0x0000000000580947 */ /* 0x000fea0003800000 */
[----:B------:R-:W-:-:S13]  /*7e10*/  ISETP.NE.AND P0, PT, R0, 0xa, PT ;  /* 0x0000000a0000780c */ /* 0x000fda0003f05270 */
[----:B------:R-:W-:Y:S05]  /*7e20*/  @!P0 BRA `(.L_x_624) ;  /* 0x0000000000248947 */ /* 0x000fea0003800000 */
[----:B------:R-:W-:-:S13]  /*7e30*/  ISETP.NE.AND P0, PT, R0, 0xb, PT ;  /* 0x0000000b0000780c */ /* 0x000fda0003f05270 */
[----:B------:R-:W-:Y:S05]  /*7e40*/  @P0 BRA `(.L_x_615) ;  /* 0x0000000800080947 */ /* 0x000fea0003800000 */
[----:B------:R-:W-:Y:S01]  /*7e50*/  FSETP.NEU.FTZ.AND P0, PT, R2, RZ, PT ;  /* 0x000000ff0200720b */ /* 0x000fe20003f1d000 */
[----:B------:R-:W-:Y:S01]  /*7e60*/  IMAD.MOV.U32 R26, RZ, RZ, R28 ;  /* 0x000000ffff1a7224 */ /* 0x000fe200078e001c */
[----:B------:R-:W-:-:S04]  /*7e70*/  FSETP.NEU.FTZ.AND P1, PT, R3, RZ, PT ;  /* 0x000000ff0300720b */ /* 0x000fc80003f3d000 */
[----:B------:R-:W-:-:S04]  /*7e80*/  PLOP3.LUT P0, PT, P0, P1, PT, 0xf8, 0x8f ;  /* 0x00000000008f781c */ /* 0x000fc80000703f70 */
[----:B------:R-:W-:-:S05]  /*7e90*/  SEL R3, RZ, 0x1, !P0 ;  /* 0x00000001ff037807 */ /* 0x000fca0004000000 */
[----:B------:R0:W-:Y:S01]  /*7ea0*/  STG.E.U8 desc[UR36][R8.64], R3 ;  /* 0x0000000308007986 */ /* 0x0001e2000c101124 */
[----:B------:R-:W-:Y:S05]  /*7eb0*/  BRA `(.L_x_610) ;  /* 0x0000000800907947 */ /* 0x000fea0003800000 */
.L_x_624:
[----:B------:R-:W-:Y:S01]  /*7ec0*/  FMUL.FTZ R4, R2, 1 ;  /* 0x3f80000002047820 */ /* 0x000fe20000410000 */
[----:B------:R-:W-:Y:S01]  /*7ed0*/  FMUL.FTZ R6, R3, 1 ;  /* 0x3f80000003067820 */ /* 0x000fe20000410000 */
[----:B------:R-:W-:-:S04]  /*7ee0*/  IMAD.MOV.U32 R26, RZ, RZ, R28 ;  /* 0x000000ffff1a7224 */ /* 0x000fc800078e001c */
        /* <DEDUP_REMOVED lines=8> */
.L_x_623:
[----:B------:R-:W-:-:S13]  /*7f70*/  ISETP.NE.AND P0, PT, R0, 0xf, PT ;  /* 0x0000000f0000780c */ /* 0x000fda0003f05270 */
[----:B------:R-:W-:Y:S05]  /*7f80*/  @!P0 BRA `(.L_x_625) ;  /* 0x0000000000a08947 */ /* 0x000fea0003800000 */
[----:B------:R-:W-:-:S13]  /*7f90*/  ISETP.NE.AND P0, PT, R0, 0x17, PT ;  /* 0x000000170000780c */ /* 0x000fda0003f05270 */
[----:B------:R-:W-:Y:S05]  /*7fa0*/  @!P0 BRA `(.L_x_626) ;  /* 0x00000000004c8947 */ /* 0x000fea0003800000 */
[----:B------:R-:W-:-:S13]  /*7fb0*/  ISETP.NE.AND P0, PT, R0, 0x18, PT ;  /* 0x000000180000780c */ /* 0x000fda0003f05270 */
[----:B------:R-:W-:Y:S05]  /*7fc0*/  @P0 BRA `(.L_x_615) ;  /* 0x0000000400a80947 */ /* 0x000fea0003800000 */
        /* <DEDUP_REMOVED lines=12> */
.L_x_628:
[----:B------:R-:W-:Y:S05]  /*8090*/  BSYNC.RECONVERGENT B0 ;  /* 0x0000000000007941 */ /* 0x000fea0003800200 */
.L_x_627:
[----:B------:R-:W-:Y:S01]  /*80a0*/  LOP3.LUT R5, R0, 0x80, R5, 0xf8, !PT ;  /* 0x0000008000057812 */ /* 0x000fe200078ef805 */
[----:B------:R-:W-:-:S04]  /*80b0*/  IMAD.MOV.U32 R26, RZ, RZ, R28 ;  /* 0x000000ffff1a7224 */ /* 0x000fc800078e001c */
[----:B------:R0:W-:Y:S01]  /*80c0*/  STG.E.U8 desc[UR36][R8.64], R5 ;  /* 0x0000000508007986 */ /* 0x0001e2000c101124 */
[----:B------:R-:W-:Y:S05]  /*80d0*/  BRA `(.L_x_610) ;  /* 0x0000000800087947 */ /* 0x000fea0003800000 */
.L_x_626:
        /* <DEDUP_REMOVED lines=14> */
.L_x_630:
[----:B------:R-:W-:Y:S05]  /*81c0*/  BSYNC.RECONVERGENT B0 ;  /* 0x0000000000007941 */ /* 0x000fea0003800200 */
.L_x_629:
[----:B------:R-:W-:Y:S01]  /*81d0*/  LOP3.LUT R3, R0, 0x80, R5, 0xf8, !PT ;  /* 0x0000008000037812 */ /* 0x000fe200078ef805 */
[----:B------:R-:W-:-:S04]  /*81e0*/  IMAD.MOV.U32 R26, RZ, RZ, R28 ;  /* 0x000000ffff1a7224 */ /* 0x000fc800078e001c */
[----:B------:R0:W-:Y:S01]  /*81f0*/  STG.E.U8 desc[UR36][R8.64], R3 ;  /* 0x0000000308007986 */ /* 0x0001e2000c101124 */
[----:B------:R-:W-:Y:S05]  /*8200*/  BRA `(.L_x_610) ;  /* 0x0000000400bc7947 */ /* 0x000fea0003800000 */
.L_x_625:
[----:B------:R-:W-:Y:S01]  /*8210*/  F2FP.BF16.F32.PACK_AB R2, RZ, R2 ;  /* 0x00000002ff02723e */ /* 0x000fe200000010ff */
[----:B------:R-:W-:-:S04]  /*8220*/  IMAD.MOV.U32 R26, RZ, RZ, R28 ;  /* 0x000000ffff1a7224 */ /* 0x000fc800078e001c */
[----:B------:R0:W-:Y:S01]  /*8230*/  STG.E.U16 desc[UR36][R8.64], R2 ;  /* 0x0000000208007986 */ /* 0x0001e2000c101524 */
[----:B------:R-:W-:Y:S05]  /*8240*/  BRA `(.L_x_610) ;  /* 0x0000000400ac7947 */ /* 0x000fea0003800000 */
.L_x_622:
[----:B------:R-:W-:-:S13]  /*8250*/  ISETP.GT.AND P0, PT, R0, 0x1b, PT ;  /* 0x0000001b0000780c */ /* 0x000fda0003f04270 */
[----:B------:R-:W-:Y:S05]  /*8260*/  @P0 BRA `(.L_x_631) ;  /* 0x0000000000e80947 */ /* 0x000fea0003800000 */
[----:B------:R-:W-:-:S13]  /*8270*/  ISETP.NE.AND P0, PT, R0, 0x19, PT ;  /* 0x000000190000780c */ /* 0x000fda0003f05270 */
[----:B------:R-:W-:Y:S05]  /*8280*/  @!P0 BRA `(.L_x_632) ;  /* 0x0000000000808947 */ /* 0x000fea0003800000 */
[----:B------:R-:W-:-:S13]  /*8290*/  ISETP.NE.AND P0, PT, R0, 0x1a, PT ;  /* 0x0000001a0000780c */ /* 0x000fda0003f05270 */
[----:B------:R-:W-:Y:S05]  /*82a0*/  @!P0 BRA `(.L_x_633) ;  /* 0x0000000000188947 */ /* 0x000fea0003800000 */
[----:B------:R-:W-:-:S13]  /*82b0*/  ISETP.NE.AND P0, PT, R0, 0x1b, PT ;  /* 0x0000001b0000780c */ /* 0x000fda0003f05270 */
[----:B------:R-:W-:Y:S05]  /*82c0*/  @P0 BRA `(.L_x_615) ;  /* 0x0000000000e80947 */ /* 0x000fea0003800000 */
[----:B------:R-:W0:Y:S01]  /*82d0*/  F2I.FTZ.U32.TRUNC.NTZ R3, R2 ;  /* 0x0000000200037305 */ /* 0x000e22000021f000 */
[----:B------:R-:W-:Y:S01]  /*82e0*/  IMAD.MOV.U32 R26, RZ, RZ, R28 ;  /* 0x000000ffff1a7224 */ /* 0x000fe200078e001c */
[----:B0-----:R0:W-:Y:S01]  /*82f0*/  STG.E.U16 desc[UR36][R8.64], R3 ;  /* 0x0000000308007986 */ /* 0x0011e2000c101524 */
[----:B------:R-:W-:Y:S05]  /*8300*/  BRA `(.L_x_610) ;  /* 0x00000004007c7947 */ /* 0x000fea0003800000 */
.L_x_633:
[----:B------:R-:W-:Y:S01]  /*8310*/  LOP3.LUT R0, R2, 0x7fffffff, RZ, 0xc0, !PT ;  /* 0x7fffffff02007812 */ /* 0x000fe200078ec0ff */
[----:B------:R-:W-:Y:S01]  /*8320*/  BSSY.RECONVERGENT B0, `(.L_x_634) ;  /* 0x0000013000007945 */ /* 0x000fe20003800200 */
[----:B------:R-:W-:Y:S02]  /*8330*/  IMAD.MOV.U32 R4, RZ, RZ, 0x80 ;  /* 0x00000080ff047424 */ /* 0x000fe400078e00ff */
[----:B------:R-:W-:-:S13]  /*8340*/  ISETP.GT.U32.AND P0, PT, R0, 0x437fffff, PT ;  /* 0x437fffff0000780c */ /* 0x000fda0003f04070 */
[----:B------:R-:W-:Y:S05]  /*8350*/  @P0 BRA `(.L_x_635) ;  /* 0x00000000003c0947 */ /* 0x000fea0003800000 */
[----:B------:R-:W-:-:S13]  /*8360*/  ISETP.GT.U32.AND P0, PT, R0, 0x3bffffff, PT ;  /* 0x3bffffff0000780c */ /* 0x000fda0003f04070 */
[----:B------:R-:W-:Y:S05]  /*8370*/  @P0 BRA `(.L_x_636) ;  /* 0x0000000000140947 */ /* 0x000fea0003800000 */
[----:B------:R-:W-:Y:S01]  /*8380*/  FADD.FTZ R0, R0, 8192 ;  /* 0x4600000000007421 */ /* 0x000fe20000010000 */
[----:B------:R-:W-:-:S04]  /*8390*/  PRMT R4, RZ, 0x7610, R4 ;  /* 0x00007610ff047816 */ /* 0x000fc80000000004 */
[----:B------:R-:W-:-:S13]  /*83a0*/  LOP3.LUT P0, R0, R0, 0xff, RZ, 0xc0, !PT ;  /* 0x000000ff00007812 */ /* 0x000fda000780c0ff */
[----:B------:R-:W-:Y:S05]  /*83b0*/  @!P0 BRA `(.L_x_635) ;  /* 0x0000000000248947 */ /* 0x000fea0003800000 */
[----:B------:R-:W-:Y:S05]  /*83c0*/  BRA `(.L_x_637) ;  /* 0x0000000000147947 */ /* 0x000fea0003800000 */
.L_x_636:
[----:B------:R-:W-:-:S04]  /*83d0*/  SHF.R.U32.HI R0, RZ, 0x14, R2 ;  /* 0x00000014ff007819 */ /* 0x000fc80000011602 */
[----:B------:R-:W-:-:S04]  /*83e0*/  LOP3.LUT R3, R0, 0x1, RZ, 0xc0, !PT ;  /* 0x0000000100037812 */ /* 0x000fc800078ec0ff */
[----:B------:R-:W-:-:S04]  /*83f0*/  IADD3 R0, PT, PT, R2, 0x487ffff, R3 ;  /* 0x0487ffff02007810 */ /* 0x000fc80007ffe003 */
[----:B------:R-:W-:-:S04]  /*8400*/  SHF.R.U32.HI R0, RZ, 0x14, R0 ;  /* 0x00000014ff007819 */ /* 0x000fc80000011600 */
[----:B------:R-:W-:-:S07]  /*8410*/  LOP3.LUT R0, R0, 0xff, RZ, 0xc0, !PT ;  /* 0x000000ff00007812 */ /* 0x000fce00078ec0ff */
.L_x_637:
[----:B------:R-:W-:-:S04]  /*8420*/  SHF.R.U32.HI R3, RZ, 0x18, R2 ;  /* 0x00000018ff037819 */ /* 0x000fc80000011602 */
[----:B------:R-:W-:-:S04]  /*8430*/  LOP3.LUT R0, R0, 0x80, R3, 0xf8, !PT ;  /* 0x0000008000007812 */ /* 0x000fc800078ef803 */
[----:B------:R-:W-:-:S07]  /*8440*/  PRMT R4, R0, 0x7610, R4 ;  /* 0x0000761000047816 */ /* 0x000fce0000000004 */
.L_x_635:
[----:B------:R-:W-:Y:S05]  /*8450*/  BSYNC.RECONVERGENT B0 ;  /* 0x0000000000007941 */ /* 0x000fea0003800200 */
.L_x_634:
[----:B------:R0:W-:Y:S01]  /*8460*/  STG.E.U8 desc[UR36][R8.64], R4 ;  /* 0x0000000408007986 */ /* 0x0001e2000c101124 */
[----:B------:R-:W-:Y:S01]  /*8470*/  IMAD.MOV.U32 R26, RZ, RZ, R28 ;  /* 0x000000ffff1a7224 */ /* 0x000fe200078e001c */
[----:B------:R-:W-:Y:S06]  /*8480*/  BRA `(.L_x_610) ;  /* 0x00000004001c7947 */ /* 0x000fec0003800000 */
.L_x_632:
        /* <DEDUP_REMOVED lines=12> */
.L_x_640:
[----:B------:R-:W-:-:S04]  /*8550*/  SHF.R.U32.HI R0, RZ, 0x15, R2 ;  /* 0x00000015ff007819 */ /* 0x000fc80000011602 */
[----:B------:R-:W-:-:S04]  /*8560*/  LOP3.LUT R3, R0, 0x1, RZ, 0xc0, !PT ;  /* 0x0000000100037812 */ /* 0x000fc800078ec0ff */
[----:B------:R-:W-:-:S04]  /*8570*/  IADD3 R0, PT, PT, R2, 0x88fffff, R3 ;  /* 0x088fffff02007810 */ /* 0x000fc80007ffe003 */
[----:B------:R-:W-:-:S04]  /*8580*/  SHF.R.U32.HI R0, RZ, 0x15, R0 ;  /* 0x00000015ff007819 */ /* 0x000fc80000011600 */
[----:B------:R-:W-:-:S07]  /*8590*/  LOP3.LUT R0, R0, 0xff, RZ, 0xc0, !PT ;  /* 0x000000ff00007812 */ /* 0x000fce00078ec0ff */
.L_x_641:
[----:B------:R-:W-:-:S04]  /*85a0*/  SHF.R.U32.HI R3, RZ, 0x18, R2 ;  /* 0x00000018ff037819 */ /* 0x000fc80000011602 */
[----:B------:R-:W-:-:S04]  /*85b0*/  LOP3.LUT R0, R0, 0x80, R3, 0xf8, !PT ;  /* 0x0000008000007812 */ /* 0x000fc800078ef803 */
[----:B------:R-:W-:-:S07]  /*85c0*/  PRMT R4, R0, 0x7610, R4 ;  /* 0x0000761000047816 */ /* 0x000fce0000000004 */
.L_x_639:
[----:B------:R-:W-:Y:S05]  /*85d0*/  BSYNC.RECONVERGENT B0 ;  /* 0x0000000000007941 */ /* 0x000fea0003800200 */
.L_x_638:
[----:B------:R0:W-:Y:S01]  /*85e0*/  STG.E.U8 desc[UR36][R8.64], R4 ;  /* 0x0000000408007986 */ /* 0x0001e2000c101124 */
[----:B------:R-:W-:Y:S01]  /*85f0*/  IMAD.MOV.U32 R26, RZ, RZ, R28 ;  /* 0x000000ffff1a7224 */ /* 0x000fe200078e001c */
[----:B------:R-:W-:Y:S06]  /*8600*/  BRA `(.L_x_610) ;  /* 0x0000000000bc7947 */ /* 0x000fec0003800000 */
.L_x_631:
[----:B------:R-:W-:-:S13]  /*8610*/  ISETP.NE.AND P0, PT, R0, 0x1c, PT ;  /* 0x0000001c0000780c */ /* 0x000fda0003f05270 */
[----:B------:R-:W-:Y:S05]  /*8620*/  @!P0 BRA `(.L_x_642) ;  /* 0x0000000000a88947 */ /* 0x000fea0003800000 */
[----:B------:R-:W-:-:S13]  /*8630*/  ISETP.NE.AND P0, PT, R0, 0x1d, PT ;  /* 0x0000001d0000780c */ /* 0x000fda0003f05270 */
[----:B------:R-:W-:Y:S05]  /*8640*/  @!P0 BRA `(.L_x_643) ;  /* 0x0000000000908947 */ /* 0x000fea0003800000 */
[----:B------:R-:W-:-:S13]  /*8650*/  ISETP.NE.AND P0, PT, R0, 0x2c, PT ;  /* 0x0000002c0000780c */ /* 0x000fda0003f05270 */
[----:B------:R-:W-:Y:S05]  /*8660*/  @!P0 BRA `(.L_x_644) ;  /* 0x0000000000488947 */ /* 0x000fea0003800000 */
.L_x_615:
        /* <DEDUP_REMOVED lines=16> */
.L_x_645:
[----:B------:R-:W-:Y:S01]  /*8770*/  IMAD.MOV.U32 R26, RZ, RZ, R28 ;  /* 0x000000ffff1a7224 */ /* 0x000fe200078e001c */
[----:B------:R-:W-:Y:S06]  /*8780*/  BRA `(.L_x_610) ;  /* 0x00000000005c7947 */ /* 0x000fec0003800000 */
.L_x_644:
[----:B------:R-:W-:Y:S01]  /*8790*/  SHF.R.U32.HI R4, RZ, 0x17, R2 ;  /* 0x00000017ff047819 */ /* 0x000fe20000011602 */
[----:B------:R-:W-:-:S03]  /*87a0*/  IMAD.MOV.U32 R26, RZ, RZ, R28 ;  /* 0x000000ffff1a7224 */ /* 0x000fc600078e001c */
[----:B------:R-:W-:-:S04]  /*87b0*/  LOP3.LUT R3, R4, 0xff, RZ, 0xc0, !PT ;  /* 0x000000ff04037812 */ /* 0x000fc800078ec0ff */
[----:B------:R-:W-:-:S13]  /*87c0*/  ISETP.NE.AND P2, PT, R3, 0xff, PT ;  /* 0x000000ff0300780c */ /* 0x000fda0003f45270 */
[--C-:B------:R-:W-:Y:S02]  /*87d0*/  @P2 SHF.R.U32.HI R0, RZ, 0x16, R2.reuse ;  /* 0x00000016ff002819 */ /* 0x100fe40000011602 */
[----:B------:R-:W-:Y:S01]  /*87e0*/  @P2 LOP3.LUT P0, RZ, R3, 0x3fffff, R2, 0xf8, !PT ;  /* 0x003fffff03ff2812 */ /* 0x000fe2000780f802 */
[----:B------:R-:W-:Y:S01]  /*87f0*/  IMAD.MOV.U32 R3, RZ, RZ, 0xff ;  /* 0x000000ffff037424 */ /* 0x000fe200078e00ff */
[----:B------:R-:W-:-:S04]  /*8800*/  @P2 LOP3.LUT R0, R0, 0x1, RZ, 0xc0, !PT ;  /* 0x0000000100002812 */ /* 0x000fc800078ec0ff */
[----:B------:R-:W-:Y:S01]  /*8810*/  @P2 ISETP.EQ.U32.AND P1, PT, R0, 0x1, P0 ;  /* 0x000000010000280c */ /* 0x000fe20000722070 */
[----:B------:R-:W-:Y:S01]  /*8820*/  @P2 VIADD R0, R4, 0x1 ;  /* 0x0000000104002836 */ /* 0x000fe20000000000 */
[----:B------:R-:W-:Y:S02]  /*8830*/  PLOP3.LUT P0, PT, PT, PT, PT, 0x80, 0x8 ;  /* 0x000000000008781c */ /* 0x000fe40003f0f070 */
[----:B------:R-:W-:-:S13]  /*8840*/  @P2 PLOP3.LUT P0, PT, P1, PT, PT, 0x80, 0x8 ;  /* 0x000000000008281c */ /* 0x000fda0000f0f070 */
[----:B------:R-:W-:-:S04]  /*8850*/  @!P0 IMAD.MOV R0, RZ, RZ, R4 ;  /* 0x000000ffff008224 */ /* 0x000fc800078e0204 */
[----:B------:R-:W-:-:S05]  /*8860*/  @P2 IMAD.MOV.U32 R3, RZ, RZ, R0 ;  /* 0x000000ffff032224 */ /* 0x000fca00078e0000 */
[----:B------:R0:W-:Y:S01]  /*8870*/  STG.E.U8 desc[UR36][R8.64], R3 ;  /* 0x0000000308007986 */ /* 0x0001e2000c101124 */
[----:B------:R-:W-:Y:S05]  /*8880*/  BRA `(.L_x_610) ;  /* 0x00000000001c7947 */ /* 0x000fea0003800000 */
.L_x_643:
[----:B------:R-:W0:Y:S01]  /*8890*/  F2I.U64.TRUNC R2, R2 ;  /* 0x0000000200027311 */ /* 0x000e22000020d800 */
[----:B------:R-:W-:Y:S01]  /*88a0*/  IMAD.MOV.U32 R26, RZ, RZ, R28 ;  /* 0x000000ffff1a7224 */ /* 0x000fe200078e001c */
[----:B0-----:R0:W-:Y:S01]  /*88b0*/  STG.E.64 desc[UR36][R8.64], R2 ;  /* 0x0000000208007986 */ /* 0x0011e2000c101b24 */
[----:B------:R-:W-:Y:S05]  /*88c0*/  BRA `(.L_x_610) ;  /* 0x00000000000c7947 */ /* 0x000fea0003800000 */
.L_x_642:
[----:B------:R-:W0:Y:S01]  /*88d0*/  F2I.FTZ.U32.TRUNC.NTZ R3, R2 ;  /* 0x0000000200037305 */ /* 0x000e22000021f000 */
[----:B------:R-:W-:Y:S01]  /*88e0*/  IMAD.MOV.U32 R26, RZ, RZ, R28 ;  /* 0x000000ffff1a7224 */ /* 0x000fe200078e001c */
[----:B0-----:R0:W-:Y:S06]  /*88f0*/  STG.E desc[UR36][R8.64], R3 ;  /* 0x0000000308007986 */ /* 0x0011ec000c101924 */
.L_x_610:
[----:B------:R-:W-:Y:S05]  /*8900*/  BSYNC.RECONVERGENT B6 ;  /* 0x0000000000067941 */ /* 0x000fea0003800200 */
.L_x_609:
[----:B------:R-:W-:Y:S01]  /*8910*/  ISETP.GE.AND P0, PT, R26, R29, PT ;  /* 0x0000001d1a00720c */ /* 0x000fe20003f06270 */
[----:B------:R-:W-:-:S12]  /*8920*/  BSSY.RECONVERGENT B6, `(.L_x_646) ;  /* 0x00001d8000067945 */ /* 0x000fd80003800200 */
[----:B------:R-:W-:Y:S05]  /*8930*/  @P0 BRA `(.L_x_647) ;  /* 0x0000001c00580947 */ /* 0x000fea0003800000 */
[----:B------:R-:W5:Y:S01]  /*8940*/  S2R R19, SR_CTAID.X ;  /* 0x0000000000137919 */ /* 0x000f620000002500 */
[----:B------:R-:W5:Y:S01]  /*8950*/  LDC.U8 R18, c[0x0][0x3b0] ;  /* 0x0000ec00ff127b82 */ /* 0x000f620000000000 */
[----:B------:R-:W5:Y:S07]  /*8960*/  LDCU UR4, c[0x0][0x3b4] ;  /* 0x00007680ff0477ac */ /* 0x000f6e0008000800 */
[----:B01234-:R-:W0:Y:S01]  /*8970*/  LDC.64 R2, c[0x0][0x388] ;  /* 0x0000e200ff027b82 */ /* 0x01fe220000000a00 */
[----:B-----5:R-:W-:Y:S01]  /*8980*/  PRMT R4, R18, 0x9910, RZ ;  /* 0x0000991012047816 */ /* 0x020fe200000000ff */
[----:B------:R-:W-:-:S04]  /*8990*/  IMAD R0, R19, 0x200, R26 ;  /* 0x0000020013007824 */ /* 0x000fc800078e021a */
[----:B------:R-:W-:Y:S02]  /*89a0*/  IMAD R5, R0, UR4, RZ ;  /* 0x0000000400057c24 */ /* 0x000fe4000f8e02ff */
[----:B------:R-:W-:-:S03]  /*89b0*/  IMAD.MOV.U32 R0, RZ, RZ, R4 ;  /* 0x000000ffff007224 */ /* 0x000fc600078e0004 */
[----:B0-----:R-:W-:Y:S02]  /*89c0*/  IADD3 R2, P0, PT, R5, R2, RZ ;  /* 0x0000000205027210 */ /* 0x001fe40007f1e0ff */
        /* <DEDUP_REMOVED lines=11> */
[----:B------:R-:W0:Y:S02]  /*8a80*/  F2I.FTZ.TRUNC.NTZ R5, R24 ;  /* 0x0000001800057305 */ /* 0x000e24000021f100 */
[----:B0-----:R3:W-:Y:S01]  /*8a90*/  STG.E.U8 desc[UR36][R2.64], R5 ;  /* 0x0000000502007986 */ /* 0x0017e2000c101124 */
[----:B------:R-:W-:Y:S05]  /*8aa0*/  BRA `(.L_x_653) ;  /* 0x0000000c004c7947 */ /* 0x000fea0003800000 */
.L_x_651:
[----:B------:R-:W0:Y:S02]  /*8ab0*/  F2I.S64.TRUNC R24, R24 ;  /* 0x0000001800187311 */ /* 0x000e24000020d900 */
[----:B0-----:R-:W-:-:S05]  /*8ac0*/  IMAD.MOV.U32 R5, RZ, RZ, R24 ;  /* 0x000000ffff057224 */ /* 0x001fca00078e0018 */
[----:B------:R4:W-:Y:S01]  /*8ad0*/  STG.E.U8 desc[UR36][R2.64], R5 ;  /* 0x0000000502007986 */ /* 0x0009e2000c101124 */
[----:B------:R-:W-:Y:S05]  /*8ae0*/  BRA `(.L_x_653) ;  /* 0x0000000c003c7947 */ /* 0x000fea0003800000 */
.L_x_650:
[----:B------:R-:W-:-:S13]  /*8af0*/  ISETP.NE.AND P0, PT, R0, 0x2, PT ;  /* 0x000000020000780c */ /* 0x000fda0003f05270 */
[----:B------:R-:W-:Y:S05]  /*8b00*/  @!P0 BRA `(.L_x_654) ;  /* 0x0000000000288947 */ /* 0x000fea0003800000 */
[----:B------:R-:W-:-:S13]  /*8b10*/  ISETP.NE.AND P0, PT, R0, 0x3, PT ;  /* 0x000000030000780c */ /* 0x000fda0003f05270 */
[----:B------:R-:W-:Y:S05]  /*8b20*/  @!P0 BRA `(.L_x_655) ;  /* 0x0000000000148947 */ /* 0x000fea0003800000 */
[----:B------:R-:W-:-:S13]  /*8b30*/  ISETP.NE.AND P0, PT, R0, 0x4, PT ;  /* 0x000000040000780c */ /* 0x000fda0003f05270 */
[----:B------:R-:W-:Y:S05]  /*8b40*/  @P0 BRA `(.L_x_652) ;  /* 0x00000008004c0947 */ /* 0x000fea0003800000 */
[----:B------:R-:W0:Y:S02]  /*8b50*/  F2I.S64.TRUNC R24, R24 ;  /* 0x0000001800187311 */ /* 0x000e24000020d900 */
[----:B0-----:R1:W-:Y:S01]  /*8b60*/  STG.E.64 desc[UR36][R2.64], R24 ;  /* 0x0000001802007986 */ /* 0x0013e2000c101b24 */
[----:B------:R-:W-:Y:S05]  /*8b70*/  BRA `(.L_x_653) ;  /* 0x0000000c00187947 */ /* 0x000fea0003800000 */
.L_x_655:
[----:B------:R-:W0:Y:S02]  /*8b80*/  F2I.FTZ.TRUNC.NTZ R5, R24 ;  /* 0x0000001800057305 */ /* 0x000e24000021f100 */
[----:B0-----:R2:W-:Y:S01]  /*8b90*/  STG.E desc[UR36][R2.64], R5 ;  /* 0x0000000502007986 */ /* 0x0015e2000c101924 */
[----:B------:R-:W-:Y:S05]  /*8ba0*/  BRA `(.L_x_653) ;  /* 0x0000000c000c7947 */ /* 0x000fea0003800000 */
.L_x_654:
[----:B------:R-:W0:Y:S02]  /*8bb0*/  F2I.FTZ.TRUNC.NTZ R5, R24 ;  /* 0x0000001800057305 */ /* 0x000e24000021f100 */
[----:B0-----:R0:W-:Y:S01]  /*8bc0*/  STG.E.U16 desc[UR36][R2.64], R5 ;  /* 0x0000000502007986 */ /* 0x0011e2000c101524 */
[----:B------:R-:W-:Y:S05]  /*8bd0*/  BRA `(.L_x_653) ;  /* 0x0000000c00007947 */ /* 0x000fea0003800000 */
.L_x_649:
[----:B------:R-:W-:-:S13]  /*8be0*/  ISETP.GT.AND P0, PT, R0, 0x6, PT ;  /* 0x000000060000780c */ /* 0x000fda0003f04270 */
[----:B------:R-:W-:Y:S05]  /*8bf0*/  @P0 BRA `(.L_x_656) ;  /* 0x0000000000240947 */ /* 0x000fea0003800000 */
[----:B------:R-:W-:-:S13]  /*8c00*/  ISETP.NE.AND P0, PT, R0, 0x5, PT ;  /* 0x000000050000780c */ /* 0x000fda0003f05270 */
[----:B------:R-:W-:Y:S05]  /*8c10*/  @!P0 BRA `(.L_x_657) ;  /* 0x0000000000108947 */ /* 0x000fea0003800000 */
[----:B------:R-:W-:-:S13]  /*8c20*/  ISETP.NE.AND P0, PT, R0, 0x6, PT ;  /* 0x000000060000780c */ /* 0x000fda0003f05270 */
[----:B------:R-:W-:Y:S05]  /*8c30*/  @P0 BRA `(.L_x_652) ;  /* 0x0000000800100947 */ /* 0x000fea0003800000 */
[----:B------:R0:W-:Y:S01]  /*8c40*/  STG.E desc[UR36][R2.64], R24 ;  /* 0x0000001802007986 */ /* 0x0001e2000c101924 */
[----:B------:R-:W-:Y:S05]  /*8c50*/  BRA `(.L_x_653) ;  /* 0x0000000800e07947 */ /* 0x000fea0003800000 */
.L_x_657:
[----:B------:R-:W-:-:S05]  /*8c60*/  F2FP.F16.F32.PACK_AB R24, RZ, R24 ;  /* 0x00000018ff18723e */ /* 0x000fca00000000ff */
[----:B------:R0:W-:Y:S01]  /*8c70*/  STG.E.U16 desc[UR36][R2.64], R24 ;  /* 0x0000001802007986 */ /* 0x0001e2000c101524 */
[----:B------:R-:W-:Y:S05]  /*8c80*/  BRA `(.L_x_653) ;  /* 0x0000000800d47947 */ /* 0x000fea0003800000 */
.L_x_656:
[----:B------:R-:W-:-:S13]  /*8c90*/  ISETP.NE.AND P0, PT, R0, 0x7, PT ;  /* 0x000000070000780c */ /* 0x000fda0003f05270 */
[----:B------:R-:W-:Y:S05]  /*8ca0*/  @!P0 BRA `(.L_x_658) ;  /* 0x0000000000248947 */ /* 0x000fea0003800000 */
[----:B------:R-:W-:-:S13]  /*8cb0*/  ISETP.NE.AND P0, PT, R0, 0x8, PT ;  /* 0x000000080000780c */ /* 0x000fda0003f05270 */
[----:B------:R-:W-:Y:S05]  /*8cc0*/  @!P0 BRA `(.L_x_659) ;  /* 0x0000000000108947 */ /* 0x000fea0003800000 */
[----:B------:R-:W-:-:S13]  /*8cd0*/  ISETP.NE.AND P0, PT, R0, 0x9, PT ;  /* 0x000000090000780c */ /* 0x000fda0003f05270 */
[----:B------:R-:W-:Y:S05]  /*8ce0*/  @P0 BRA `(.L_x_652) ;  /* 0x0000000400e40947 */ /* 0x000fea0003800000 */
[----:B------:R0:W-:Y:S01]  /*8cf0*/  STG.E.64 desc[UR36][R2.64], R24 ;  /* 0x0000001802007986 */ /* 0x0001e2000c101b24 */
[----:B------:R-:W-:Y:S05]  /*8d00*/  BRA `(.L_x_653) ;  /* 0x0000000800b47947 */ /* 0x000fea0003800000 */
.L_x_659:
[----:B------:R-:W-:-:S05]  /*8d10*/  F2FP.F16.F32.PACK_AB R25, R25, R24 ;  /* 0x000000181919723e */ /* 0x000fca00000000ff */
[----:B------:R0:W-:Y:S01]  /*8d20*/  STG.E desc[UR36][R2.64], R25 ;  /* 0x0000001902007986 */ /* 0x0001e2000c101924 */
[----:B------:R-:W-:Y:S05]  /*8d30*/  BRA `(.L_x_653) ;  /* 0x0000000800a87947 */ /* 0x000fea0003800000 */
.L_x_658:
[----:B------:R-:W-:-:S06]  /*8d40*/  FMUL.FTZ R4, R24, 1 ;  /* 0x3f80000018047820 */ /* 0x000fcc0000410000 */
[----:B------:R-:W0:Y:S02]  /*8d50*/  F2F.F64.F32 R4, R4 ;  /* 0x0000000400047310 */ /* 0x000e240000201800 */
[----:B0-----:R0:W-:Y:S01]  /*8d60*/  STG.E.64 desc[UR36][R2.64], R4 ;  /* 0x0000000402007986 */ /* 0x0011e2000c101b24 */
[----:B------:R-:W-:Y:S05]  /*8d70*/  BRA `(.L_x_653) ;  /* 0x0000000800987947 */ /* 0x000fea0003800000 */
.L_x_648:
[----:B------:R-:W-:-:S13]  /*8d80*/  ISETP.GT.AND P0, PT, R0, 0x18, PT ;  /* 0x000000180000780c */ /* 0x000fda0003f04270 */
[----:B------:R-:W-:Y:S05]  /*8d90*/  @!P0 BRA `(.L_x_660) ;  /* 0x0000000400488947 */ /* 0x000fea0003800000 */
        /* <DEDUP_REMOVED lines=8> */
[----:B------:R-:W0:Y:S02]  /*8e20*/  F2I.FTZ.U32.TRUNC.NTZ R5, R24 ;  /* 0x0000001800057305 */ /* 0x000e24000021f000 */
[----:B0-----:R0:W-:Y:S01]  /*8e30*/  STG.E.U16 desc[UR36][R2.64], R5 ;  /* 0x0000000502007986 */ /* 0x0011e2000c101524 */
[----:B------:R-:W-:Y:S05]  /*8e40*/  BRA `(.L_x_653) ;  /* 0x0000000800647947 */ /* 0x000fea0003800000 */
.L_x_663:
        /* <DEDUP_REMOVED lines=16> */
.L_x_666:
[----:B------:R-:W-:-:S04]  /*8f50*/  SHF.R.U32.HI R24, RZ, 0x18, R24 ;  /* 0x00000018ff187819 */ /* 0x000fc80000011618 */
[----:B------:R-:W-:-:S04]  /*8f60*/  LOP3.LUT R5, R5, 0x80, R24, 0xf8, !PT ;  /* 0x0000008005057812 */ /* 0x000fc800078ef818 */
[----:B------:R-:W-:-:S07]  /*8f70*/  PRMT R0, R5, 0x7610, R0 ;  /* 0x0000761005007816 */ /* 0x000fce0000000000 */
.L_x_665:
[----:B------:R-:W-:Y:S05]  /*8f80*/  BSYNC.RECONVERGENT B0 ;  /* 0x0000000000007941 */ /* 0x000fea0003800200 */
.L_x_664:
[----:B------:R0:W-:Y:S01]  /*8f90*/  STG.E.U8 desc[UR36][R2.64], R0 ;  /* 0x0000000002007986 */ /* 0x0001e2000c101124 */
[----:B------:R-:W-:Y:S05]  /*8fa0*/  BRA `(.L_x_653) ;  /* 0x00000008000c7947 */ /* 0x000fea0003800000 */
.L_x_662:
        /* <DEDUP_REMOVED lines=16> */
.L_x_669:
[----:B------:R-:W-:-:S04]  /*90b0*/  SHF.R.U32.HI R24, RZ, 0x18, R24 ;  /* 0x00000018ff187819 */ /* 0x000fc80000011618 */
[----:B------:R-:W-:-:S04]  /*90c0*/  LOP3.LUT R5, R5, 0x80, R24, 0xf8, !PT ;  /* 0x0000008005057812 */ /* 0x000fc800078ef818 */
[----:B------:R-:W-:-:S07]  /*90d0*/  PRMT R0, R5, 0x7610, R0 ;  /* 0x0000761005007816 */ /* 0x000fce0000000000 */
.L_x_668:
[----:B------:R-:W-:Y:S05]  /*90e0*/  BSYNC.RECONVERGENT B0 ;  /* 0x0000000000007941 */ /* 0x000fea0003800200 */
.L_x_667:
[----:B------:R0:W-:Y:S01]  /*90f0*/  STG.E.U8 desc[UR36][R2.64], R0 ;  /* 0x0000000002007986 */ /* 0x0001e2000c101124 */
[----:B------:R-:W-:Y:S05]  /*9100*/  BRA `(.L_x_653) ;  /* 0x0000000400b47947 */ /* 0x000fea0003800000 */
.L_x_661:
[----:B------:R-:W-:-:S13]  /*9110*/  ISETP.NE.AND P0, PT, R0, 0x1c, PT ;  /* 0x0000001c0000780c */ /* 0x000fda0003f05270 */
[----:B------:R-:W-:Y:S05]  /*9120*/  @!P0 BRA `(.L_x_670) ;  /* 0x0000000000588947 */ /* 0x000fea0003800000 */
[----:B------:R-:W-:-:S13]  /*9130*/  ISETP.NE.AND P0, PT, R0, 0x1d, PT ;  /* 0x0000001d0000780c */ /* 0x000fda0003f05270 */
[----:B------:R-:W-:Y:S05]  /*9140*/  @!P0 BRA `(.L_x_671) ;  /* 0x0000000000448947 */ /* 0x000fea0003800000 */
[----:B------:R-:W-:-:S13]  /*9150*/  ISETP.NE.AND P0, PT, R0, 0x2c, PT ;  /* 0x0000002c0000780c */ /* 0x000fda0003f05270 */
[----:B------:R-:W-:Y:S05]  /*9160*/  @P0 BRA `(.L_x_652) ;  /* 0x0000000000c40947 */ /* 0x000fea0003800000 */
[----:B------:R-:W-:-:S04]  /*9170*/  SHF.R.U32.HI R4, RZ, 0x17, R24 ;  /* 0x00000017ff047819 */ /* 0x000fc80000011618 */
        /* <DEDUP_REMOVED lines=14> */
.L_x_671:
[----:B------:R-:W0:Y:S02]  /*9260*/  F2I.U64.TRUNC R24, R24 ;  /* 0x0000001800187311 */ /* 0x000e24000020d800 */
[----:B0-----:R0:W-:Y:S01]  /*9270*/  STG.E.64 desc[UR36][R2.64], R24 ;  /* 0x0000001802007986 */ /* 0x0011e2000c101b24 */
[----:B------:R-:W-:Y:S05]  /*9280*/  BRA `(.L_x_653) ;  /* 0x0000000400547947 */ /* 0x000fea0003800000 */
.L_x_670:
[----:B------:R-:W0:Y:S02]  /*9290*/  F2I.FTZ.U32.TRUNC.NTZ R5, R24 ;  /* 0x0000001800057305 */ /* 0x000e24000021f000 */
[----:B0-----:R0:W-:Y:S01]  /*92a0*/  STG.E desc[UR36][R2.64], R5 ;  /* 0x0000000502007986 */ /* 0x0011e2000c101924 */
[----:B------:R-:W-:Y:S05]  /*92b0*/  BRA `(.L_x_653) ;  /* 0x0000000400487947 */ /* 0x000fea0003800000 */
.L_x_660:
[----:B------:R-:W-:-:S13]  /*92c0*/  ISETP.GT.AND P0, PT, R0, 0xe, PT ;  /* 0x0000000e0000780c */ /* 0x000fda0003f04270 */
[----:B------:R-:W-:Y:S05]  /*92d0*/  @P0 BRA `(.L_x_672) ;  /* 0x0000000000500947 */ /* 0x000fea0003800000 */
[----:B------:R-:W-:-:S13]  /*92e0*/  ISETP.NE.AND P0, PT, R0, 0xa, PT ;  /* 0x0000000a0000780c */ /* 0x000fda0003f05270 */
[----:B------:R-:W-:Y:S05]  /*92f0*/  @!P0 BRA `(.L_x_673) ;  /* 0x0000000000208947 */ /* 0x000fea0003800000 */
[----:B------:R-:W-:-:S13]  /*9300*/  ISETP.NE.AND P0, PT, R0, 0xb, PT ;  /* 0x0000000b0000780c */ /* 0x000fda0003f05270 */
[----:B------:R-:W-:Y:S05]  /*9310*/  @P0 BRA `(.L_x_652) ;  /* 0x0000000000580947 */ /* 0x000fea0003800000 */
[----:B------:R-:W-:Y:S02]  /*9320*/  FSETP.NEU.FTZ.AND P0, PT, R24, RZ, PT ;  /* 0x000000ff1800720b */ /* 0x000fe40003f1d000 */
[----:B------:R-:W-:-:S04]  /*9330*/  FSETP.NEU.FTZ.AND P1, PT, R25, RZ, PT ;  /* 0x000000ff1900720b */ /* 0x000fc80003f3d000 */
[----:B------:R-:W-:-:S04]  /*9340*/  PLOP3.LUT P0, PT, P0, P1, PT, 0xf8, 0x8f ;  /* 0x00000000008f781c */ /* 0x000fc80000703f70 */
[----:B------:R-:W-:-:S05]  /*9350*/  SEL R5, RZ, 0x1, !P0 ;  /* 0x00000001ff057807 */ /* 0x000fca0004000000 */
[----:B------:R0:W-:Y:S01]  /*9360*/  STG.E.U8 desc[UR36][R2.64], R5 ;  /* 0x0000000502007986 */ /* 0x0001e2000c101124 */
[----:B------:R-:W-:Y:S05]  /*9370*/  BRA `(.L_x_653) ;  /* 0x0000000400187947 */ /* 0x000fea0003800000 */
.L_x_673:
        /* <DEDUP_REMOVED lines=10> */
.L_x_672:
[----:B------:R-:W-:-:S13]  /*9420*/  ISETP.NE.AND P0, PT, R0, 0xf, PT ;  /* 0x0000000f0000780c */ /* 0x000fda0003f05270 */
[----:B------:R-:W-:Y:S05]  /*9430*/  @!P0 BRA `(.L_x_674) ;  /* 0x0000000000e08947 */ /* 0x000fea0003800000 */
[----:B------:R-:W-:-:S13]  /*9440*/  ISETP.NE.AND P0, PT, R0, 0x17, PT ;  /* 0x000000170000780c */ /* 0x000fda0003f05270 */
[----:B------:R-:W-:Y:S05]  /*9450*/  @!P0 BRA `(.L_x_675) ;  /* 0x00000000008c8947 */ /* 0x000fea0003800000 */
[----:B------:R-:W-:-:S13]  /*9460*/  ISETP.NE.AND P0, PT, R0, 0x18, PT ;  /* 0x000000180000780c */ /* 0x000fda0003f05270 */
[----:B------:R-:W-:Y:S05]  /*9470*/  @!P0 BRA `(.L_x_676) ;  /* 0x0000000000448947 */ /* 0x000fea0003800000 */
.L_x_652:
        /* <DEDUP_REMOVED lines=16> */
.L_x_677:
[----:B------:R-:W-:Y:S05]  /*9580*/  BRA `(.L_x_653) ;  /* 0x0000000000947947 */ /* 0x000fea0003800000 */
.L_x_676:
        /* <DEDUP_REMOVED lines=12> */
.L_x_679:
[----:B------:R-:W-:Y:S05]  /*9650*/  BSYNC.RECONVERGENT B0 ;  /* 0x0000000000007941 */ /* 0x000fea0003800200 */
.L_x_678:
[----:B------:R-:W-:-:S05]  /*9660*/  LOP3.LUT R5, R0, 0x80, R7, 0xf8, !PT ;  /* 0x0000008000057812 */ /* 0x000fca00078ef807 */
[----:B------:R0:W-:Y:S01]  /*9670*/  STG.E.U8 desc[UR36][R2.64], R5 ;  /* 0x0000000502007986 */ /* 0x0001e2000c101124 */
[----:B------:R-:W-:Y:S05]  /*9680*/  BRA `(.L_x_653) ;  /* 0x0000000000547947 */ /* 0x000fea0003800000 */
.L_x_675:
        /* <DEDUP_REMOVED lines=11> */
.L_x_681:
[----:B------:R-:W-:Y:S01]  /*9740*/  IMAD.MOV.U32 R0, RZ, RZ, 0x7f ;  /* 0x0000007fff007424 */ /* 0x000fe200078e00ff */
[----:B------:R-:W-:-:S04]  /*9750*/  ISETP.GT.U32.AND P0, PT, R4, 0x7f800000, PT ;  /* 0x7f8000000400780c */ /* 0x000fc80003f04070 */
[----:B------:R-:W-:-:S09]  /*9760*/  SEL R0, R0, 0x7c, P0 ;  /* 0x0000007c00007807 */ /* 0x000fd20000000000 */
.L_x_682:
[----:B------:R-:W-:Y:S05]  /*9770*/  BSYNC.RECONVERGENT B0 ;  /* 0x0000000000007941 */ /* 0x000fea0003800200 */
.L_x_680:
[----:B------:R-:W-:-:S04]  /*9780*/  SHF.R.U32.HI R5, RZ, 0x18, R24 ;  /* 0x00000018ff057819 */ /* 0x000fc80000011618 */
[----:B------:R-:W-:-:S05]  /*9790*/  LOP3.LUT R5, R0, 0x80, R5, 0xf8, !PT ;  /* 0x0000008000057812 */ /* 0x000fca00078ef805 */
[----:B------:R0:W-:Y:S01]  /*97a0*/  STG.E.U8 desc[UR36][R2.64], R5 ;  /* 0x0000000502007986 */ /* 0x0001e2000c101124 */
[----:B------:R-:W-:Y:S05]  /*97b0*/  BRA `(.L_x_653) ;  /* 0x0000000000087947 */ /* 0x000fea0003800000 */
.L_x_674:
[----:B------:R-:W-:-:S05]  /*97c0*/  F2FP.BF16.F32.PACK_AB R24, RZ, R24 ;  /* 0x00000018ff18723e */ /* 0x000fca00000010ff */
[----:B------:R0:W-:Y:S02]  /*97d0*/  STG.E.U16 desc[UR36][R2.64], R24 ;  /* 0x0000001802007986 */ /* 0x0001e4000c101524 */
.L_x_653:
[----:B------:R-:W-:-:S05]  /*97e0*/  VIADD R26, R26, 0x80 ;  /* 0x000000801a1a7836 */ /* 0x000fca0000000000 */
[----:B------:R-:W-:-:S13]  /*97f0*/  ISETP.GE.AND P0, PT, R26, R29, PT ;  /* 0x0000001d1a00720c */ /* 0x000fda0003f06270 */
[----:B------:R-:W-:Y:S05]  /*9800*/  @P0 BRA `(.L_x_647) ;  /* 0x0000000c00a40947 */ /* 0x000fea0003800000 */
[----:B------:R-:W5:Y:S01]  /*9810*/  LDCU UR4, c[0x0][0x3b4] ;  /* 0x00007680ff0477ac */ /* 0x000f620008000800 */
[----:B01234-:R-:W0:Y:S01]  /*9820*/  LDC.64 R2, c[0x0][0x388] ;  /* 0x0000e200ff027b82 */ /* 0x01fe220000000a00 */
[----:B------:R-:W-:Y:S01]  /*9830*/  IMAD R0, R19, 0x200, R26 ;  /* 0x0000020013007824 */ /* 0x000fe200078e021a */
[----:B------:R-:W-:-:S03]  /*9840*/  PRMT R4, R18, 0x9910, RZ ;  /* 0x0000991012047816 */ /* 0x000fc600000000ff */
[----:B-----5:R-:W-:Y:S02]  /*9850*/  IMAD R5, R0, UR4, RZ ;  /* 0x0000000400057c24 */ /* 0x020fe4000f8e02ff */
[----:B------:R-:W-:-:S05]  /*9860*/  IMAD.MOV.U32 R0, RZ, RZ, R4 ;  /* 0x000000ffff007224 */ /* 0x000fca00078e0004 */
[----:B------:R-:W-:Y:S02]  /*9870*/  ISETP.GT.AND P1, PT, R0, 0x9, PT ;  /* 0x000000090000780c */ /* 0x000fe40003f24270 */
[----:B0-----:R-:W-:-:S05]  /*9880*/  IADD3 R2, P0, PT, R5, R2, RZ ;  /* 0x0000000205027210 */ /* 0x001fca0007f1e0ff */
[----:B------:R-:W-:-:S06]  /*9890*/  IMAD.X R3, RZ, RZ, R3, P0 ;  /* 0x000000ffff037224 */ /* 0x000fcc00000e0603 */
        /* <DEDUP_REMOVED lines=12> */
.L_x_686:
[----:B------:R-:W0:Y:S02]  /*9960*/  F2I.S64.TRUNC R16, R16 ;  /* 0x0000001000107311 */ /* 0x000e24000020d900 */
[----:B0-----:R-:W-:-:S05]  /*9970*/  IMAD.MOV.U32 R5, RZ, RZ, R16 ;  /* 0x000000ffff057224 */ /* 0x001fca00078e0010 */
[----:B------:R0:W-:Y:S01]  /*9980*/  STG.E.U8 desc[UR36][R2.64], R5 ;  /* 0x0000000502007986 */ /* 0x0001e2000c101124 */
[----:B------:R-:W-:Y:S05]  /*9990*/  BRA `(.L_x_688) ;  /* 0x0000000c003c7947 */ /* 0x000fea0003800000 */
.L_x_685:
        /* <DEDUP_REMOVED lines=9> */
.L_x_690:
[----:B------:R-:W0:Y:S02]  /*9a30*/  F2I.FTZ.TRUNC.NTZ R5, R16 ;  /* 0x0000001000057305 */ /* 0x000e24000021f100 */
[----:B0-----:R0:W-:Y:S01]  /*9a40*/  STG.E desc[UR36][R2.64], R5 ;  /* 0x0000000502007986 */ /* 0x0011e2000c101924 */
[----:B------:R-:W-:Y:S05]  /*9a50*/  BRA `(.L_x_688) ;  /* 0x0000000c000c7947 */ /* 0x000fea0003800000 */
.L_x_689:
[----:B------:R-:W0:Y:S02]  /*9a60*/  F2I.FTZ.TRUNC.NTZ R5, R16 ;  /* 0x0000001000057305 */ /* 0x000e24000021f100 */
[----:B0-----:R0:W-:Y:S01]  /*9a70*/  STG.E.U16 desc[UR36][R2.64], R5 ;  /* 0x0000000502007986 */ /* 0x0011e2000c101524 */
[----:B------:R-:W-:Y:S05]  /*9a80*/  BRA `(.L_x_688) ;  /* 0x0000000c00007947 */ /* 0x000fea0003800000 */
.L_x_684:
        /* <DEDUP_REMOVED lines=8> */
.L_x_692:
[----:B------:R-:W-:-:S05]  /*9b10*/  F2FP.F16.F32.PACK_AB R16, RZ, R16 ;  /* 0x00000010ff10723e */ /* 0x000fca00000000ff */
[----:B------:R0:W-:Y:S01]  /*9b20*/  STG.E.U16 desc[UR36][R2.64], R16 ;  /* 0x0000001002007986 */ /* 0x0001e2000c101524 */
[----:B------:R-:W-:Y:S05]  /*9b30*/  BRA `(.L_x_688) ;  /* 0x0000000800d47947 */ /* 0x000fea0003800000 */
.L_x_691:
        /* <DEDUP_REMOVED lines=8> */
.L_x_694:
[----:B------:R-:W-:-:S05]  /*9bc0*/  F2FP.F16.F32.PACK_AB R17, R17, R16 ;  /* 0x000000101111723e */ /* 0x000fca00000000ff */
[----:B------:R0:W-:Y:S01]  /*9bd0*/  STG.E desc[UR36][R2.64], R17 ;  /* 0x0000001102007986 */ /* 0x0001e2000c101924 */
[----:B------:R-:W-:Y:S05]  /*9be0*/  BRA `(.L_x_688) ;  /* 0x0000000800a87947 */ /* 0x000fea0003800000 */
.L_x_693:
[----:B------:R-:W-:-:S06]  /*9bf0*/  FMUL.FTZ R4, R16, 1 ;  /* 0x3f80000010047820 */ /* 0x000fcc0000410000 */
[----:B------:R-:W0:Y:S02]  /*9c00*/  F2F.F64.F32 R4, R4 ;  /* 0x0000000400047310 */ /* 0x000e240000201800 */
[----:B0-----:R0:W-:Y:S01]  /*9c10*/  STG.E.64 desc[UR36][R2.64], R4 ;  /* 0x0000000402007986 */ /* 0x0011e2000c101b24 */
[----:B------:R-:W-:Y:S05]  /*9c20*/  BRA `(.L_x_688) ;  /* 0x0000000800987947 */ /* 0x000fea0003800000 */
.L_x_683:
        /* <DEDUP_REMOVED lines=13> */
.L_x_698:
        /* <DEDUP_REMOVED lines=16> */
.L_x_701:
[----:B------:R-:W-:-:S04]  /*9e00*/  SHF.R.U32.HI R16, RZ, 0x18, R16 ;  /* 0x00000018ff107819 */ /* 0x000fc80000011610 */
[----:B------:R-:W-:-:S04]  /*9e10*/  LOP3.LUT R5, R5, 0x80, R16, 0xf8, !PT ;  /* 0x0000008005057812 */ /* 0x000fc800078ef810 */
[----:B------:R-:W-:-:S07]  /*9e20*/  PRMT R0, R5, 0x7610, R0 ;  /* 0x0000761005007816 */ /* 0x000fce0000000000 */
.L_x_700:
[----:B------:R-:W-:Y:S05]  /*9e30*/  BSYNC.RECONVERGENT B0 ;  /* 0x0000000000007941 */ /* 0x000fea0003800200 */
.L_x_699:
[----:B------:R0:W-:Y:S01]  /*9e40*/  STG.E.U8 desc[UR36][R2.64], R0 ;  /* 0x0000000002007986 */ /* 0x0001e2000c101124 */
[----:B------:R-:W-:Y:S05]  /*9e50*/  BRA `(.L_x_688) ;  /* 0x00000008000c7947 */ /* 0x000fea0003800000 */
.L_x_697:
        /* <DEDUP_REMOVED lines=16> */
.L_x_704:
[----:B------:R-:W-:-:S04]  /*9f60*/  SHF.R.U32.HI R16, RZ, 0x18, R16 ;  /* 0x00000018ff107819 */ /* 0x000fc80000011610 */
[----:B------:R-:W-:-:S04]  /*9f70*/  LOP3.LUT R5, R5, 0x80, R16, 0xf8, !PT ;  /* 0x0000008005057812 */ /* 0x000fc800078ef810 */
[----:B------:R-:W-:-:S07]  /*9f80*/  PRMT R0, R5, 0x7610, R0 ;  /* 0x0000761005007816 */ /* 0x000fce0000000000 */
.L_x_703:
[----:B------:R-:W-:Y:S05]  /*9f90*/  BSYNC.RECONVERGENT B0 ;  /* 0x0000000000007941 */ /* 0x000fea0003800200 */
.L_x_702:
[----:B------:R0:W-:Y:S01]  /*9fa0*/  STG.E.U8 desc[UR36][R2.64], R0 ;  /* 0x0000000002007986 */ /* 0x0001e2000c101124 */
[----:B------:R-:W-:Y:S05]  /*9fb0*/  BRA `(.L_x_688) ;  /* 0x0000000400b47947 */ /* 0x000fea0003800000 */
.L_x_696:
        /* <DEDUP_REMOVED lines=21> */
.L_x_706:
[----:B------:R-:W0:Y:S02]  /*a110*/  F2I.U64.TRUNC R16, R16 ;  /* 0x0000001000107311 */ /* 0x000e24000020d800 */
[----:B0-----:R0:W-:Y:S01]  /*a120*/  STG.E.64 desc[UR36][R2.64], R16 ;  /* 0x0000001002007986 */ /* 0x0011e2000c101b24 */
[----:B------:R-:W-:Y:S05]  /*a130*/  BRA `(.L_x_688) ;  /* 0x0000000400547947 */ /* 0x000fea0003800000 */
.L_x_705:
[----:B------:R-:W0:Y:S02]  /*a140*/  F2I.FTZ.U32.TRUNC.NTZ R5, R16 ;  /* 0x0000001000057305 */ /* 0x000e24000021f000 */
[----:B0-----:R0:W-:Y:S01]  /*a150*/  STG.E desc[UR36][R2.64], R5 ;  /* 0x0000000502007986 */ /* 0x0011e2000c101924 */
[----:B------:R-:W-:Y:S05]  /*a160*/  BRA `(.L_x_688) ;  /* 0x0000000400487947 */ /* 0x000fea0003800000 */
.L_x_695:
        /* <DEDUP_REMOVED lines=12> */
.L_x_708:
        /* <DEDUP_REMOVED lines=10> */
.L_x_707:
[----:B------:R-:W-:-:S13]  /*a2d0*/  ISETP.NE.AND P0, PT, R0, 0xf, PT ;  /* 0x0000000f0000780c */ /* 0x000fda0003f05270 */
[----:B------:R-:W-:Y:S05]  /*a2e0*/  @!P0 BRA `(.L_x_709) ;  /* 0x0000000000e08947 */ /* 0x000fea0003800000 */
[----:B------:R-:W-:-:S13]  /*a2f0*/  ISETP.NE.AND P0, PT, R0, 0x17, PT ;  /* 0x000000170000780c */ /* 0x000fda0003f05270 */
[----:B------:R-:W-:Y:S05]  /*a300*/  @!P0 BRA `(.L_x_710) ;  /* 0x00000000008c8947 */ /* 0x000fea0003800000 */
[----:B------:R-:W-:-:S13]  /*a310*/  ISETP.NE.AND P0, PT, R0, 0x18, PT ;  /* 0x000000180000780c */ /* 0x000fda0003f05270 */
[----:B------:R-:W-:Y:S05]  /*a320*/  @!P0 BRA `(.L_x_711) ;  /* 0x0000000000448947 */ /* 0x000fea0003800000 */
.L_x_687:
        /* <DEDUP_REMOVED lines=16> */
.L_x_712:
[----:B------:R-:W-:Y:S05]  /*a430*/  BRA `(.L_x_688) ;  /* 0x0000000000947947 */ /* 0x000fea0003800000 */
.L_x_711:
        /* <DEDUP_REMOVED lines=12> */
.L_x_714:
[----:B------:R-:W-:Y:S05]  /*a500*/  BSYNC.RECONVERGENT B0 ;  /* 0x0000000000007941 */ /* 0x000fea0003800200 */
.L_x_713:
[----:B------:R-:W-:-:S05]  /*a510*/  LOP3.LUT R5, R0, 0x80, R7, 0xf8, !PT ;  /* 0x0000008000057812 */ /* 0x000fca00078ef807 */
[----:B------:R2:W-:Y:S01]  /*a520*/  STG.E.U8 desc[UR36][R2.64], R5 ;  /* 0x0000000502007986 */ /* 0x0005e2000c101124 */
[----:B------:R-:W-:Y:S05]  /*a530*/  BRA `(.L_x_688) ;  /* 0x0000000000547947 */ /* 0x000fea0003800000 */
.L_x_710:
        /* <DEDUP_REMOVED lines=11> */
.L_x_716:
[----:B------:R-:W-:Y:S01]  /*a5f0*/  IMAD.MOV.U32 R0, RZ, RZ, 0x7f ;  /* 0x0000007fff007424 */ /* 0x000fe200078e00ff */
[----:B------:R-:W-:-:S04]  /*a600*/  ISETP.GT.U32.AND P0, PT, R4, 0x7f800000, PT ;  /* 0x7f8000000400780c */ /* 0x000fc80003f04070 */
[----:B------:R-:W-:-:S09]  /*a610*/  SEL R0, R0, 0x7c, P0 ;  /* 0x0000007c00007807 */ /* 0x000fd20000000000 */
.L_x_717:
[----:B------:R-:W-:Y:S05]  /*a620*/  BSYNC.RECONVERGENT B0 ;  /* 0x0000000000007941 */ /* 0x000fea0003800200 */
.L_x_715:
[----:B------:R-:W-:-:S04]  /*a630*/  SHF.R.U32.HI R5, RZ, 0x18, R16 ;  /* 0x00000018ff057819 */ /* 0x000fc80000011610 */
[----:B------:R-:W-:-:S05]  /*a640*/  LOP3.LUT R5, R0, 0x80, R5, 0xf8, !PT ;  /* 0x0000008000057812 */ /* 0x000fca00078ef805 */
[----:B------:R1:W-:Y:S01]  /*a650*/  STG.E.U8 desc[UR36][R2.64], R5 ;  /* 0x0000000502007986 */ /* 0x0003e2000c101124 */
[----:B------:R-:W-:Y:S05]  /*a660*/  BRA `(.L_x_688) ;  /* 0x0000000000087947 */ /* 0x000fea0003800000 */
.L_x_709:
[----:B------:R-:W-:-:S05]  /*a670*/  F2FP.BF16.F32.PACK_AB R16, RZ, R16 ;  /* 0x00000010ff10723e */ /* 0x000fca00000010ff */
[----:B------:R0:W-:Y:S02]  /*a680*/  STG.E.U16 desc[UR36][R2.64], R16 ;  /* 0x0000001002007986 */ /* 0x0001e4000c101524 */
.L_x_688:
[----:B------:R-:W-:-:S07]  /*a690*/  VIADD R26, R26, 0x80 ;  /* 0x000000801a1a7836 */ /* 0x000fce0000000000 */
.L_x_647:
[----:B------:R-:W-:Y:S05]  /*a6a0*/  BSYNC.RECONVERGENT B6 ;  /* 0x0000000000067941 */ /* 0x000fea0003800200 */
.L_x_646:
[----:B------:R-:W-:-:S13]  /*a6b0*/  ISETP.GE.AND P0, PT, R26, R29, PT ;  /* 0x0000001d1a00720c */ /* 0x000fda0003f06270 */
[----:B------:R-:W-:Y:S05]  /*a6c0*/  @P0 EXIT ;  /* 0x000000000000094d */ /* 0x000fea0003800000 */
[----:B0-----:R-:W0:Y:S01]  /*a6d0*/  S2R R0, SR_CTAID.X ;  /* 0x0000000000007919 */ /* 0x001e220000002500 */
[----:B----4-:R-:W4:Y:S01]  /*a6e0*/  LDC.U8 R4, c[0x0][0x3b0] ;  /* 0x0000ec00ff047b82 */ /* 0x010f220000000000 */
[----:B------:R-:W5:Y:S07]  /*a6f0*/  LDCU UR4, c[0x0][0x3b4] ;  /* 0x00007680ff0477ac */ /* 0x000f6e0008000800 */
[----:B-123--:R-:W1:Y:S01]  /*a700*/  LDC.64 R2, c[0x0][0x388] ;  /* 0x0000e200ff027b82 */ /* 0x00ee620000000a00 */
[----:B0-----:R-:W-:Y:S01]  /*a710*/  IMAD R26, R0, 0x200, R26 ;  /* 0x00000200001a7824 */ /* 0x001fe200078e021a */
[----:B----4-:R-:W-:-:S03]  /*a720*/  PRMT R0, R4, 0x9910, RZ ;  /* 0x0000991004007816 */ /* 0x010fc600000000ff */
[----:B-----5:R-:W-:Y:S01]  /*a730*/  IMAD R5, R26, UR4, RZ ;  /* 0x000000041a057c24 */ /* 0x020fe2000f8e02ff */
[----:B------:R-:W-:-:S04]  /*a740*/  ISETP.GT.AND P1, PT, R0, 0x9, PT ;  /* 0x000000090000780c */ /* 0x000fc80003f24270 */
[----:B-1----:R-:W-:-:S05]  /*a750*/  IADD3 R2, P0, PT, R5, R2, RZ ;  /* 0x0000000205027210 */ /* 0x002fca0007f1e0ff */
[----:B------:R-:W-:-:S04]  /*a760*/  IMAD.X R3, RZ, RZ, R3, P0 ;  /* 0x000000ffff037224 */ /* 0x000fc800000e0603 */
        /* <DEDUP_REMOVED lines=10> */
[----:B0-----:R-:W-:Y:S01]  /*a810*/  STG.E.U8 desc[UR36][R2.64], R5 ;  /* 0x0000000502007986 */ /* 0x001fe2000c101124 */
[----:B------:R-:W-:Y:S05]  /*a820*/  EXIT ;  /* 0x000000000000794d */ /* 0x000fea0003800000 */
.L_x_721:
[----:B------:R-:W0:Y:S02]  /*a830*/  F2I.S64.TRUNC R22, R22 ;  /* 0x0000001600167311 */ /* 0x000e24000020d900 */
[----:B0-----:R-:W-:-:S05]  /*a840*/  IMAD.MOV.U32 R5, RZ, RZ, R22 ;  /* 0x000000ffff057224 */ /* 0x001fca00078e0016 */
[----:B------:R-:W-:Y:S01]  /*a850*/  STG.E.U8 desc[UR36][R2.64], R5 ;  /* 0x0000000502007986 */ /* 0x000fe2000c101124 */
[----:B------:R-:W-:Y:S05]  /*a860*/  EXIT ;  /* 0x000000000000794d */ /* 0x000fea0003800000 */
.L_x_720:
[----:B------:R-:W-:-:S13]  /*a870*/  ISETP.NE.AND P0, PT, R0, 0x2, PT ;  /* 0x000000020000780c */ /* 0x000fda0003f05270 */
[----:B------:R-:W-:Y:S05]  /*a880*/  @!P0 BRA `(.L_x_723) ;  /* 0x0000000000288947 */ /* 0x000fea0003800000 */
[----:B------:R-:W-:-:S13]  /*a890*/  ISETP.NE.AND P0, PT, R0, 0x3, PT ;  /* 0x000000030000780c */ /* 0x000fda0003f05270 */
[----:B------:R-:W-:Y:S05]  /*a8a0*/  @!P0 BRA `(.L_x_724) ;  /* 0x0000000000148947 */ /* 0x000fea0003800000 */
[----:B------:R-:W-:-:S13]  /*a8b0*/  ISETP.NE.AND P0, PT, R0, 0x4, PT ;  /* 0x000000040000780c */ /* 0x000fda0003f05270 */
[----:B------:R-:W-:Y:S05]  /*a8c0*/  @P0 BRA `(.L_x_722) ;  /* 0x00000008004c0947 */ /* 0x000fea0003800000 */
[----:B------:R-:W0:Y:S02]  /*a8d0*/  F2I.S64.TRUNC R22, R22 ;  /* 0x0000001600167311 */ /* 0x000e24000020d900 */
[----:B0-----:R-:W-:Y:S01]  /*a8e0*/  STG.E.64 desc[UR36][R2.64], R22 ;  /* 0x0000001602007986 */ /* 0x001fe2000c101b24 */
[----:B------:R-:W-:Y:S05]  /*a8f0*/  EXIT ;  /* 0x000000000000794d */ /* 0x000fea0003800000 */
.L_x_724:
[----:B------:R-:W0:Y:S02]  /*a900*/  F2I.FTZ.TRUNC.NTZ R5, R22 ;  /* 0x0000001600057305 */ /* 0x000e24000021f100 */
[----:B0-----:R-:W-:Y:S01]  /*a910*/  STG.E desc[UR36][R2.64], R5 ;  /* 0x0000000502007986 */ /* 0x001fe2000c101924 */
[----:B------:R-:W-:Y:S05]  /*a920*/  EXIT ;  /* 0x000000000000794d */ /* 0x000fea0003800000 */
.L_x_723:
[----:B------:R-:W0:Y:S02]  /*a930*/  F2I.FTZ.TRUNC.NTZ R5, R22 ;  /* 0x0000001600057305 */ /* 0x000e24000021f100 */
[----:B0-----:R-:W-:Y:S01]  /*a940*/  STG.E.U16 desc[UR36][R2.64], R5 ;  /* 0x0000000502007986 */ /* 0x001fe2000c101524 */
[----:B------:R-:W-:Y:S05]  /*a950*/  EXIT ;  /* 0x000000000000794d */ /* 0x000fea0003800000 */
.L_x_719:
[----:B------:R-:W-:-:S13]  /*a960*/  ISETP.GT.AND P0, PT, R0, 0x6, PT ;  /* 0x000000060000780c */ /* 0x000fda0003f04270 */
[----:B------:R-:W-:Y:S05]  /*a970*/  @P0 BRA `(.L_x_725) ;  /* 0x0000000000240947 */ /* 0x000fea0003800000 */
[----:B------:R-:W-:-:S13]  /*a980*/  ISETP.NE.AND P0, PT, R0, 0x5, PT ;  /* 0x000000050000780c */ /* 0x000fda0003f05270 */
[----:B------:R-:W-:Y:S05]  /*a990*/  @!P0 BRA `(.L_x_726) ;  /* 0x0000000000108947 */ /* 0x000fea0003800000 */
[----:B------:R-:W-:-:S13]  /*a9a0*/  ISETP.NE.AND P0, PT, R0, 0x6, PT ;  /* 0x000000060000780c */ /* 0x000fda0003f05270 */
[----:B------:R-:W-:Y:S05]  /*a9b0*/  @P0 BRA `(.L_x_722) ;  /* 0x0000000800100947 */ /* 0x000fea0003800000 */
[----:B------:R-:W-:Y:S01]  /*a9c0*/  STG.E desc[UR36][R2.64], R22 ;  /* 0x0000001602007986 */ /* 0x000fe2000c101924 */
[----:B------:R-:W-:Y:S05]  /*a9d0*/  EXIT ;  /* 0x000000000000794d */ /* 0x000fea0003800000 */
.L_x_726:
[----:B------:R-:W-:-:S05]  /*a9e0*/  F2FP.F16.F32.PACK_AB R22, RZ, R22 ;  /* 0x00000016ff16723e */ /* 0x000fca00000000ff */
[----:B------:R-:W-:Y:S01]  /*a9f0*/  STG.E.U16 desc[UR36][R2.64], R22 ;  /* 0x0000001602007986 */ /* 0x000fe2000c101524 */
[----:B------:R-:W-:Y:S05]  /*aa00*/  EXIT ;  /* 0x000000000000794d */ /* 0x000fea0003800000 */
.L_x_725:
[----:B------:R-:W-:-:S13]  /*aa10*/  ISETP.NE.AND P0, PT, R0, 0x7, PT ;  /* 0x000000070000780c */ /* 0x000fda0003f05270 */
[----:B------:R-:W-:Y:S05]  /*aa20*/  @!P0 BRA `(.L_x_727) ;  /* 0x0000000000248947 */ /* 0x000fea0003800000 */
[----:B------:R-:W-:-:S13]  /*aa30*/  ISETP.NE.AND P0, PT, R0, 0x8, PT ;  /* 0x000000080000780c */ /* 0x000fda0003f05270 */
[----:B------:R-:W-:Y:S05]  /*aa40*/  @!P0 BRA `(.L_x_728) ;  /* 0x0000000000108947 */ /* 0x000fea0003800000 */
[----:B------:R-:W-:-:S13]  /*aa50*/  ISETP.NE.AND P0, PT, R0, 0x9, PT ;  /* 0x000000090000780c */ /* 0x000fda0003f05270 */
[----:B------:R-:W-:Y:S05]  /*aa60*/  @P0 BRA `(.L_x_722) ;  /* 0x0000000400e40947 */ /* 0x000fea0003800000 */
[----:B------:R-:W-:Y:S01]  /*aa70*/  STG.E.64 desc[UR36][R2.64], R22 ;  /* 0x0000001602007986 */ /* 0x000fe2000c101b24 */
[----:B------:R-:W-:Y:S05]  /*aa80*/  EXIT ;  /* 0x000000000000794d */ /* 0x000fea0003800000 */
.L_x_728:
[----:B------:R-:W-:-:S05]  /*aa90*/  F2FP.F16.F32.PACK_AB R23, R23, R22 ;  /* 0x000000161717723e */ /* 0x000fca00000000ff */
[----:B------:R-:W-:Y:S01]  /*aaa0*/  STG.E desc[UR36][R2.64], R23 ;  /* 0x0000001702007986 */ /* 0x000fe2000c101924 */
[----:B------:R-:W-:Y:S05]  /*aab0*/  EXIT ;  /* 0x000000000000794d */ /* 0x000fea0003800000 */
.L_x_727:
[----:B------:R-:W-:-:S06]  /*aac0*/  FMUL.FTZ R4, R22, 1 ;  /* 0x3f80000016047820 */ /* 0x000fcc0000410000 */
[----:B------:R-:W0:Y:S02]  /*aad0*/  F2F.F64.F32 R4, R4 ;  /* 0x0000000400047310 */ /* 0x000e240000201800 */
[----:B0-----:R-:W-:Y:S01]  /*aae0*/  STG.E.64 desc[UR36][R2.64], R4 ;  /* 0x0000000402007986 */ /* 0x001fe2000c101b24 */
[----:B------:R-:W-:Y:S05]  /*aaf0*/  EXIT ;  /* 0x000000000000794d */ /* 0x000fea0003800000 */
.L_x_718:
        /* <DEDUP_REMOVED lines=11> */
[----:B0-----:R-:W-:Y:S01]  /*abb0*/  STG.E.U16 desc[UR36][R2.64], R5 ;  /* 0x0000000502007986 */ /* 0x001fe2000c101524 */
[----:B------:R-:W-:Y:S05]  /*abc0*/  EXIT ;  /* 0x000000000000794d */ /* 0x000fea0003800000 */
.L_x_732:
        /* <DEDUP_REMOVED lines=16> */
.L_x_735:
[----:B------:R-:W-:-:S04]  /*acd0*/  SHF.R.U32.HI R22, RZ, 0x18, R22 ;  /* 0x00000018ff167819 */ /* 0x000fc80000011616 */
[----:B------:R-:W-:-:S04]  /*ace0*/  LOP3.LUT R5, R5, 0x80, R22, 0xf8, !PT ;  /* 0x0000008005057812 */ /* 0x000fc800078ef816 */
[----:B------:R-:W-:-:S07]  /*acf0*/  PRMT R0, R5, 0x7610, R0 ;  /* 0x0000761005007816 */ /* 0x000fce0000000000 */
.L_x_734:
[----:B------:R-:W-:Y:S05]  /*ad00*/  BSYNC.RECONVERGENT B0 ;  /* 0x0000000000007941 */ /* 0x000fea0003800200 */
.L_x_733:
[----:B------:R-:W-:Y:S01]  /*ad10*/  STG.E.U8 desc[UR36][R2.64], R0 ;  /* 0x0000000002007986 */ /* 0x000fe2000c101124 */
[----:B------:R-:W-:Y:S05]  /*ad20*/  EXIT ;  /* 0x000000000000794d */ /* 0x000fea0003800000 */
.L_x_731:
        /* <DEDUP_REMOVED lines=16> */
.L_x_738:
[----:B------:R-:W-:-:S04]  /*ae30*/  SHF.R.U32.HI R22, RZ, 0x18, R22 ;  /* 0x00000018ff167819 */ /* 0x000fc80000011616 */
[----:B------:R-:W-:-:S04]  /*ae40*/  LOP3.LUT R5, R5, 0x80, R22, 0xf8, !PT ;  /* 0x0000008005057812 */ /* 0x000fc800078ef816 */
[----:B------:R-:W-:-:S07]  /*ae50*/  PRMT R0, R5, 0x7610, R0 ;  /* 0x0000761005007816 */ /* 0x000fce0000000000 */
.L_x_737:
[----:B------:R-:W-:Y:S05]  /*ae60*/  BSYNC.RECONVERGENT B0 ;  /* 0x0000000000007941 */ /* 0x000fea0003800200 */
.L_x_736:
[----:B------:R-:W-:Y:S01]  /*ae70*/  STG.E.U8 desc[UR36][R2.64], R0 ;  /* 0x0000000002007986 */ /* 0x000fe2000c101124 */
[----:B------:R-:W-:Y:S05]  /*ae80*/  EXIT ;  /* 0x000000000000794d */ /* 0x000fea0003800000 */
.L_x_730:
        /* <DEDUP_REMOVED lines=19> */
[----:B------:R-:W-:Y:S01]  /*afc0*/  STG.E.U8 desc[UR36][R2.64], R5 ;  /* 0x0000000502007986 */ /* 0x000fe2000c101124 */
[----:B------:R-:W-:Y:S05]  /*afd0*/  EXIT ;  /* 0x000000000000794d */ /* 0x000fea0003800000 */
.L_x_740:
[----:B------:R-:W0:Y:S02]  /*afe0*/  F2I.U64.TRUNC R22, R22 ;  /* 0x0000001600167311 */ /* 0x000e24000020d800 */
[----:B0-----:R-:W-:Y:S01]  /*aff0*/  STG.E.64 desc[UR36][R2.64], R22 ;  /* 0x0000001602007986 */ /* 0x001fe2000c101b24 */
[----:B------:R-:W-:Y:S05]  /*b000*/  EXIT ;  /* 0x000000000000794d */ /* 0x000fea0003800000 */
.L_x_739:
[----:B------:R-:W0:Y:S02]  /*b010*/  F2I.FTZ.U32.TRUNC.NTZ R5, R22 ;  /* 0x0000001600057305 */ /* 0x000e24000021f000 */
[----:B0-----:R-:W-:Y:S01]  /*b020*/  STG.E desc[UR36][R2.64], R5 ;  /* 0x0000000502007986 */ /* 0x001fe2000c101924 */
[----:B------:R-:W-:Y:S05]  /*b030*/  EXIT ;  /* 0x000000000000794d */ /* 0x000fea0003800000 */
.L_x_729:
        /* <DEDUP_REMOVED lines=10> */
[----:B------:R-:W-:Y:S01]  /*b0e0*/  STG.E.U8 desc[UR36][R2.64], R5 ;  /* 0x0000000502007986 */ /* 0x000fe2000c101124 */
[----:B------:R-:W-:Y:S05]  /*b0f0*/  EXIT ;  /* 0x000000000000794d */ /* 0x000fea0003800000 */
.L_x_742:
        /* <DEDUP_REMOVED lines=10> */
.L_x_741:
[----:B------:R-:W-:-:S13]  /*b1a0*/  ISETP.NE.AND P0, PT, R0, 0xf, PT ;  /* 0x0000000f0000780c */ /* 0x000fda0003f05270 */
[----:B------:R-:W-:Y:S05]  /*b1b0*/  @!P0 BRA `(.L_x_743) ;  /* 0x0000000000e08947 */ /* 0x000fea0003800000 */
[----:B------:R-:W-:-:S13]  /*b1c0*/  ISETP.NE.AND P0, PT, R0, 0x17, PT ;  /* 0x000000170000780c */ /* 0x000fda0003f05270 */
[----:B------:R-:W-:Y:S05]  /*b1d0*/  @!P0 BRA `(.L_x_744) ;  /* 0x00000000008c8947 */ /* 0x000fea0003800000 */
[----:B------:R-:W-:-:S13]  /*b1e0*/  ISETP.NE.AND P0, PT, R0, 0x18, PT ;  /* 0x000000180000780c */ /* 0x000fda0003f05270 */
[----:B------:R-:W-:Y:S05]  /*b1f0*/  @!P0 BRA `(.L_x_745) ;  /* 0x0000000000448947 */ /* 0x000fea0003800000 */
.L_x_722:
[----:B------:R-:W-:Y:S01]  /*b200*/  MOV R0, 0x0 ;  /* 0x0000000000007802 */ /* 0x000fe20000000f00 */
[----:B------:R-:W0:Y:S01]  /*b210*/  LDCU.64 UR4, c[0x4][0x118] ;  /* 0x01002300ff0477ac */ /* 0x000e220008000a00 */
[----:B------:R-:W-:Y:S02]  /*b220*/  IMAD.MOV.U32 R8, RZ, RZ, 0x65 ;  /* 0x00000065ff087424 */ /* 0x000fe400078e00ff */
[----:B------:R1:W2:Y:S01]  /*b230*/  LDC.64 R2, c[0x4][R0] ;  /* 0x0100000000027b82 */ /* 0x0002a20000000a00 */
[----:B------:R-:W3:Y:S01]  /*b240*/  LDCU.64 UR6, c[0x4][0x120] ;  /* 0x01002400ff0677ac */ /* 0x000ee20008000a00 */
[----:B------:R-:W-:Y:S02]  /*b250*/  IMAD.MOV.U32 R12, RZ, RZ, 0x1 ;  /* 0x00000001ff0c7424 */ /* 0x000fe400078e00ff */
[----:B------:R-:W-:Y:S01]  /*b260*/  IMAD.MOV.U32 R13, RZ, RZ, RZ ;  /* 0x000000ffff0d7224 */ /* 0x000fe200078e00ff */
[----:B------:R-:W4:Y:S01]  /*b270*/  LDCU.64 UR8, c[0x4][0x20] ;  /* 0x01000400ff0877ac */ /* 0x000f220008000a00 */
[----:B0-----:R-:W-:-:S02]  /*b280*/  IMAD.U32 R4, RZ, RZ, UR4 ;  /* 0x00000004ff047e24 */ /* 0x001fc4000f8e00ff */
[----:B------:R-:W-:Y:S02]  /*b290*/  IMAD.U32 R5, RZ, RZ, UR5 ;  /* 0x00000005ff057e24 */ /* 0x000fe4000f8e00ff */
[----:B---3--:R-:W-:Y:S02]  /*b2a0*/  IMAD.U32 R6, RZ, RZ, UR6 ;  /* 0x00000006ff067e24 */ /* 0x008fe4000f8e00ff */
[----:B------:R-:W-:Y:S02]  /*b2b0*/  IMAD.U32 R7, RZ, RZ, UR7 ;  /* 0x00000007ff077e24 */ /* 0x000fe4000f8e00ff */
[----:B----4-:R-:W-:Y:S02]  /*b2c0*/  IMAD.U32 R10, RZ, RZ, UR8 ;  /* 0x00000008ff0a7e24 */ /* 0x010fe4000f8e00ff */
[----:B-1----:R-:W-:-:S07]  /*b2d0*/  IMAD.U32 R11, RZ, RZ, UR9 ;  /* 0x00000009ff0b7e24 */ /* 0x002fce000f8e00ff */
[----:B------:R-:W-:-:S07]  /*b2e0*/  LEPC R20, `(.L_x_746) ;  /* 0x000000001014794e */ /* 0x000fce0000000000 */
[----:B--2---:R-:W-:Y:S05]  /*b2f0*/  CALL.ABS.NOINC R2 ;  /* 0x0000000002007343 */ /* 0x004fea0003c00000 */
.L_x_746:
[----:B------:R-:W-:Y:S05]  /*b300*/  EXIT ;  /* 0x000000000000794d */ /* 0x000fea0003800000 */
.L_x_745:
        /* <DEDUP_REMOVED lines=12> */
.L_x_748:
[----:B------:R-:W-:Y:S05]  /*b3d0*/  BSYNC.RECONVERGENT B0 ;  /* 0x0000000000007941 */ /* 0x000fea0003800200 */
.L_x_747:
[----:B------:R-:W-:-:S05]  /*b3e0*/  LOP3.LUT R5, R0, 0x80, R7, 0xf8, !PT ;  /* 0x0000008000057812 */ /* 0x000fca00078ef807 */
[----:B------:R-:W-:Y:S01]  /*b3f0*/  STG.E.U8 desc[UR36][R2.64], R5 ;  /* 0x0000000502007986 */ /* 0x000fe2000c101124 */
[----:B------:R-:W-:Y:S05]  /*b400*/  EXIT ;  /* 0x000000000000794d */ /* 0x000fea0003800000 */
.L_x_744:
        /* <DEDUP_REMOVED lines=11> */
.L_x_750:
[----:B------:R-:W-:Y:S01]  /*b4c0*/  IMAD.MOV.U32 R0, RZ, RZ, 0x7f ;  /* 0x0000007fff007424 */ /* 0x000fe200078e00ff */
[----:B------:R-:W-:-:S04]  /*b4d0*/  ISETP.GT.U32.AND P0, PT, R4, 0x7f800000, PT ;  /* 0x7f8000000400780c */ /* 0x000fc80003f04070 */
[----:B------:R-:W-:-:S09]  /*b4e0*/  SEL R0, R0, 0x7c, P0 ;  /* 0x0000007c00007807 */ /* 0x000fd20000000000 */
.L_x_751:
[----:B------:R-:W-:Y:S05]  /*b4f0*/  BSYNC.RECONVERGENT B0 ;  /* 0x0000000000007941 */ /* 0x000fea0003800200 */
.L_x_749:
[----:B------:R-:W-:-:S04]  /*b500*/  SHF.R.U32.HI R5, RZ, 0x18, R22 ;  /* 0x00000018ff057819 */ /* 0x000fc80000011616 */
[----:B------:R-:W-:-:S05]  /*b510*/  LOP3.LUT R5, R0, 0x80, R5, 0xf8, !PT ;  /* 0x0000008000057812 */ /* 0x000fca00078ef805 */
[----:B------:R-:W-:Y:S01]  /*b520*/  STG.E.U8 desc[UR36][R2.64], R5 ;  /* 0x0000000502007986 */ /* 0x000fe2000c101124 */
[----:B------:R-:W-:Y:S05]  /*b530*/  EXIT ;  /* 0x000000000000794d */ /* 0x000fea0003800000 */
.L_x_743:
[----:B------:R-:W-:-:S05]  /*b540*/  F2FP.BF16.F32.PACK_AB R22, RZ, R22 ;  /* 0x00000016ff16723e */ /* 0x000fca00000010ff */
[----:B------:R-:W-:Y:S01]  /*b550*/  STG.E.U16 desc[UR36][R2.64], R22 ;  /* 0x0000001602007986 */ /* 0x000fe2000c101524 */
[----:B------:R-:W-:Y:S05]  /*b560*/  EXIT ;  /* 0x000000000000794d */ /* 0x000fea0003800000 */
.L_x_752:
        /* <DEDUP_REMOVED lines=9> */
.L_x_4471:


//--------------------- .text._ZN2at6native18elementwise_kernelILi128ELi2EZNS0_22gpu_kernel_impl_nocastIZZZNS0_54_GLOBAL__N__7dbc7496_16_ComplexKernel_cu_1520ed90_304117polar_kernel_cudaERNS_14TensorIteratorEENKUlvE_clEvENKUlvE0_clEvEUlffE_EEvRNS_18TensorIteratorBaseERKT_EUliE_EEviT1_ --------------------------
	.section	.text._ZN2at6native18elementwise_kernelILi128ELi2EZNS0_22gpu_kernel_impl_nocastIZZZNS0_54_GLOBAL__N__7dbc7496_16_ComplexKernel_cu_1520ed90_304117polar_kernel_cudaERNS_14TensorIteratorEENKUlvE_clEvENKUlvE0_clEvEUlffE_EEvRNS_18TensorIteratorBaseERKT_EUliE_EEviT1_,"ax",@progbits
	.align	128
        .global         _ZN2at6native18elementwise_kernelILi128ELi2EZNS0_22gpu_kernel_impl_nocastIZZZNS0_54_GLOBAL__N__7dbc7496_16_ComplexKernel_cu_1520ed90_304117polar_kernel_cudaERNS_14TensorIteratorEENKUlvE_clEvENKUlvE0_clEvEUlffE_EEvRNS_18TensorIteratorBaseERKT_EUliE_EEviT1_
        .type           _ZN2at6native18elementwise_kernelILi128ELi2EZNS0_22gpu_kernel_impl_nocastIZZZNS0_54_GLOBAL__N__7dbc7496_16_ComplexKernel_cu_1520ed90_304117polar_kernel_cudaERNS_14TensorIteratorEENKUlvE_clEvENKUlvE0_clEvEUlffE_EEvRNS_18TensorIteratorBaseERKT_EUliE_EEviT1_,@function
        .size           _ZN2at6native18elementwise_kernelILi128ELi2EZNS0_22gpu_kernel_impl_nocastIZZZNS0_54_GLOBAL__N__7dbc7496_16_ComplexKernel_cu_1520ed90_304117polar_kernel_cudaERNS_14TensorIteratorEENKUlvE_clEvENKUlvE0_clEvEUlffE_EEvRNS_18TensorIteratorBaseERKT_EUliE_EEviT1_,(.L_x_4472 - _ZN2at6native18elementwise_kernelILi128ELi2EZNS0_22gpu_kernel_impl_nocastIZZZNS0_54_GLOBAL__N__7dbc7496_16_ComplexKernel_cu_1520ed90_304117polar_kernel_cudaERNS_14TensorIteratorEENKUlvE_clEvENKUlvE0_clEvEUlffE_EEvRNS_18TensorIteratorBaseERKT_EUliE_EEviT1_)
        .other          _ZN2at6native18elementwise_kernelILi128ELi2EZNS0_22gpu_kernel_impl_nocastIZZZNS0_54_GLOBAL__N__7dbc7496_16_ComplexKernel_cu_1520ed90_304117polar_kernel_cudaERNS_14TensorIteratorEENKUlvE_clEvENKUlvE0_clEvEUlffE_EEvRNS_18TensorIteratorBaseERKT_EUliE_EEviT1_,@"STO_CUDA_ENTRY STV_DEFAULT"
_ZN2at6native18elementwise_kernelILi128ELi2EZNS0_22gpu_kernel_impl_nocastIZZZNS0_54_GLOBAL__N__7dbc7496_16_ComplexKernel_cu_1520ed90_304117polar_kernel_cudaERNS_14TensorIteratorEENKUlvE_clEvENKUlvE0_clEvEUlffE_EEvRNS_18TensorIteratorBaseERKT_EUliE_EEviT1_:
.text._ZN2at6native18elementwise_kernelILi128ELi2EZNS0_22gpu_kernel_impl_nocastIZZZNS0_54_GLOBAL__N__7dbc7496_16_ComplexKernel_cu_1520ed90_304117polar_kernel_cudaERNS_14TensorIteratorEENKUlvE_clEvENKUlvE0_clEvEUlffE_EEvRNS_18TensorIteratorBaseERKT_EUliE_EEviT1_:
[----:B------:R-:W-:Y:S08]  /*0000*/  LDC R1, c[0x0][0x37c] ;  /* 0x0000df00ff017b82 */ /* 0x000ff00000000800 */
[----:B------:R-:W0:Y:S01]  /*0010*/  LDC R2, c[0x0][0x388] ;  /* 0x0000e200ff027b82 */ /* 0x000e220000000800 */
[----:B------:R-:W1:Y:S01]  /*0020*/  S2R R3, SR_TID.X ;  /* 0x0000000000037919 */ /* 0x000e620000002100 */
[----:B------:R-:W2:Y:S06]  /*0030*/  LDCU.64 UR6, c[0x0][0x358] ;  /* 0x00006b00ff0677ac */ /* 0x000eac0008000a00 */
[----:B------:R-:W3:Y:S01]  /*0040*/  S2UR UR4, SR_CTAID.X ;  /* 0x00000000000479c3 */ /* 0x000ee20000002500 */
[----:B0-----:R-:W-:Y:S01]  /*0050*/  ISETP.NE.AND P0, PT, R2, RZ, PT ;  /* 0x000000ff0200720c */ /* 0x001fe20003f05270 */
[----:B---3--:R-:W-:-:S06]  /*0060*/  USHF.L.U32 UR4, UR4, 0x8, URZ ;  /* 0x0000000804047899 */ /* 0x008fcc00080006ff */
[----:B-1----:R-:W-:-:S06]  /*0070*/  LOP3.LUT R3, R3, UR4, RZ, 0xfc, !PT ;  /* 0x0000000403037c12 */ /* 0x002fcc000f8efcff */
[----:B--2---:R-:W-:Y:S05]  /*0080*/  @P0 BRA `(.L_x_753) ;  /* 0x00000000007c0947 */ /* 0x004fea0003800000 */
[----:B------:R-:W0:Y:S01]  /*0090*/  LDCU UR4, c[0x0][0x380] ;  /* 0x00007000ff0477ac */ /* 0x000e220008000800 */
[----:B------:R-:W-:Y:S01]  /*00a0*/  BSSY.RECONVERGENT B0, `(.L_x_754) ;  /* 0x000000f000007945 */ /* 0x000fe20003800200 */
[----:B0-----:R-:W-:-:S13]  /*00b0*/  ISETP.GE.AND P0, PT, R3, UR4, PT ;  /* 0x0000000403007c0c */ /* 0x001fda000bf06270 */
[----:B------:R-:W-:Y:S05]  /*00c0*/  @P0 BRA `(.L_x_755) ;  /* 0x0000000000300947 */ /* 0x000fea0003800000 */
[----:B------:R-:W0:Y:S08]  /*00d0*/  LDC.64 R6, c[0x0][0x5f8] ;  /* 0x00017e00ff067b82 */ /* 0x000e300000000a00 */
[----:B------:R-:W1:Y:S01]  /*00e0*/  LDC.64 R4, c[0x0][0x5f0] ;  /* 0x00017c00ff047b82 */ /* 0x000e620000000a00 */
[----:B0-----:R-:W2:Y:S04]  /*00f0*/  LDG.E R6, desc[UR6][R6.64] ;  /* 0x0000000606067981 */ /* 0x001ea8000c1e1900 */
[----:B-1----:R-:W3:Y:S03]  /*0100*/  LDG.E R4, desc[UR6][R4.64] ;  /* 0x0000000604047981 */ /* 0x002ee6000c1e1900 */
[----:B------:R-:W0:Y:S01]  /*0110*/  LDC.64 R8, c[0x0][0x5e8] ;  /* 0x00017a00ff087b82 */ /* 0x000e220000000a00 */
[----:B------:R-:W-:Y:S01]  /*0120*/  IADD3 R3, PT, PT, R3, 0x80, RZ ;  /* 0x0000008003037810 */ /* 0x000fe20007ffe0ff */
[----:B--2---:R-:W-:-:S04]  /*0130*/  FMUL.RZ R0, R6, 0.15915493667125701904 ;  /* 0x3e22f98306007820 */ /* 0x004fc8000040c000 */
[----:B------:R-:W3:Y:S08]  /*0140*/  MUFU.COS R11, R0 ;  /* 0x00000000000b7308 */ /* 0x000ef00000000000 */
[----:B------:R-:W1:Y:S01]  /*0150*/  MUFU.SIN R13, R0 ;  /* 0x00000000000d7308 */ /* 0x000e620000000400 */
[C---:B---3--:R-:W-:Y:S01]  /*0160*/  FMUL.FTZ R10, R4.reuse, R11 ;  /* 0x0000000b040a7220 */ /* 0x048fe20000410000 */
[----:B-1----:R-:W-:-:S05]  /*0170*/  FMUL.FTZ R11, R4, R13 ;  /* 0x0000000d040b7220 */ /* 0x002fca0000410000 */
[----:B0-----:R0:W-:Y:S02]  /*0180*/  STG.E.64 desc[UR6][R8.64], R10 ;  /* 0x0000000a08007986 */ /* 0x0011e4000c101b06 */
.L_x_755:
[----:B------:R-:W-:Y:S05]  /*0190*/  BSYNC.RECONVERGENT B0 ;  /* 0x0000000000007941 */ /* 0x000fea0003800200 */
.L_x_754:
[----:B------:R-:W-:-:S13]  /*01a0*/  ISETP.GE.AND P0, PT, R3, UR4, PT ;  /* 0x0000000403007c0c */ /* 0x000fda000bf06270 */
[----:B------:R-:W-:Y:S05]  /*01b0*/  @P0 EXIT ;  /* 0x000000000000094d */ /* 0x000fea0003800000 */
[----:B------:R-:W1:Y:S08]  /*01c0*/  LDC.64 R4, c[0x0][0x5f8] ;  /* 0x00017e00ff047b82 */ /* 0x000e700000000a00 */
[----:B------:R-:W2:Y:S01]  /*01d0*/  LDC.64 R2, c[0x0][0x5f0] ;  /* 0x00017c00ff027b82 */ /* 0x000ea20000000a00 */
[----:B-1----:R-:W3:Y:S04]  /*01e0*/  LDG.E R4, desc[UR6][R4.64] ;  /* 0x0000000604047981 */ /* 0x002ee8000c1e1900 */
[----:B--2---:R-:W2:Y:S03]  /*01f0*/  LDG.E R2, desc[UR6][R2.64] ;  /* 0x0000000602027981 */ /* 0x004ea6000c1e1900 */
[----:B------:R-:W1:Y:S01]  /*0200*/  LDC.64 R6, c[0x0][0x5e8] ;  /* 0x00017a00ff067b82 */ /* 0x000e620000000a00 */
[----:B---3--:R-:W-:-:S04]  /*0210*/  FMUL.RZ R0, R4, 0.15915493667125701904 ;  /* 0x3e22f98304007820 */ /* 0x008fc8000040c000 */
[----:B0-----:R-:W2:Y:S08]  /*0220*/  MUFU.COS R9, R0 ;  /* 0x0000000000097308 */ /* 0x001eb00000000000 */
[----:B------:R-:W0:Y:S01]  /*0230*/  MUFU.SIN R11, R0 ;  /* 0x00000000000b7308 */ /* 0x000e220000000400 */
[C---:B--2---:R-:W-:Y:S01]  /*0240*/  FMUL.FTZ R8, R2.reuse, R9 ;  /* 0x0000000902087220 */ /* 0x044fe20000410000 */
[----:B0-----:R-:W-:-:S05]  /*0250*/  FMUL.FTZ R9, R2, R11 ;  /* 0x0000000b02097220 */ /* 0x001fca0000410000 */
[----:B-1----:R-:W-:Y:S01]  /*0260*/  STG.E.64 desc[UR6][R6.64], R8 ;  /* 0x0000000806007986 */ /* 0x002fe2000c101b06 */
[----:B------:R-:W-:Y:S05]  /*0270*/  EXIT ;  /* 0x000000000000794d */ /* 0x000fea0003800000 */
.L_x_753:
[----:B------:R-:W0:Y:S01]  /*0280*/  LDCU UR4, c[0x0][0x380] ;  /* 0x00007000ff0477ac */ /* 0x000e220008000800 */
[----:B------:R-:W-:Y:S01]  /*0290*/  IADD3 R2, PT, PT, R2, -0x1, RZ ;  /* 0xffffffff02027810 */ /* 0x000fe20007ffe0ff */
[----:B------:R-:W-:Y:S03]  /*02a0*/  BSSY.RECONVERGENT B0, `(.L_x_756) ;  /* 0x0000172000007945 */ /* 0x000fe60003800200 */
[----:B------:R-:W-:-:S04]  /*02b0*/  VIMNMX.U32 R0, PT, PT, R2, 0x18, PT ;  /* 0x0000001802007848 */ /* 0x000fc80003fe0000 */
[----:B------:R-:W-:Y:S02]  /*02c0*/  IADD3 R0, PT, PT, R0, 0x1, RZ ;  /* 0x0000000100007810 */ /* 0x000fe40007ffe0ff */
[----:B0-----:R-:W-:-:S13]  /*02d0*/  ISETP.GE.AND P0, PT, R3, UR4, PT ;  /* 0x0000000403007c0c */ /* 0x001fda000bf06270 */
[----:B------:R-:W-:Y:S05]  /*02e0*/  @P0 BRA `(.L_x_757) ;  /* 0x0000001400b40947 */ /* 0x000fea0003800000 */
[----:B------:R-:W0:Y:S01]  /*02f0*/  LDCU.64 UR8, c[0x0][0x390] ;  /* 0x00007200ff0877ac */ /* 0x000e220008000a00 */
[----:B------:R-:W-:Y:S01]  /*0300*/  HFMA2 R4, -RZ, RZ, 0, 0 ;  /* 0x00000000ff047431 */ /* 0x000fe200000001ff */
[----:B------:R-:W-:Y:S01]  /*0310*/  MOV R5, R3 ;  /* 0x0000000300057202 */ /* 0x000fe20000000f00 */
[----:B------:R-:W1:Y:S01]  /*0320*/  LDCU UR5, c[0x0][0x38c] ;  /* 0x00007180ff0577ac */ /* 0x000e620008000800 */
[----:B------:R-:W-:Y:S01]  /*0330*/  ISETP.NE.AND P0, PT, R2, RZ, PT ;  /* 0x000000ff0200720c */ /* 0x000fe20003f05270 */
[----:B------:R-:W2:Y:S01]  /*0340*/  LDCU.64 UR10, c[0x0][0x4b8] ;  /* 0x00009700ff0a77ac */ /* 0x000ea20008000a00 */
[----:B0-----:R-:W-:Y:S01]  /*0350*/  IMAD.HI.U32 R8, R3, UR8, R4 ;  /* 0x0000000803087c27 */ /* 0x001fe2000f8e0004 */
[----:B------:R-:W0:Y:S04]  /*0360*/  LDCU UR8, c[0x0][0x4c0] ;  /* 0x00009800ff0877ac */ /* 0x000e280008000800 */
[----:B------:R-:W-:-:S04]  /*0370*/  SHF.R.U32.HI R9, RZ, UR9, R8 ;  /* 0x00000009ff097c19 */ /* 0x000fc80008011608 */
[----:B------:R-:W-:-:S05]  /*0380*/  IADD3 R6, PT, PT, -R9, RZ, RZ ;  /* 0x000000ff09067210 */ /* 0x000fca0007ffe1ff */
[----:B-1----:R-:W-:-:S04]  /*0390*/  IMAD R6, R6, UR5, R3 ;  /* 0x0000000506067c24 */ /* 0x002fc8000f8e0203 */
[C---:B--2---:R-:W-:Y:S02]  /*03a0*/  IMAD R5, R6.reuse, UR10, RZ ;  /* 0x0000000a06057c24 */ /* 0x044fe4000f8e02ff */
[C---:B------:R-:W-:Y:S02]  /*03b0*/  IMAD R4, R6.reuse, UR11, RZ ;  /* 0x0000000b06047c24 */ /* 0x040fe4000f8e02ff */
[----:B0-----:R-:W-:Y:S01]  /*03c0*/  IMAD R6, R6, UR8, RZ ;  /* 0x0000000806067c24 */ /* 0x001fe2000f8e02ff */
[----:B------:R-:W-:Y:S06]  /*03d0*/  @!P0 BRA `(.L_x_758) ;  /* 0x0000001400348947 */ /* 0x000fec0003800000 */
[----:B------:R-:W0:Y:S01]  /*03e0*/  LDCU.64 UR8, c[0x0][0x398] ;  /* 0x00007300ff0877ac */ /* 0x000e220008000a00 */
[----:B------:R-:W-:Y:S02]  /*03f0*/  MOV R8, RZ ;  /* 0x000000ff00087202 */ /* 0x000fe40000000f00 */
[----:B------:R-:W-:Y:S01]  /*0400*/  ISETP.NE.AND P0, PT, R0, 0x2, PT ;  /* 0x000000020000780c */ /* 0x000fe20003f05270 */
[----:B------:R-:W1:Y:S01]  /*0410*/  LDCU UR5, c[0x0][0x3a0] ;  /* 0x00007400ff0577ac */ /* 0x000e620008000800 */
[----:B------:R-:W2:Y:S01]  /*0420*/  LDCU UR10, c[0x0][0x4c4] ;  /* 0x00009880ff0a77ac */ /* 0x000ea20008000800 */
[----:B------:R-:W3:Y:S01]  /*0430*/  LDCU.64 UR12, c[0x0][0x4c8] ;  /* 0x00009900ff0c77ac */ /* 0x000ee20008000a00 */
[----:B0-----:R-:W-:-:S05]  /*0440*/  IMAD.HI.U32 R10, R9, UR9, R8 ;  /* 0x00000009090a7c27 */ /* 0x001fca000f8e0008 */
[----:B-1----:R-:W-:-:S04]  /*0450*/  SHF.R.U32.HI R11, RZ, UR5, R10 ;  /* 0x00000005ff0b7c19 */ /* 0x002fc8000801160a */
[----:B------:R-:W-:-:S05]  /*0460*/  IADD3 R7, PT, PT, -R11, RZ, RZ ;  /* 0x000000ff0b077210 */ /* 0x000fca0007ffe1ff */
[----:B------:R-:W-:-:S04]  /*0470*/  IMAD R9, R7, UR8, R9 ;  /* 0x0000000807097c24 */ /* 0x000fc8000f8e0209 */
[C---:B--2---:R-:W-:Y:S02]  /*0480*/  IMAD R5, R9.reuse, UR10, R5 ;  /* 0x0000000a09057c24 */ /* 0x044fe4000f8e0205 */
[C---:B---3--:R-:W-:Y:S02]  /*0490*/  IMAD R4, R9.reuse, UR12, R4 ;  /* 0x0000000c09047c24 */ /* 0x048fe4000f8e0204 */
[----:B------:R-:W-:Y:S01]  /*04a0*/  IMAD R6, R9, UR13, R6 ;  /* 0x0000000d09067c24 */ /* 0x000fe2000f8e0206 */
[----:B------:R-:W-:Y:S06]  /*04b0*/  @!P0 BRA `(.L_x_758) ;  /* 0x0000001000fc8947 */ /* 0x000fec0003800000 */
[----:B------:R-:W0:Y:S01]  /*04c0*/  LDCU.64 UR8, c[0x0][0x3a8] ;  /* 0x00007500ff0877ac */ /* 0x000e220008000a00 */
[----:B------:R-:W-:Y:S01]  /*04d0*/  HFMA2 R10, -RZ, RZ, 0, 0 ;  /* 0x00000000ff0a7431 */ /* 0x000fe200000001ff */
[----:B------:R-:W-:Y:S01]  /*04e0*/  ISETP.NE.AND P0, PT, R0, 0x3, PT ;  /* 0x000000030000780c */ /* 0x000fe20003f05270 */
[----:B------:R-:W1:Y:S01]  /*04f0*/  LDCU UR5, c[0x0][0x3a4] ;  /* 0x00007480ff0577ac */ /* 0x000e620008000800 */
[----:B------:R-:W2:Y:S02]  /*0500*/  LDCU.64 UR10, c[0x0][0x4d0] ;  /* 0x00009a00ff0a77ac */ /* 0x000ea40008000a00 */
        /* <DEDUP_REMOVED lines=24> */
[----:B------:R-:W-:Y:S02]  /*0690*/  MOV R10, RZ ;  /* 0x000000ff000a7202 */ /* 0x000fe40000000f00 */
[----:B------:R-:W-:Y:S01]  /*06a0*/  ISETP.NE.AND P0, PT, R0, 0x5, PT ;  /* 0x000000050000780c */ /* 0x000fe20003f05270 */
[----:B------:R-:W1:Y:S01]  /*06b0*/  LDCU UR5, c[0x0][0x3bc] ;  /* 0x00007780ff0577ac */ /* 0x000e620008000800 */
[----:B------:R-:W2:Y:S01]  /*06c0*/  LDCU.64 UR10, c[0x0][0x4e8] ;  /* 0x00009d00ff0a77ac */ /* 0x000ea20008000a00 */
        /* <DEDUP_REMOVED lines=10> */
[----:B------:R-:W-:Y:S01]  /*0770*/  HFMA2 R8, -RZ, RZ, 0, 0 ;  /* 0x00000000ff087431 */ /* 0x000fe200000001ff */
        /* <DEDUP_REMOVED lines=250> */
[----:B------:R-:W-:Y:S01]  /*1720*/  ISETP.NE.AND P0, PT, R0, 0x18, PT ;  /* 0x000000180000780c */ /* 0x000fe20003f05270 */
[----:B------:R-:W0:Y:S01]  /*1730*/  LDCU.64 UR8, c[0x0][0x4a0] ;  /* 0x00009400ff0877ac */ /* 0x000e220008000a00 */
[----:B------:R-:W-:Y:S01]  /*1740*/  HFMA2 R8, -RZ, RZ, 0, 0 ;  /* 0x00000000ff087431 */ /* 0x000fe200000001ff */
[----:B------:R-:W1:Y:S01]  /*1750*/  LDCU UR5, c[0x0][0x4a8] ;  /* 0x00009500ff0577ac */ /* 0x000e620008000800 */
[----:B------:R-:W2:Y:S09]  /*1760*/  LDCU.64 UR10, c[0x0][0x5d0] ;  /* 0x0000ba00ff0a77ac */ /* 0x000eb20008000a00 */
[----:B------:R-:W3:Y:S01]  /*1770*/  @P0 LDC.64 R14, c[0x0][0x4b0] ;  /* 0x00012c00ff0e0b82 */ /* 0x000ee20000000a00 */
[----:B0-----:R-:W-:Y:S01]  /*1780*/  IMAD.HI.U32 R12, R9, UR9, R8 ;  /* 0x00000009090c7c27 */ /* 0x001fe2000f8e0008 */
[----:B------:R-:W0:Y:S06]  /*1790*/  LDCU UR9, c[0x0][0x5cc] ;  /* 0x0000b980ff0977ac */ /* 0x000e2c0008000800 */
[----:B------:R-:W4:Y:S01]  /*17a0*/  @P0 LDC R17, c[0x0][0x4ac] ;  /* 0x00012b00ff110b82 */ /* 0x000f220000000800 */
[----:B-1----:R-:W-:-:S02]  /*17b0*/  SHF.R.U32.HI R13, RZ, UR5, R12 ;  /* 0x00000005ff0d7c19 */ /* 0x002fc4000801160c */
[----:B------:R-:W-:Y:S02]  /*17c0*/  @P0 MOV R12, RZ ;  /* 0x000000ff000c0202 */ /* 0x000fe40000000f00 */
[----:B------:R-:W-:-:S03]  /*17d0*/  IADD3 R7, PT, PT, -R13, RZ, RZ ;  /* 0x000000ff0d077210 */ /* 0x000fc60007ffe1ff */
[----:B------:R-:W1:Y:S02]  /*17e0*/  @P0 LDC.64 R10, c[0x0][0x5d8] ;  /* 0x00017600ff0a0b82 */ /* 0x000e640000000a00 */
[----:B------:R-:W-:-:S06]  /*17f0*/  IMAD R9, R7, UR8, R9 ;  /* 0x0000000807097c24 */ /* 0x000fcc000f8e0209 */
[----:B------:R-:W5:Y:S01]  /*1800*/  @P0 LDC R16, c[0x0][0x5e0] ;  /* 0x00017800ff100b82 */ /* 0x000f620000000800 */
[----:B---3--:R-:W-:-:S04]  /*1810*/  @P0 IMAD.HI.U32 R8, R13, R14, R12 ;  /* 0x0000000e0d080227 */ /* 0x008fc800078e000c */
[C---:B0-----:R-:W-:Y:S01]  /*1820*/  IMAD R5, R9.reuse, UR9, R5 ;  /* 0x0000000909057c24 */ /* 0x041fe2000f8e0205 */
[----:B------:R-:W-:Y:S01]  /*1830*/  @P0 SHF.R.U32.HI R8, RZ, R15, R8 ;  /* 0x0000000fff080219 */ /* 0x000fe20000011608 */
[C---:B--2---:R-:W-:Y:S02]  /*1840*/  IMAD R4, R9.reuse, UR10, R4 ;  /* 0x0000000a09047c24 */ /* 0x044fe4000f8e0204 */
[----:B------:R-:W-:Y:S01]  /*1850*/  IMAD R6, R9, UR11, R6 ;  /* 0x0000000b09067c24 */ /* 0x000fe2000f8e0206 */
[----:B------:R-:W-:-:S05]  /*1860*/  @P0 IADD3 R12, PT, PT, -R8, RZ, RZ ;  /* 0x000000ff080c0210 */ /* 0x000fca0007ffe1ff */
[----:B----4-:R-:W-:-:S04]  /*1870*/  @P0 IMAD R13, R12, R17, R13 ;  /* 0x000000110c0d0224 */ /* 0x010fc800078e020d */
[C---:B-1----:R-:W-:Y:S02]  /*1880*/  @P0 IMAD R5, R13.reuse, R10, R5 ;  /* 0x0000000a0d050224 */ /* 0x042fe400078e0205 */
[C---:B------:R-:W-:Y:S02]  /*1890*/  @P0 IMAD R4, R13.reuse, R11, R4 ;  /* 0x0000000b0d040224 */ /* 0x040fe400078e0204 */
[----:B-----5:R-:W-:-:S07]  /*18a0*/  @P0 IMAD R6, R13, R16, R6 ;  /* 0x000000100d060224 */ /* 0x020fce00078e0206 */
.L_x_758:
[----:B------:R-:W0:Y:S02]  /*18b0*/  LDCU.128 UR8, c[0x0][0x5f0] ;  /* 0x0000be00ff0877ac */ /* 0x000e240008000c00 */
[----:B0-----:R-:W-:-:S04]  /*18c0*/  IADD3 R8, P0, PT, R6, UR10, RZ ;  /* 0x0000000a06087c10 */ /* 0x001fc8000ff1e0ff */
[----:B------:R-:W-:-:S05]  /*18d0*/  IADD3.X R9, PT, PT, RZ, UR11, RZ, P0, !PT ;  /* 0x0000000bff097c10 */ /* 0x000fca00087fe4ff */
[----:B------:R-:W2:Y:S01]  /*18e0*/  LDG.E R8, desc[UR6][R8.64] ;  /* 0x0000000608087981 */ /* 0x000ea2000c1e1900 */
[----:B------:R-:W-:-:S04]  /*18f0*/  IADD3 R6, P0, PT, R4, UR8, RZ ;  /* 0x0000000804067c10 */ /* 0x000fc8000ff1e0ff */
[----:B------:R-:W-:Y:S01]  /*1900*/  IADD3.X R7, PT, PT, RZ, UR9, RZ, P0, !PT ;  /* 0x00000009ff077c10 */ /* 0x000fe200087fe4ff */
[----:B------:R-:W0:Y:S04]  /*1910*/  LDCU.64 UR8, c[0x0][0x5e8] ;  /* 0x0000bd00ff0877ac */ /* 0x000e280008000a00 */
[----:B------:R-:W3:Y:S01]  /*1920*/  LDG.E R6, desc[UR6][R6.64] ;  /* 0x0000000606067981 */ /* 0x000ee2000c1e1900 */
[----:B------:R-:W-:Y:S02]  /*1930*/  IADD3 R3, PT, PT, R3, 0x80, RZ ;  /* 0x0000008003037810 */ /* 0x000fe40007ffe0ff */
[----:B0-----:R-:W-:-:S04]  /*1940*/  IADD3 R4, P0, PT, R5, UR8, RZ ;  /* 0x0000000805047c10 */ /* 0x001fc8000ff1e0ff */
[----:B------:R-:W-:Y:S01]  /*1950*/  IADD3.X R5, PT, PT, RZ, UR9, RZ, P0, !PT ;  /* 0x00000009ff057c10 */ /* 0x000fe200087fe4ff */
[----:B--2---:R-:W-:-:S04]  /*1960*/  FMUL.RZ R12, R8, 0.15915493667125701904 ;  /* 0x3e22f983080c7820 */ /* 0x004fc8000040c000 */
[----:B------:R-:W3:Y:S08]  /*1970*/  MUFU.COS R11, R12 ;  /* 0x0000000c000b7308 */ /* 0x000ef00000000000 */
[----:B------:R-:W0:Y:S01]  /*1980*/  MUFU.SIN R13, R12 ;  /* 0x0000000c000d7308 */ /* 0x000e220000000400 */
[C---:B---3--:R-:W-:Y:S01]  /*1990*/  FMUL.FTZ R10, R6.reuse, R11 ;  /* 0x0000000b060a7220 */ /* 0x048fe20000410000 */
[----:B0-----:R-:W-:-:S05]  /*19a0*/  FMUL.FTZ R11, R6, R13 ;  /* 0x0000000d060b7220 */ /* 0x001fca0000410000 */
[----:B------:R0:W-:Y:S02]  /*19b0*/  STG.E.64 desc[UR6][R4.64], R10 ;  /* 0x0000000a04007986 */ /* 0x0001e4000c101b06 */
.L_x_757:
[----:B------:R-:W-:Y:S05]  /*19c0*/  BSYNC.RECONVERGENT B0 ;  /* 0x0000000000007941 */ /* 0x000fea0003800200 */
.L_x_756:
[----:B------:R-:W-:-:S13]  /*19d0*/  ISETP.GE.AND P0, PT, R3, UR4, PT ;  /* 0x0000000403007c0c */ /* 0x000fda000bf06270 */
[----:B------:R-:W-:Y:S05]  /*19e0*/  @P0 EXIT ;  /* 0x000000000000094d */ /* 0x000fea0003800000 */
[----:B------:R-:W1:Y:S01]  /*19f0*/  LDCU.64 UR4, c[0x0][0x390] ;  /* 0x00007200ff0477ac */ /* 0x000e620008000a00 */
[----:B0-----:R-:W-:Y:S01]  /*1a00*/  HFMA2 R4, -RZ, RZ, 0, 0 ;  /* 0x00000000ff047431 */ /* 0x001fe200000001ff */
[----:B------:R-:W-:Y:S01]  /*1a10*/  MOV R5, R3 ;  /* 0x0000000300057202 */ /* 0x000fe20000000f00 */
[----:B------:R-:W0:Y:S01]  /*1a20*/  LDCU UR8, c[0x0][0x38c] ;  /* 0x00007180ff0877ac */ /* 0x000e220008000800 */
[----:B------:R-:W-:Y:S01]  /*1a30*/  ISETP.NE.AND P0, PT, R2, RZ, PT ;  /* 0x000000ff0200720c */ /* 0x000fe20003f05270 */
[----:B------:R-:W2:Y:S01]  /*1a40*/  LDCU.64 UR10, c[0x0][0x4b8] ;  /* 0x00009700ff0a77ac */ /* 0x000ea20008000a00 */
[----:B-1----:R-:W-:Y:S01]  /*1a50*/  IMAD.HI.U32 R6, R3, UR4, R4 ;  /* 0x0000000403067c27 */ /* 0x002fe2000f8e0004 */
[----:B------:R-:W1:Y:S04]  /*1a60*/  LDCU UR4, c[0x0][0x4c0] ;  /* 0x00009800ff0477ac */ /* 0x000e680008000800 */
[----:B------:R-:W-:-:S04]  /*1a70*/  SHF.R.U32.HI R7, RZ, UR5, R6 ;  /* 0x00000005ff077c19 */ /* 0x000fc80008011606 */
[----:B------:R-:W-:-:S05]  /*1a80*/  IADD3 R4, PT, PT, -R7, RZ, RZ ;  /* 0x000000ff07047210 */ /* 0x000fca0007ffe1ff */
[----:B0-----:R-:W-:-:S04]  /*1a90*/  IMAD R4, R4, UR8, R3 ;  /* 0x0000000804047c24 */ /* 0x001fc8000f8e0203 */
[C---:B--2---:R-:W-:Y:S02]  /*1aa0*/  IMAD R3, R4.reuse, UR10, RZ ;  /* 0x0000000a04037c24 */ /* 0x044fe4000f8e02ff */
[C---:B------:R-:W-:Y:S02]  /*1ab0*/  IMAD R2, R4.reuse, UR11, RZ ;  /* 0x0000000b04027c24 */ /* 0x040fe4000f8e02ff */
[----:B-1----:R-:W-:Y:S01]  /*1ac0*/  IMAD R4, R4, UR4, RZ ;  /* 0x0000000404047c24 */ /* 0x002fe2000f8e02ff */
        /* <DEDUP_REMOVED lines=313> */
[----:B------:R-:W2:Y:S09]  /*2e60*/  LDCU UR5, c[0x0][0x5cc] ;  /* 0x0000b980ff0577ac */ /* 0x000eb20008000800 */
[----:B------:R-:W3:Y:S01]  /*2e70*/  @P0 LDC.64 R12, c[0x0][0x4b0] ;  /* 0x00012c00ff0c0b82 */ /* 0x000ee20000000a00 */
[----:B------:R-:W4:Y:S01]  /*2e80*/  LDCU.64 UR10, c[0x0][0x5d0] ;  /* 0x0000ba00ff0a77ac */ /* 0x000f220008000a00 */
[----:B0-----:R-:W-:-:S06]  /*2e90*/  IMAD.HI.U32 R10, R7, UR9, R6 ;  /* 0x00000009070a7c27 */ /* 0x001fcc000f8e0006 */
[----:B------:R-:W0:Y:S01]  /*2ea0*/  @P0 LDC R15, c[0x0][0x4ac] ;  /* 0x00012b00ff0f0b82 */ /* 0x000e220000000800 */
[----:B-1----:R-:W-:Y:S02]  /*2eb0*/  SHF.R.U32.HI R11, RZ, UR4, R10 ;  /* 0x00000004ff0b7c19 */ /* 0x002fe4000801160a */
[----:B------:R-:W-:Y:S02]  /*2ec0*/  @P0 MOV R10, RZ ;  /* 0x000000ff000a0202 */ /* 0x000fe40000000f00 */
[----:B------:R-:W-:-:S03]  /*2ed0*/  IADD3 R5, PT, PT, -R11, RZ, RZ ;  /* 0x000000ff0b057210 */ /* 0x000fc60007ffe1ff */
[----:B------:R-:W1:Y:S02]  /*2ee0*/  @P0 LDC.64 R8, c[0x0][0x5d8] ;  /* 0x00017600ff080b82 */ /* 0x000e640000000a00 */
[----:B------:R-:W-:-:S06]  /*2ef0*/  IMAD R7, R5, UR8, R7 ;  /* 0x0000000805077c24 */ /* 0x000fcc000f8e0207 */
[----:B------:R-:W5:Y:S01]  /*2f00*/  @P0 LDC R6, c[0x0][0x5e0] ;  /* 0x00017800ff060b82 */ /* 0x000f620000000800 */
[----:B---3--:R-:W-:-:S04]  /*2f10*/  @P0 IMAD.HI.U32 R0, R11, R12, R10 ;  /* 0x0000000c0b000227 */ /* 0x008fc800078e000a */
[C---:B--2---:R-:W-:Y:S01]  /*2f20*/  IMAD R3, R7.reuse, UR5, R3 ;  /* 0x0000000507037c24 */ /* 0x044fe2000f8e0203 */
[----:B------:R-:W-:Y:S01]  /*2f30*/  @P0 SHF.R.U32.HI R0, RZ, R13, R0 ;  /* 0x0000000dff000219 */ /* 0x000fe20000011600 */
[C---:B----4-:R-:W-:Y:S02]  /*2f40*/  IMAD R2, R7.reuse, UR10, R2 ;  /* 0x0000000a07027c24 */ /* 0x050fe4000f8e0202 */
[----:B------:R-:W-:Y:S01]  /*2f50*/  IMAD R4, R7, UR11, R4 ;  /* 0x0000000b07047c24 */ /* 0x000fe2000f8e0204 */
[----:B------:R-:W-:-:S05]  /*2f60*/  @P0 IADD3 R10, PT, PT, -R0, RZ, RZ ;  /* 0x000000ff000a0210 */ /* 0x000fca0007ffe1ff */
[----:B0-----:R-:W-:-:S04]  /*2f70*/  @P0 IMAD R11, R15, R10, R11 ;  /* 0x0000000a0f0b0224 */ /* 0x001fc800078e020b */
[C---:B-1----:R-:W-:Y:S02]  /*2f80*/  @P0 IMAD R3, R11.reuse, R8, R3 ;  /* 0x000000080b030224 */ /* 0x042fe400078e0203 */
[C---:B------:R-:W-:Y:S02]  /*2f90*/  @P0 IMAD R2, R11.reuse, R9, R2 ;  /* 0x000000090b020224 */ /* 0x040fe400078e0202 */
[----:B-----5:R-:W-:-:S07]  /*2fa0*/  @P0 IMAD R4, R11, R6, R4 ;  /* 0x000000060b040224 */ /* 0x020fce00078e0204 */
.L_x_759:
[----:B------:R-:W0:Y:S01]  /*2fb0*/  LDCU.128 UR8, c[0x0][0x5f0] ;  /* 0x0000be00ff0877ac */ /* 0x000e220008000c00 */
[----:B------:R-:W1:Y:S01]  /*2fc0*/  LDCU.64 UR4, c[0x0][0x5e8] ;  /* 0x0000bd00ff0477ac */ /* 0x000e620008000a00 */
[----:B0-----:R-:W-:-:S04]  /*2fd0*/  IADD3 R6, P0, PT, R4, UR10, RZ ;  /* 0x0000000a04067c10 */ /* 0x001fc8000ff1e0ff */
[----:B------:R-:W-:-:S05]  /*2fe0*/  IADD3.X R7, PT, PT, RZ, UR11, RZ, P0, !PT ;  /* 0x0000000bff077c10 */ /* 0x000fca00087fe4ff */
[----:B------:R-:W2:Y:S01]  /*2ff0*/  LDG.E R6, desc[UR6][R6.64] ;  /* 0x0000000606067981 */ /* 0x000ea2000c1e1900 */
[----:B------:R-:W-:-:S04]  /*3000*/  IADD3 R4, P0, PT, R2, UR8, RZ ;  /* 0x0000000802047c10 */ /* 0x000fc8000ff1e0ff */
[----:B------:R-:W-:-:S05]  /*3010*/  IADD3.X R5, PT, PT, RZ, UR9, RZ, P0, !PT ;  /* 0x00000009ff057c10 */ /* 0x000fca00087fe4ff */
[----:B------:R-:W3:Y:S01]  /*3020*/  LDG.E R4, desc[UR6][R4.64] ;  /* 0x0000000604047981 */ /* 0x000ee2000c1e1900 */
[----:B-1----:R-:W-:-:S04]  /*3030*/  IADD3 R2, P0, PT, R3, UR4, RZ ;  /* 0x0000000403027c10 */ /* 0x002fc8000ff1e0ff */
[----:B------:R-:W-:Y:S01]  /*3040*/  IADD3.X R3, PT, PT, RZ, UR5, RZ, P0, !PT ;  /* 0x00000005ff037c10 */ /* 0x000fe200087fe4ff */
[----:B--2---:R-:W-:-:S04]  /*3050*/  FMUL.RZ R0, R6, 0.15915493667125701904 ;  /* 0x3e22f98306007820 */ /* 0x004fc8000040c000 */
[----:B------:R-:W3:Y:S08]  /*3060*/  MUFU.COS R9, R0 ;  /* 0x0000000000097308 */ /* 0x000ef00000000000 */
[----:B------:R-:W0:Y:S01]  /*3070*/  MUFU.SIN R11, R0 ;  /* 0x00000000000b7308 */ /* 0x000e220000000400 */
[C---:B---3--:R-:W-:Y:S01]  /*3080*/  FMUL.FTZ R8, R4.reuse, R9 ;  /* 0x0000000904087220 */ /* 0x048fe20000410000 */
[----:B0-----:R-:W-:-:S05]  /*3090*/  FMUL.FTZ R9, R4, R11 ;  /* 0x0000000b04097220 */ /* 0x001fca0000410000 */
[----:B------:R-:W-:Y:S01]  /*30a0*/  STG.E.64 desc[UR6][R2.64], R8 ;  /* 0x0000000802007986 */ /* 0x000fe2000c101b06 */
[----:B------:R-:W-:Y:S05]  /*30b0*/  EXIT ;  /* 0x000000000000794d */ /* 0x000fea0003800000 */
.L_x_760:
        /* <DEDUP_REMOVED lines=12> */
.L_x_4472:


//--------------------- .text._ZN2at6native27unrolled_elementwise_kernelIZZZNS0_54_GLOBAL__N__7dbc7496_16_ComplexKernel_cu_1520ed90_304117polar_kernel_cudaERNS_14TensorIteratorEENKUlvE_clEvENKUlvE0_clEvEUlffE_St5arrayIPcLm3EELi4E23TrivialOffsetCalculatorILi2EjESB_ILi1EjENS0_6memory15LoadWithoutCastENSE_16StoreWithoutCastEEEviT_T0_T2_T3_T4_T5_ --------------------------
	.section	.text._ZN2at6native27unrolled_elementwise_kernelIZZZNS0_54_GLOBAL__N__7dbc7496_16_ComplexKernel_cu_1520ed90_304117polar_kernel_cudaERNS_14TensorIteratorEENKUlvE_clEvENKUlvE0_clEvEUlffE_St5arrayIPcLm3EELi4E23TrivialOffsetCalculatorILi2EjESB_ILi1EjENS0_6memory15LoadWithoutCastENSE_16StoreWithoutCastEEEviT_T0_T2_T3_T4_T5_,"ax",@progbits
	.align	128
        .global         _ZN2at6native27unrolled_elementwise_kernelIZZZNS0_54_GLOBAL__N__7dbc7496_16_ComplexKernel_cu_1520ed90_304117polar_kernel_cudaERNS_14TensorIteratorEENKUlvE_clEvENKUlvE0_clEvEUlffE_St5arrayIPcLm3EELi4E23TrivialOffsetCalculatorILi2EjESB_ILi1EjENS0_6memory15LoadWithoutCastENSE_16StoreWithoutCastEEEviT_T0_T2_T3_T4_T5_
        .type           _ZN2at6native27unrolled_elementwise_kernelIZZZNS0_54_GLOBAL__N__7dbc7496_16_ComplexKernel_cu_1520ed90_304117polar_kernel_cudaERNS_14TensorIteratorEENKUlvE_clEvENKUlvE0_clEvEUlffE_St5arrayIPcLm3EELi4E23TrivialOffsetCalculatorILi2EjESB_ILi1EjENS0_6memory15LoadWithoutCastENSE_16StoreWithoutCastEEEviT_T0_T2_T3_T4_T5_,@function
        .size           _ZN2at6native27unrolled_elementwise_kernelIZZZNS0_54_GLOBAL__N__7dbc7496_16_ComplexKernel_cu_1520ed90_304117polar_kernel_cudaERNS_14TensorIteratorEENKUlvE_clEvENKUlvE0_clEvEUlffE_St5arrayIPcLm3EELi4E23TrivialOffsetCalculatorILi2EjESB_ILi1EjENS0_6memory15LoadWithoutCastENSE_16StoreWithoutCastEEEviT_T0_T2_T3_T4_T5_,(.L_x_4473 - _ZN2at6native27unrolled_elementwise_kernelIZZZNS0_54_GLOBAL__N__7dbc7496_16_ComplexKernel_cu_1520ed90_304117polar_kernel_cudaERNS_14TensorIteratorEENKUlvE_clEvENKUlvE0_clEvEUlffE_St5arrayIPcLm3EELi4E23TrivialOffsetCalculatorILi2EjESB_ILi1EjENS0_6memory15LoadWithoutCastENSE_16StoreWithoutCastEEEviT_T0_T2_T3_T4_T5_)
        .other          _ZN2at6native27unrolled_elementwise_kernelIZZZNS0_54_GLOBAL__N__7dbc7496_16_ComplexKernel_cu_1520ed90_304117polar_kernel_cudaERNS_14TensorIteratorEENKUlvE_clEvENKUlvE0_clEvEUlffE_St5arrayIPcLm3EELi4E23TrivialOffsetCalculatorILi2EjESB_ILi1EjENS0_6memory15LoadWithoutCastENSE_16StoreWithoutCastEEEviT_T0_T2_T3_T4_T5_,@"STO_CUDA_ENTRY STV_DEFAULT"
_ZN2at6native27unrolled_elementwise_kernelIZZZNS0_54_GLOBAL__N__7dbc7496_16_ComplexKernel_cu_1520ed90_304117polar_kernel_cudaERNS_14TensorIteratorEENKUlvE_clEvENKUlvE0_clEvEUlffE_St5arrayIPcLm3EELi4E23TrivialOffsetCalculatorILi2EjESB_ILi1EjENS0_6memory15LoadWithoutCastENSE_16StoreWithoutCastEEEviT_T0_T2_T3_T4_T5_:
.text._ZN2at6native27unrolled_elementwise_kernelIZZZNS0_54_GLOBAL__N__7dbc7496_16_ComplexKernel_cu_1520ed90_304117polar_kernel_cudaERNS_14TensorIteratorEENKUlvE_clEvENKUlvE0_clEvEUlffE_St5arrayIPcLm3EELi4E23TrivialOffsetCalculatorILi2EjESB_ILi1EjENS0_6memory15LoadWithoutCastENSE_16StoreWithoutCastEEEviT_T0_T2_T3_T4_T5_:
[----:B------:R-:W-:Y:S01]  /*0000*/  LDC R1, c[0x0][0x37c] ;  /* 0x0000df00ff017b82 */ /* 0x000fe20000000800 */
[----:B------:R-:W0:Y:S07]  /*0010*/  S2R R13, SR_CTAID.X ;  /* 0x00000000000d7919 */ /* 0x000e2e0000002500 */
[----:B------:R-:W0:Y:S01]  /*0020*/  LDC R0, c[0x0][0x380] ;  /* 0x0000e000ff007b82 */ /* 0x000e220000000800 */
[----:B------:R-:W1:Y:S01]  /*0030*/  LDCU.64 UR4, c[0x0][0x358] ;  /* 0x00006b00ff0477ac */ /* 0x000e620008000a00 */
[----:B------:R-:W-:Y:S01]  /*0040*/  IMAD.MOV.U32 R14, RZ, RZ, RZ ;  /* 0x000000ffff0e7224 */ /* 0x000fe200078e00ff */
[----:B------:R-:W2:Y:S05]  /*0050*/  S2R R16, SR_TID.X ;  /* 0x0000000000107919 */ /* 0x000eaa0000002100 */
[----:B------:R-:W3:Y:S08]  /*0060*/  LDC.64 R20, c[0x0][0x398] ;  /* 0x0000e600ff147b82 */ /* 0x000ef00000000a00 */
[----:B------:R-:W4:Y:S08]  /*0070*/  LDC.64 R8, c[0x0][0x390] ;  /* 0x0000e400ff087b82 */ /* 0x000f300000000a00 */
[----:B------:R-:W4:Y:S01]  /*0080*/  LDC.64 R22, c[0x0][0x398] ;  /* 0x0000e600ff167b82 */ /* 0x000f220000000a00 */
[----:B0-----:R-:W-:-:S07]  /*0090*/  IMAD R11, R13, -0x200, R0 ;  /* 0xfffffe000d0b7824 */ /* 0x001fce00078e0200 */
[----:B------:R-:W0:Y:S01]  /*00a0*/  LDC.64 R4, c[0x0][0x398] ;  /* 0x0000e600ff047b82 */ /* 0x000e220000000a00 */
[----:B--2---:R-:W-:Y:S02]  /*00b0*/  MOV R0, R16 ;  /* 0x0000001000007202 */ /* 0x004fe40000000f00 */
[----:B------:R-:W-:-:S05]  /*00c0*/  ISETP.GE.AND P0, PT, R16, R11, PT ;  /* 0x0000000b1000720c */ /* 0x000fca0003f06270 */
[----:B------:R-:W2:Y:S01]  /*00d0*/  LDC.64 R6, c[0x0][0x390] ;  /* 0x0000e400ff067b82 */ /* 0x000ea20000000a00 */
[----:B------:R-:W-:-:S07]  /*00e0*/  HFMA2 R12, -RZ, RZ, 0, 0 ;  /* 0x00000000ff0c7431 */ /* 0x000fce00000001ff */
[----:B------:R-:W2:Y:S01]  /*00f0*/  LDC.64 R2, c[0x0][0x390] ;  /* 0x0000e400ff027b82 */ /* 0x000ea20000000a00 */
[----:B------:R-:W-:Y:S01]  /*0100*/  @!P0 IADD3 R16, PT, PT, R0, 0x80, RZ ;  /* 0x0000008000108810 */ /* 0x000fe20007ffe0ff */
[----:B------:R-:W-:-:S03]  /*0110*/  @!P0 IMAD R19, R13, 0x200, R0 ;  /* 0x000002000d138824 */ /* 0x000fc600078e0200 */
[----:B------:R-:W-:Y:S01]  /*0120*/  ISETP.GE.AND P1, PT, R16, R11, PT ;  /* 0x0000000b1000720c */ /* 0x000fe20003f26270 */
[----:B---3--:R-:W-:-:S05]  /*0130*/  @!P0 IMAD.WIDE.U32 R20, R19, 0x4, R20 ;  /* 0x0000000413148825 */ /* 0x008fca00078e0014 */
[----:B-1----:R4:W3:Y:S07]  /*0140*/  @!P0 LDG.E R14, desc[UR4][R20.64] ;  /* 0x00000004140e8981 */ /* 0x0028ee000c1e1900 */
[----:B------:R-:W-:Y:S02]  /*0150*/  @!P1 LEA R15, R13, R16, 0x9 ;  /* 0x000000100d0f9211 */ /* 0x000fe400078e48ff */
[----:B------:R-:W-:-:S04]  /*0160*/  @!P1 IADD3 R16, PT, PT, R16, 0x80, RZ ;  /* 0x0000008010109810 */ /* 0x000fc80007ffe0ff */
[----:B------:R-:W-:Y:S01]  /*0170*/  ISETP.GE.AND P3, PT, R16, R11, PT ;  /* 0x0000000b1000720c */ /* 0x000fe20003f66270 */
[----:B----4-:R-:W-:Y:S01]  /*0180*/  @!P0 IMAD.WIDE.U32 R20, R19, 0x4, R8 ;  /* 0x0000000413148825 */ /* 0x010fe200078e0008 */
[----:B------:R-:W-:-:S03]  /*0190*/  MOV R8, RZ ;  /* 0x000000ff00087202 */ /* 0x000fc60000000f00 */
[----:B------:R-:W-:Y:S02]  /*01a0*/  IMAD.MOV.U32 R10, RZ, RZ, RZ ;  /* 0x000000ffff0a7224 */ /* 0x000fe400078e00ff */
[----:B------:R-:W-:Y:S01]  /*01b0*/  @!P1 IMAD.WIDE.U32 R22, R15, 0x4, R22 ;  /* 0x000000040f169825 */ /* 0x000fe200078e0016 */
[----:B------:R-:W4:Y:S04]  /*01c0*/  @!P0 LDG.E R8, desc[UR4][R20.64] ;  /* 0x0000000414088981 */ /* 0x000f28000c1e1900 */
[----:B------:R1:W4:Y:S01]  /*01d0*/  @!P1 LDG.E R12, desc[UR4][R22.64] ;  /* 0x00000004160c9981 */ /* 0x000322000c1e1900 */
[----:B------:R-:W-:-:S05]  /*01e0*/  @!P3 LEA R17, R13, R16, 0x9 ;  /* 0x000000100d11b211 */ /* 0x000fca00078e48ff */
[----:B0-----:R-:W-:-:S04]  /*01f0*/  @!P3 IMAD.WIDE.U32 R26, R17, 0x4, R4 ;  /* 0x00000004111ab825 */ /* 0x001fc800078e0004 */
[----:B--2---:R-:W-:Y:S01]  /*0200*/  @!P1 IMAD.WIDE.U32 R18, R15, 0x4, R6 ;  /* 0x000000040f129825 */ /* 0x004fe200078e0006 */
[----:B------:R0:W2:Y:S01]  /*0210*/  @!P3 LDG.E R10, desc[UR4][R26.64] ;  /* 0x000000041a0ab981 */ /* 0x0000a2000c1e1900 */
[----:B------:R-:W-:Y:S01]  /*0220*/  @!P3 IADD3 R16, PT, PT, R16, 0x80, RZ ;  /* 0x000000801010b810 */ /* 0x000fe20007ffe0ff */
[----:B------:R-:W1:Y:S01]  /*0230*/  LDC.64 R4, c[0x0][0x398] ;  /* 0x0000e600ff047b82 */ /* 0x000e620000000a00 */
[----:B------:R-:W-:Y:S01]  /*0240*/  @!P3 IMAD.WIDE.U32 R24, R17, 0x4, R2 ;  /* 0x000000041118b825 */ /* 0x000fe200078e0002 */
[----:B------:R-:W-:-:S03]  /*0250*/  CS2R R2, SRZ ;  /* 0x0000000000027805 */ /* 0x000fc6000001ff00 */
[----:B------:R-:W-:-:S03]  /*0260*/  IMAD.MOV.U32 R6, RZ, RZ, RZ ;  /* 0x000000ffff067224 */ /* 0x000fc600078e00ff */
[----:B------:R-:W2:Y:S04]  /*0270*/  @!P3 LDG.E R2, desc[UR4][R24.64] ;  /* 0x000000041802b981 */ /* 0x000ea8000c1e1900 */
[----:B------:R0:W2:Y:S01]  /*0280*/  @!P1 LDG.E R6, desc[UR4][R18.64] ;  /* 0x0000000412069981 */ /* 0x0000a2000c1e1900 */
[-C--:B------:R-:W-:Y:S02]  /*0290*/  ISETP.GE.AND P2, PT, R16, R11.reuse, PT ;  /* 0x0000000b1000720c */ /* 0x080fe40003f46270 */
[----:B------:R-:W-:-:S11]  /*02a0*/  ISETP.GE.AND P1, PT, R0, R11, PT ;  /* 0x0000000b0000720c */ /* 0x000fd60003f26270 */
[----:B------:R-:W-:Y:S02]  /*02b0*/  @!P2 LEA R7, R13, R16, 0x9 ;  /* 0x000000100d07a211 */ /* 0x000fe400078e48ff */
[----:B------:R-:W0:Y:S03]  /*02c0*/  LDC.64 R16, c[0x0][0x390] ;  /* 0x0000e400ff107b82 */ /* 0x000e260000000a00 */
[----:B-1----:R-:W-:-:S04]  /*02d0*/  @!P2 IMAD.WIDE.U32 R22, R7, 0x4, R4 ;  /* 0x000000040716a825 */ /* 0x002fc800078e0004 */
[----:B------:R-:W-:Y:S02]  /*02e0*/  HFMA2 R4, -RZ, RZ, 0, 0 ;  /* 0x00000000ff047431 */ /* 0x000fe400000001ff */
[----:B0-----:R-:W-:Y:S01]  /*02f0*/  VIADD R26, R0, 0x80 ;  /* 0x00000080001a7836 */ /* 0x001fe20000000000 */
[----:B------:R-:W5:Y:S01]  /*0300*/  @!P2 LDG.E R3, desc[UR4][R22.64] ;  /* 0x000000041603a981 */ /* 0x000f62000c1e1900 */
[----:B------:R-:W-:Y:S02]  /*0310*/  @!P1 IMAD R19, R13, 0x200, R0 ;  /* 0x000002000d139824 */ /* 0x000fe400078e0200 */
[----:B------:R-:W-:-:S05]  /*0320*/  @!P2 IMAD.WIDE.U32 R16, R7, 0x4, R16 ;  /* 0x000000040710a825 */ /* 0x000fca00078e0010 */
[----:B------:R0:W5:Y:S01]  /*0330*/  @!P2 LDG.E R4, desc[UR4][R16.64] ;  /* 0x000000041004a981 */ /* 0x000162000c1e1900 */
[----:B------:R-:W-:Y:S02]  /*0340*/  ISETP.GE.AND P2, PT, R26, R11, PT ;  /* 0x0000000b1a00720c */ /* 0x000fe40003f46270 */
[----:B0-----:R-:W-:Y:S01]  /*0350*/  CS2R R16, SRZ ;  /* 0x0000000000107805 */ /* 0x001fe2000001ff00 */
[----:B------:R-:W-:Y:S01]  /*0360*/  BSSY.RECONVERGENT B0, `(.L_x_761) ;  /* 0x0000026000007945 */ /* 0x000fe20003800200 */
[----:B---3--:R-:W-:Y:S01]  /*0370*/  @!P1 FMUL.RZ R18, R14, 0.15915493667125701904 ;  /* 0x3e22f9830e129820 */ /* 0x008fe2000040c000 */
[----:B------:R-:W-:-:S04]  /*0380*/  IADD3 R14, PT, PT, R0, 0x100, RZ ;  /* 0x00000100000e7810 */ /* 0x000fc80007ffe0ff */
[----:B------:R-:W-:Y:S02]  /*0390*/  ISETP.GE.AND P3, PT, R14, R11, PT ;  /* 0x0000000b0e00720c */ /* 0x000fe40003f66270 */
[----:B------:R-:W0:Y:S01]  /*03a0*/  @!P1 LDC.64 R14, c[0x0][0x388] ;  /* 0x0000e200ff0e9b82 */ /* 0x000e220000000a00 */
[----:B------:R-:W4:Y:S08]  /*03b0*/  @!P1 MUFU.COS R7, R18 ;  /* 0x0000001200079308 */ /* 0x000f300000000000 */
[----:B------:R0:W1:Y:S01]  /*03c0*/  @!P1 MUFU.SIN R9, R18 ;  /* 0x0000001200099308 */ /* 0x0000620000000400 */
[----:B----4-:R-:W-:Y:S01]  /*03d0*/  @!P1 FMUL.FTZ R16, R7, R8 ;  /* 0x0000000807109220 */ /* 0x010fe20000410000 */
[----:B------:R-:W-:Y:S01]  /*03e0*/  @!P2 FMUL.RZ R12, R12, 0.15915493667125701904 ;  /* 0x3e22f9830c0ca820 */ /* 0x000fe2000040c000 */
[----:B0-----:R-:W-:-:S04]  /*03f0*/  @!P1 IMAD.WIDE.U32 R18, R19, 0x8, R14 ;  /* 0x0000000813129825 */ /* 0x001fc800078e000e */
[----:B-1----:R-:W-:Y:S01]  /*0400*/  @!P1 FMUL.FTZ R17, R9, R8 ;  /* 0x0000000809119220 */ /* 0x002fe20000410000 */
[----:B--2---:R-:W-:Y:S01]  /*0410*/  @!P3 FMUL.RZ R20, R10, 0.15915493667125701904 ;  /* 0x3e22f9830a14b820 */ /* 0x004fe2000040c000 */
[----:B------:R-:W-:-:S03]  /*0420*/  IADD3 R10, PT, PT, R0, 0x180, RZ ;  /* 0x00000180000a7810 */ /* 0x000fc60007ffe0ff */
[----:B------:R0:W-:Y:S01]  /*0430*/  @!P1 STG.E.64 desc[UR4][R18.64], R16 ;  /* 0x0000001012009986 */ /* 0x0001e2000c101b04 */
[----:B------:R-:W-:Y:S01]  /*0440*/  @!P1 MOV R0, R26 ;  /* 0x0000001a00009202 */ /* 0x000fe20000000f00 */
[----:B------:R-:W1:Y:S03]  /*0450*/  @!P2 MUFU.COS R5, R12 ;  /* 0x0000000c0005a308 */ /* 0x000e660000000000 */
[----:B------:R-:W-:-:S05]  /*0460*/  ISETP.GE.AND P4, PT, R0, R11, PT ;  /* 0x0000000b0000720c */ /* 0x000fca0003f86270 */
[----:B------:R-:W2:Y:S08]  /*0470*/  @!P2 MUFU.SIN R21, R12 ;  /* 0x0000000c0015a308 */ /* 0x000eb00000000400 */
[----:B------:R-:W3:Y:S08]  /*0480*/  @!P3 MUFU.COS R23, R20 ;  /* 0x000000140017b308 */ /* 0x000ef00000000000 */
[----:B------:R-:W4:Y:S01]  /*0490*/  @!P3 MUFU.SIN R25, R20 ;  /* 0x000000140019b308 */ /* 0x000f220000000400 */
[----:B------:R-:W-:-:S02]  /*04a0*/  CS2R R14, SRZ ;  /* 0x00000000000e7805 */ /* 0x000fc4000001ff00 */
[----:B------:R-:W-:Y:S02]  /*04b0*/  CS2R R8, SRZ ;  /* 0x0000000000087805 */ /* 0x000fe4000001ff00 */
[----:B------:R-:W-:Y:S01]  /*04c0*/  ISETP.GE.AND P0, PT, R10, R11, PT ;  /* 0x0000000b0a00720c */ /* 0x000fe20003f06270 */
[-C--:B-1----:R-:W-:Y:S01]  /*04d0*/  @!P2 FMUL.FTZ R14, R5, R6.reuse ;  /* 0x00000006050ea220 */ /* 0x082fe20000410000 */
[----:B--2---:R-:W-:Y:S01]  /*04e0*/  @!P2 FMUL.FTZ R15, R21, R6 ;  /* 0x00000006150fa220 */ /* 0x004fe20000410000 */
[-C--:B---3--:R-:W-:Y:S01]  /*04f0*/  @!P3 FMUL.FTZ R8, R23, R2.reuse ;  /* 0x000000021708b220 */ /* 0x088fe20000410000 */
[----:B----4-:R-:W-:Y:S01]  /*0500*/  @!P3 FMUL.FTZ R9, R25, R2 ;  /* 0x000000021909b220 */ /* 0x010fe20000410000 */
[----:B0-----:R-:W-:Y:S08]  /*0510*/  @P4 BRA `(.L_x_762) ;  /* 0x0000000000284947 */ /* 0x001ff00003800000 */
[----:B------:R-:W0:Y:S01]  /*0520*/  LDC.64 R6, c[0x0][0x388] ;  /* 0x0000e200ff067b82 */ /* 0x000e220000000a00 */
[----:B------:R-:W-:Y:S01]  /*0530*/  LEA R17, R13, R0, 0x9 ;  /* 0x000000000d117211 */ /* 0x000fe200078e48ff */
[----:B------:R-:W-:-:S05]  /*0540*/  VIADD R0, R0, 0x80 ;  /* 0x0000008000007836 */ /* 0x000fca0000000000 */
[----:B------:R-:W-:-:S13]  /*0550*/  ISETP.GE.AND P1, PT, R0, R11, PT ;  /* 0x0000000b0000720c */ /* 0x000fda0003f26270 */
[----:B------:R-:W-:Y:S02]  /*0560*/  @!P1 LEA R5, R13, R0, 0x9 ;  /* 0x000000000d059211 */ /* 0x000fe400078e48ff */
[----:B------:R-:W-:Y:S01]  /*0570*/  @!P1 IADD3 R0, PT, PT, R0, 0x80, RZ ;  /* 0x0000008000009810 */ /* 0x000fe20007ffe0ff */
[----:B0-----:R-:W-:-:S04]  /*0580*/  IMAD.WIDE.U32 R16, R17, 0x8, R6 ;  /* 0x0000000811107825 */ /* 0x001fc800078e0006 */
[----:B------:R-:W-:Y:S01]  /*0590*/  @!P1 IMAD.WIDE.U32 R6, R5, 0x8, R6 ;  /* 0x0000000805069825 */ /* 0x000fe200078e0006 */
[----:B------:R0:W-:Y:S04]  /*05a0*/  STG.E.64 desc[UR4][R16.64], R14 ;  /* 0x0000000e10007986 */ /* 0x0001e8000c101b04 */
[----:B------:R0:W-:Y:S02]  /*05b0*/  @!P1 STG.E.64 desc[UR4][R6.64], R8 ;  /* 0x0000000806009986 */ /* 0x0001e4000c101b04 */
.L_x_762:
[----:B------:R-:W-:Y:S05]  /*05c0*/  BSYNC.RECONVERGENT B0 ;  /* 0x0000000000007941 */ /* 0x000fea0003800200 */
.L_x_761:
[----:B0----5:R-:W-:Y:S01]  /*05d0*/  @!P0 FMUL.RZ R9, R3, 0.15915493667125701904 ;  /* 0x3e22f98303098820 */ /* 0x021fe2000040c000 */
[----:B------:R-:W-:-:S03]  /*05e0*/  ISETP.GE.AND P1, PT, R0, R11, PT ;  /* 0x0000000b0000720c */ /* 0x000fc60003f26270 */
[----:B------:R0:W1:Y:S10]  /*05f0*/  @!P0 MUFU.COS R5, R9 ;  /* 0x0000000900058308 */ /* 0x0000740000000000 */
[----:B0-----:R-:W-:Y:S05]  /*0600*/  @P1 EXIT ;  /* 0x000000000000194d */ /* 0x001fea0003800000 */
[----:B------:R-:W0:Y:S01]  /*0610*/  LDC.64 R2, c[0x0][0x388] ;  /* 0x0000e200ff027b82 */ /* 0x000e220000000a00 */
[----:B------:R-:W2:Y:S01]  /*0620*/  @!P0 MUFU.SIN R9, R9 ;  /* 0x0000000900098308 */ /* 0x000ea20000000400 */
[----:B------:R-:W-:Y:S02]  /*0630*/  LEA R13, R13, R0, 0x9 ;  /* 0x000000000d0d7211 */ /* 0x000fe400078e48ff */
[----:B------:R-:W-:Y:S02]  /*0640*/  CS2R R6, SRZ ;  /* 0x0000000000067805 */ /* 0x000fe4000001ff00 */
[-C--:B-1----:R-:W-:Y:S01]  /*0650*/  @!P0 FMUL.FTZ R6, R5, R4.reuse ;  /* 0x0000000405068220 */ /* 0x082fe20000410000 */
[----:B--2---:R-:W-:Y:S01]  /*0660*/  @!P0 FMUL.FTZ R7, R9, R4 ;  /* 0x0000000409078220 */ /* 0x004fe20000410000 */
[----:B0-----:R-:W-:-:S05]  /*0670*/  IMAD.WIDE.U32 R2, R13, 0x8, R2 ;  /* 0x000000080d027825 */ /* 0x001fca00078e0002 */
[----:B------:R-:W-:Y:S01]  /*0680*/  STG.E.64 desc[UR4][R2.64], R6 ;  /* 0x0000000602007986 */ /* 0x000fe2000c101b04 */
[----:B------:R-:W-:Y:S05]  /*0690*/  EXIT ;  /* 0x000000000000794d */ /* 0x000fea0003800000 */
.L_x_763:
        /* <DEDUP_REMOVED lines=14> */
.L_x_4473:


//--------------------- .text._ZN2at6native29vectorized_elementwise_kernelILi2EZZZNS0_54_GLOBAL__N__7dbc7496_16_ComplexKernel_cu_1520ed90_304117polar_kernel_cudaERNS_14TensorIteratorEENKUlvE_clEvENKUlvE0_clEvEUlffE_St5arrayIPcLm3EEEEviT0_T1_ --------------------------
	.section	.text._ZN2at6native29vectorized_elementwise_kernelILi2EZZZNS0_54_GLOBAL__N__7dbc7496_16_ComplexKernel_cu_1520ed90_304117polar_kernel_cudaERNS_14TensorIteratorEENKUlvE_clEvENKUlvE0_clEvEUlffE_St5arrayIPcLm3EEEEviT0_T1_,"ax",@progbits
	.align	128
        .global         _ZN2at6native29vectorized_elementwise_kernelILi2EZZZNS0_54_GLOBAL__N__7dbc7496_16_ComplexKernel_cu_1520ed90_304117polar_kernel_cudaERNS_14TensorIteratorEENKUlvE_clEvENKUlvE0_clEvEUlffE_St5arrayIPcLm3EEEEviT0_T1_
        .type           _ZN2at6native29vectorized_elementwise_kernelILi2EZZZNS0_54_GLOBAL__N__7dbc7496_16_ComplexKernel_cu_1520ed90_304117polar_kernel_cudaERNS_14TensorIteratorEENKUlvE_clEvENKUlvE0_clEvEUlffE_St5arrayIPcLm3EEEEviT0_T1_,@function
        .size           _ZN2at6native29vectorized_elementwise_kernelILi2EZZZNS0_54_GLOBAL__N__7dbc7496_16_ComplexKernel_cu_1520ed90_304117polar_kernel_cudaERNS_14TensorIteratorEENKUlvE_clEvENKUlvE0_clEvEUlffE_St5arrayIPcLm3EEEEviT0_T1_,(.L_x_4474 - _ZN2at6native29vectorized_elementwise_kernelILi2EZZZNS0_54_GLOBAL__N__7dbc7496_16_ComplexKernel_cu_1520ed90_304117polar_kernel_cudaERNS_14TensorIteratorEENKUlvE_clEvENKUlvE0_clEvEUlffE_St5arrayIPcLm3EEEEviT0_T1_)
        .other          _ZN2at6native29vectorized_elementwise_kernelILi2EZZZNS0_54_GLOBAL__N__7dbc7496_16_ComplexKernel_cu_1520ed90_304117polar_kernel_cudaERNS_14TensorIteratorEENKUlvE_clEvENKUlvE0_clEvEUlffE_St5arrayIPcLm3EEEEviT0_T1_,@"STO_CUDA_ENTRY STV_DEFAULT"
_ZN2at6native29vectorized_elementwise_kernelILi2EZZZNS0_54_GLOBAL__N__7dbc7496_16_ComplexKernel_cu_1520ed90_304117polar_kernel_cudaERNS_14TensorIteratorEENKUlvE_clEvENKUlvE0_clEvEUlffE_St5arrayIPcLm3EEEEviT0_T1_:
.text._ZN2at6native29vectorized_elementwise_kernelILi2EZZZNS0_54_GLOBAL__N__7dbc7496_16_ComplexKernel_cu_1520ed90_304117polar_kernel_cudaERNS_14TensorIteratorEENKUlvE_clEvENKUlvE0_clEvEUlffE_St5arrayIPcLm3EEEEviT0_T1_:
[----:B------:R-:W-:Y:S01]  /*0000*/  LDC R1, c[0x0][0x37c] ;  /* 0x0000df00ff017b82 */ /* 0x000fe20000000800 */
[----:B------:R-:W0:Y:S01]  /*0010*/  S2R R0, SR_CTAID.X ;  /* 0x0000000000007919 */ /* 0x000e220000002500 */
[----:B------:R-:W1:Y:S01]  /*0020*/  LDCU UR6, c[0x0][0x380] ;  /* 0x00007000ff0677ac */ /* 0x000e620008000800 */
[----:B------:R-:W2:Y:S01]  /*0030*/  LDCU.64 UR4, c[0x0][0x358] ;  /* 0x00006b00ff0477ac */ /* 0x000ea20008000a00 */
[----:B0-----:R-:W-:-:S04]  /*0040*/  SHF.L.U32 R0, R0, 0xa, RZ ;  /* 0x0000000a00007819 */ /* 0x001fc800000006ff */
[----:B-1----:R-:W-:-:S04]  /*0050*/  IADD3 R2, PT, PT, -R0, UR6, RZ ;  /* 0x0000000600027c10 */ /* 0x002fc8000fffe1ff */
[----:B------:R-:W-:-:S13]  /*0060*/  ISETP.GT.U32.AND P0, PT, R2, 0x3ff, PT ;  /* 0x000003ff0200780c */ /* 0x000fda0003f04070 */
[----:B--2---:R-:W-:Y:S05]  /*0070*/  @P0 BRA `(.L_x_764) ;  /* 0x0000000c00340947 */ /* 0x004fea0003800000 */
[----:B------:R-:W0:Y:S01]  /*0080*/  S2R R9, SR_TID.X ;  /* 0x0000000000097919 */ /* 0x000e220000002100 */
[----:B------:R-:W1:Y:S01]  /*0090*/  LDC.64 R10, c[0x0][0x398] ;  /* 0x0000e600ff0a7b82 */ /* 0x000e620000000a00 */
[----:B------:R-:W-:-:S07]  /*00a0*/  HFMA2 R24, -RZ, RZ, 0, 0 ;  /* 0x00000000ff187431 */ /* 0x000fce00000001ff */
[----:B------:R-:W2:Y:S08]  /*00b0*/  LDC.64 R18, c[0x0][0x398] ;  /* 0x0000e600ff127b82 */ /* 0x000eb00000000a00 */
[----:B------:R-:W3:Y:S08]  /*00c0*/  LDC.64 R30, c[0x0][0x390] ;  /* 0x0000e400ff1e7b82 */ /* 0x000ef00000000a00 */
[----:B------:R-:W4:Y:S01]  /*00d0*/  LDC.64 R26, c[0x0][0x390] ;  /* 0x0000e400ff1a7b82 */ /* 0x000f220000000a00 */
[----:B0-----:R-:W-:-:S07]  /*00e0*/  ISETP.GE.U32.AND P4, PT, R9, R2, PT ;  /* 0x000000020900720c */ /* 0x001fce0003f86070 */
[----:B------:R-:W0:Y:S01]  /*00f0*/  LDC.64 R14, c[0x0][0x398] ;  /* 0x0000e600ff0e7b82 */ /* 0x000e220000000a00 */
[----:B------:R-:W-:-:S07]  /*0100*/  MOV R3, R9 ;  /* 0x0000000900037202 */ /* 0x000fce0000000f00 */
[----:B------:R-:W5:Y:S01]  /*0110*/  LDC.64 R12, c[0x0][0x398] ;  /* 0x0000e600ff0c7b82 */ /* 0x000f620000000a00 */
[----:B------:R-:W-:Y:S02]  /*0120*/  @!P4 IADD3 R9, PT, PT, R3, 0x80, RZ ;  /* 0x000000800309c810 */ /* 0x000fe40007ffe0ff */
[----:B------:R-:W-:Y:S02]  /*0130*/  @!P4 IADD3 R17, PT, PT, R0, R3, RZ ;  /* 0x000000030011c210 */ /* 0x000fe40007ffe0ff */
[----:B------:R-:W-:-:S03]  /*0140*/  ISETP.GE.U32.AND P0, PT, R9, R2, PT ;  /* 0x000000020900720c */ /* 0x000fc60003f06070 */
[----:B------:R-:W5:Y:S01]  /*0150*/  LDC.64 R32, c[0x0][0x398] ;  /* 0x0000e600ff207b82 */ /* 0x000f620000000a00 */
[----:B--2---:R-:W-:Y:S01]  /*0160*/  @!P4 IMAD.WIDE.U32 R18, R17, 0x4, R18 ;  /* 0x000000041112c825 */ /* 0x004fe200078e0012 */
[----:B------:R-:W-:Y:S02]  /*0170*/  CS2R R20, SRZ ;  /* 0x0000000000147805 */ /* 0x000fe4000001ff00 */
[----:B------:R-:W-:Y:S02]  /*0180*/  CS2R R22, SRZ ;  /* 0x0000000000167805 */ /* 0x000fe4000001ff00 */
[----:B------:R2:W5:Y:S02]  /*0190*/  @!P4 LDG.E R24, desc[UR4][R18.64] ;  /* 0x000000041218c981 */ /* 0x000564000c1e1900 */
[----:B------:R-:W5:Y:S02]  /*01a0*/  LDC.64 R34, c[0x0][0x390] ;  /* 0x0000e400ff227b82 */ /* 0x000f640000000a00 */
[----:B------:R-:W-:-:S02]  /*01b0*/  @!P0 IADD3 R7, PT, PT, R0, R9, RZ ;  /* 0x0000000900078210 */ /* 0x000fc40007ffe0ff */
[----:B------:R-:W-:Y:S01]  /*01c0*/  @!P0 IADD3 R9, PT, PT, R9, 0x80, RZ ;  /* 0x0000008009098810 */ /* 0x000fe20007ffe0ff */
[----:B---3--:R-:W-:-:S03]  /*01d0*/  @!P4 IMAD.WIDE.U32 R30, R17, 0x4, R30 ;  /* 0x00000004111ec825 */ /* 0x008fc600078e001e */
[----:B--2---:R-:W2:Y:S01]  /*01e0*/  LDC.64 R18, c[0x0][0x398] ;  /* 0x0000e600ff127b82 */ /* 0x004ea20000000a00 */
[----:B------:R-:W-:Y:S01]  /*01f0*/  ISETP.GE.U32.AND P1, PT, R9, R2, PT ;  /* 0x000000020900720c */ /* 0x000fe20003f26070 */
[C---:B-1----:R-:W-:Y:S01]  /*0200*/  @!P0 IMAD.WIDE.U32 R28, R7.reuse, 0x4, R10 ;  /* 0x00000004071c8825 */ /* 0x042fe200078e000a */
[----:B------:R-:W3:Y:S03]  /*0210*/  @!P4 LDG.E R22, desc[UR4][R30.64] ;  /* 0x000000041e16c981 */ /* 0x000ee6000c1e1900 */
[----:B----4-:R-:W-:Y:S01]  /*0220*/  @!P0 IMAD.WIDE.U32 R26, R7, 0x4, R26 ;  /* 0x00000004071a8825 */ /* 0x010fe200078e001a */
[----:B------:R1:W4:Y:S01]  /*0230*/  @!P0 LDG.E R20, desc[UR4][R28.64] ;  /* 0x000000041c148981 */ /* 0x000322000c1e1900 */
[----:B------:R-:W2:Y:S06]  /*0240*/  LDC.64 R16, c[0x0][0x390] ;  /* 0x0000e400ff107b82 */ /* 0x000eac0000000a00 */
[----:B------:R-:W-:-:S02]  /*0250*/  @!P1 IADD3 R5, PT, PT, R0, R9, RZ ;  /* 0x0000000900059210 */ /* 0x000fc40007ffe0ff */
[----:B------:R-:W-:Y:S01]  /*0260*/  @!P1 IADD3 R9, PT, PT, R9, 0x80, RZ ;  /* 0x0000008009099810 */ /* 0x000fe20007ffe0ff */
[----:B-1----:R-:W1:Y:S03]  /*0270*/  LDC.64 R28, c[0x0][0x390] ;  /* 0x0000e400ff1c7b82 */ /* 0x002e660000000a00 */
[----:B------:R-:W-:-:S05]  /*0280*/  ISETP.GE.U32.AND P2, PT, R9, R2, PT ;  /* 0x000000020900720c */ /* 0x000fca0003f46070 */
[----:B------:R-:W2:Y:S08]  /*0290*/  LDC.64 R30, c[0x0][0x398] ;  /* 0x0000e600ff1e7b82 */ /* 0x000eb00000000a00 */
[----:B------:R-:W-:Y:S02]  /*02a0*/  @!P2 IADD3 R11, PT, PT, R0, R9, RZ ;  /* 0x00000009000ba210 */ /* 0x000fe40007ffe0ff */
[----:B------:R-:W-:-:S04]  /*02b0*/  @!P2 IADD3 R9, PT, PT, R9, 0x80, RZ ;  /* 0x000000800909a810 */ /* 0x000fc80007ffe0ff */
[----:B------:R-:W-:Y:S01]  /*02c0*/  ISETP.GE.U32.AND P3, PT, R9, R2, PT ;  /* 0x000000020900720c */ /* 0x000fe20003f66070 */
[----:B0-----:R-:W-:-:S04]  /*02d0*/  @!P1 IMAD.WIDE.U32 R14, R5, 0x4, R14 ;  /* 0x00000004050e9825 */ /* 0x001fc800078e000e */
[----:B-----5:R-:W-:Y:S01]  /*02e0*/  @!P2 IMAD.WIDE.U32 R12, R11, 0x4, R12 ;  /* 0x000000040b0ca825 */ /* 0x020fe200078e000c */
[----:B------:R0:W5:Y:S04]  /*02f0*/  @!P1 LDG.E R23, desc[UR4][R14.64] ;  /* 0x000000040e179981 */ /* 0x000168000c1e1900 */
[----:B------:R0:W5:Y:S03]  /*0300*/  @!P2 LDG.E R21, desc[UR4][R12.64] ;  /* 0x000000040c15a981 */ /* 0x000166000c1e1900 */
[----:B------:R-:W-:Y:S02]  /*0310*/  @!P3 IADD3 R7, PT, PT, R0, R9, RZ ;  /* 0x000000090007b210 */ /* 0x000fe40007ffe0ff */
[----:B------:R-:W-:-:S04]  /*0320*/  @!P3 IADD3 R9, PT, PT, R9, 0x80, RZ ;  /* 0x000000800909b810 */ /* 0x000fc80007ffe0ff */
[----:B------:R-:W-:Y:S02]  /*0330*/  ISETP.GE.U32.AND P4, PT, R9, R2, PT ;  /* 0x000000020900720c */ /* 0x000fe40003f86070 */
[----:B0-----:R-:W-:Y:S01]  /*0340*/  CS2R R14, SRZ ;  /* 0x00000000000e7805 */ /* 0x001fe2000001ff00 */
[----:B------:R-:W-:Y:S01]  /*0350*/  @!P3 IMAD.WIDE.U32 R32, R7, 0x4, R32 ;  /* 0x000000040720b825 */ /* 0x000fe200078e0020 */
[----:B------:R-:W-:-:S03]  /*0360*/  CS2R R12, SRZ ;  /* 0x00000000000c7805 */ /* 0x000fc6000001ff00 */
[----:B------:R-:W-:Y:S01]  /*0370*/  @!P1 IMAD.WIDE.U32 R34, R5, 0x4, R34 ;  /* 0x0000000405229825 */ /* 0x000fe200078e0022 */
[----:B------:R-:W5:Y:S04]  /*0380*/  @!P3 LDG.E R15, desc[UR4][R32.64] ;  /* 0x00000004200fb981 */ /* 0x000f68000c1e1900 */
[----:B------:R-:W5:Y:S01]  /*0390*/  @!P1 LDG.E R13, desc[UR4][R34.64] ;  /* 0x00000004220d9981 */ /* 0x000f62000c1e1900 */
[----:B------:R-:W-:Y:S02]  /*03a0*/  @!P4 IADD3 R5, PT, PT, R0, R9, RZ ;  /* 0x000000090005c210 */ /* 0x000fe40007ffe0ff */
[----:B------:R-:W-:Y:S01]  /*03b0*/  @!P4 IADD3 R9, PT, PT, R9, 0x80, RZ ;  /* 0x000000800909c810 */ /* 0x000fe20007ffe0ff */
[----:B------:R0:W5:Y:S03]  /*03c0*/  @!P0 LDG.E R14, desc[UR4][R26.64] ;  /* 0x000000041a0e8981 */ /* 0x000166000c1e1900 */
[----:B------:R-:W-:Y:S01]  /*03d0*/  ISETP.GE.U32.AND P1, PT, R9, R2, PT ;  /* 0x000000020900720c */ /* 0x000fe20003f26070 */
[----:B-1----:R-:W-:Y:S01]  /*03e0*/  @!P2 IMAD.WIDE.U32 R28, R11, 0x4, R28 ;  /* 0x000000040b1ca825 */ /* 0x002fe200078e001c */
[----:B------:R-:W-:-:S03]  /*03f0*/  CS2R R10, SRZ ;  /* 0x00000000000a7805 */ /* 0x000fc6000001ff00 */
[----:B--2---:R-:W-:Y:S01]  /*0400*/  @!P4 IMAD.WIDE.U32 R18, R5, 0x4, R18 ;  /* 0x000000040512c825 */ /* 0x004fe200078e0012 */
[----:B------:R-:W2:Y:S01]  /*0410*/  @!P2 LDG.E R12, desc[UR4][R28.64] ;  /* 0x000000041c0ca981 */ /* 0x000ea2000c1e1900 */
[----:B0-----:R-:W0:Y:S02]  /*0420*/  LDC.64 R26, c[0x0][0x390] ;  /* 0x0000e400ff1a7b82 */ /* 0x001e240000000a00 */
[----:B------:R-:W-:Y:S01]  /*0430*/  @!P3 IMAD.WIDE.U32 R16, R7, 0x4, R16 ;  /* 0x000000040710b825 */ /* 0x000fe200078e0010 */
[----:B------:R1:W2:Y:S03]  /*0440*/  @!P4 LDG.E R11, desc[UR4][R18.64] ;  /* 0x00000004120bc981 */ /* 0x0002a6000c1e1900 */
[----:B------:R-:W-:Y:S01]  /*0450*/  @!P1 IADD3 R25, PT, PT, R0, R9, RZ ;  /* 0x0000000900199210 */ /* 0x000fe20007ffe0ff */
[----:B------:R0:W2:Y:S01]  /*0460*/  @!P3 LDG.E R10, desc[UR4][R16.64] ;  /* 0x00000004100ab981 */ /* 0x0000a2000c1e1900 */
[----:B------:R-:W0:Y:S01]  /*0470*/  LDC.64 R6, c[0x0][0x398] ;  /* 0x0000e600ff067b82 */ /* 0x000e220000000a00 */
[----:B------:R-:W-:-:S04]  /*0480*/  @!P1 IADD3 R9, PT, PT, R9, 0x80, RZ ;  /* 0x0000008009099810 */ /* 0x000fc80007ffe0ff */
[----:B------:R-:W-:Y:S01]  /*0490*/  ISETP.GE.U32.AND P0, PT, R9, R2, PT ;  /* 0x000000020900720c */ /* 0x000fe20003f06070 */
[----:B------:R-:W-:Y:S01]  /*04a0*/  @!P1 IMAD.WIDE.U32 R30, R25, 0x4, R30 ;  /* 0x00000004191e9825 */ /* 0x000fe200078e001e */
[----:B------:R-:W-:Y:S01]  /*04b0*/  MOV R8, RZ ;  /* 0x000000ff00087202 */ /* 0x000fe20000000f00 */
[----:B-1----:R-:W1:Y:S05]  /*04c0*/  LDC.64 R18, c[0x0][0x390] ;  /* 0x0000e400ff127b82 */ /* 0x002e6a0000000a00 */
[----:B------:R-:W2:Y:S01]  /*04d0*/  @!P1 LDG.E R8, desc[UR4][R30.64] ;  /* 0x000000041e089981 */ /* 0x000ea2000c1e1900 */
[----:B0-----:R-:W-:Y:S01]  /*04e0*/  @!P4 IMAD.WIDE.U32 R26, R5, 0x4, R26 ;  /* 0x00000004051ac825 */ /* 0x001fe200078e001a */
[----:B------:R-:W-:-:S03]  /*04f0*/  CS2R R4, SRZ ;  /* 0x0000000000047805 */ /* 0x000fc6000001ff00 */
[----:B------:R-:W-:Y:S01]  /*0500*/  @!P0 IADD3 R9, PT, PT, R0, R9, RZ ;  /* 0x0000000900098210 */ /* 0x000fe20007ffe0ff */
[----:B------:R-:W0:Y:S02]  /*0510*/  LDC.64 R16, c[0x0][0x390] ;  /* 0x0000e400ff107b82 */ /* 0x000e240000000a00 */
[----:B------:R0:W2:Y:S02]  /*0520*/  @!P4 LDG.E R5, desc[UR4][R26.64] ;  /* 0x000000041a05c981 */ /* 0x0000a4000c1e1900 */
[----:B------:R-:W-:-:S05]  /*0530*/  @!P0 IMAD.WIDE.U32 R28, R9, 0x4, R6 ;  /* 0x00000004091c8825 */ /* 0x000fca00078e0006 */
[----:B------:R-:W2:Y:S01]  /*0540*/  @!P0 LDG.E R4, desc[UR4][R28.64] ;  /* 0x000000041c048981 */ /* 0x000ea2000c1e1900 */
[----:B------:R-:W-:Y:S01]  /*0550*/  CS2R R6, SRZ ;  /* 0x0000000000067805 */ /* 0x000fe2000001ff00 */
[----:B-1----:R-:W-:-:S05]  /*0560*/  @!P1 IMAD.WIDE.U32 R18, R25, 0x4, R18 ;  /* 0x0000000419129825 */ /* 0x002fca00078e0012 */
[----:B------:R-:W2:Y:S01]  /*0570*/  @!P1 LDG.E R6, desc[UR4][R18.64] ;  /* 0x0000000412069981 */ /* 0x000ea2000c1e1900 */
[----:B0-----:R-:W-:-:S05]  /*0580*/  @!P0 IMAD.WIDE.U32 R16, R9, 0x4, R16 ;  /* 0x0000000409108825 */ /* 0x001fca00078e0010 */
[----:B------:R0:W2:Y:S01]  /*0590*/  @!P0 LDG.E R7, desc[UR4][R16.64] ;  /* 0x0000000410078981 */ /* 0x0000a2000c1e1900 */
[C---:B------:R-:W-:Y:S02]  /*05a0*/  ISETP.GE.U32.AND P0, PT, R3.reuse, R2, PT ;  /* 0x000000020300720c */ /* 0x040fe40003f06070 */
[----:B------:R-:W-:-:S04]  /*05b0*/  IADD3 R9, PT, PT, R3, 0x80, RZ ;  /* 0x0000008003097810 */ /* 0x000fc80007ffe0ff */
[-C--:B------:R-:W-:Y:S01]  /*05c0*/  ISETP.GE.U32.AND P4, PT, R9, R2.reuse, PT ;  /* 0x000000020900720c */ /* 0x080fe20003f86070 */
[C---:B------:R-:W-:Y:S01]  /*05d0*/  VIADD R27, R3.reuse, 0x100 ;  /* 0x00000100031b7836 */ /* 0x040fe20000000000 */
[C---:B0-----:R-:W-:Y:S02]  /*05e0*/  IADD3 R17, PT, PT, R3.reuse, 0x180, RZ ;  /* 0x0000018003117810 */ /* 0x041fe40007ffe0ff */
[----:B------:R-:W-:Y:S02]  /*05f0*/  IADD3 R19, PT, PT, R3, 0x200, RZ ;  /* 0x0000020003137810 */ /* 0x000fe40007ffe0ff */
[-C--:B------:R-:W-:Y:S02]  /*0600*/  ISETP.GE.U32.AND P2, PT, R17, R2.reuse, PT ;  /* 0x000000021100720c */ /* 0x080fe40003f46070 */
[-C--:B------:R-:W-:Y:S02]  /*0610*/  ISETP.GE.U32.AND P1, PT, R27, R2.reuse, PT ;  /* 0x000000021b00720c */ /* 0x080fe40003f26070 */
[----:B------:R-:W-:Y:S01]  /*0620*/  ISETP.GE.U32.AND P3, PT, R19, R2, PT ;  /* 0x000000021300720c */ /* 0x000fe20003f66070 */
[----:B------:R-:W-:Y:S04]  /*0630*/  BSSY.RECONVERGENT B0, `(.L_x_765) ;  /* 0x0000069000007945 */ /* 0x000fe80003800200 */
[----:B------:R-:W-:Y:S01]  /*0640*/  BSSY.RELIABLE B1, `(.L_x_766) ;  /* 0x0000061000017945 */ /* 0x000fe20003800100 */
[----:B------:R-:W-:-:S04]  /*0650*/  @!P0 FMUL.RZ R28, R24, 0.15915493667125701904 ;  /* 0x3e22f983181c8820 */ /* 0x000fc8000040c000 */
[----:B------:R-:W3:Y:S08]  /*0660*/  @!P0 MUFU.COS R29, R28 ;  /* 0x0000001c001d8308 */ /* 0x000ef00000000000 */
[----:B------:R-:W0:Y:S01]  /*0670*/  @!P0 MUFU.SIN R25, R28 ;  /* 0x0000001c00198308 */ /* 0x000e220000000400 */
[----:B----4-:R-:W-:-:S07]  /*0680*/  @!P4 FMUL.RZ R18, R20, 0.15915493667125701904 ;  /* 0x3e22f9831412c820 */ /* 0x010fce000040c000 */
[----:B------:R-:W1:Y:S08]  /*0690*/  @!P4 MUFU.COS R27, R18 ;  /* 0x00000012001bc308 */ /* 0x000e700000000000 */
[----:B------:R4:W1:Y:S01]  /*06a0*/  @!P4 MUFU.SIN R17, R18 ;  /* 0x000000120011c308 */ /* 0x0008620000000400 */
[----:B------:R-:W-:Y:S02]  /*06b0*/  HFMA2 R20, -RZ, RZ, 0, 0 ;  /* 0x00000000ff147431 */ /* 0x000fe400000001ff */
[-C--:B---3--:R-:W-:Y:S01]  /*06c0*/  @!P0 FMUL.FTZ R20, R29, R22.reuse ;  /* 0x000000161d148220 */ /* 0x088fe20000410000 */
[----:B----4-:R-:W-:Y:S01]  /*06d0*/  CS2R R18, SRZ ;  /* 0x0000000000127805 */ /* 0x010fe2000001ff00 */
[----:B-----5:R-:W-:Y:S01]  /*06e0*/  @!P1 FMUL.RZ R16, R23, 0.15915493667125701904 ;  /* 0x3e22f98317109820 */ /* 0x020fe2000040c000 */
[----:B------:R-:W-:Y:S01]  /*06f0*/  @!P2 FMUL.RZ R28, R21, 0.15915493667125701904 ;  /* 0x3e22f983151ca820 */ /* 0x000fe2000040c000 */
[----:B------:R-:W-:Y:S01]  /*0700*/  MOV R21, RZ ;  /* 0x000000ff00157202 */ /* 0x000fe20000000f00 */
[----:B0-----:R-:W-:Y:S01]  /*0710*/  @!P0 FMUL.FTZ R21, R25, R22 ;  /* 0x0000001619158220 */ /* 0x001fe20000410000 */
[----:B------:R-:W0:Y:S08]  /*0720*/  @!P1 MUFU.COS R24, R16 ;  /* 0x0000001000189308 */ /* 0x000e300000000000 */
[----:B------:R3:W4:Y:S01]  /*0730*/  @!P1 MUFU.SIN R26, R16 ;  /* 0x00000010001a9308 */ /* 0x0007220000000400 */
[----:B------:R-:W-:Y:S01]  /*0740*/  @!P3 FMUL.RZ R22, R15, 0.15915493667125701904 ;  /* 0x3e22f9830f16b820 */ /* 0x000fe2000040c000 */
[----:B------:R-:W-:-:S06]  /*0750*/  IADD3 R15, PT, PT, R3, 0x280, RZ ;  /* 0x00000280030f7810 */ /* 0x000fcc0007ffe0ff */
[----:B------:R-:W2:Y:S01]  /*0760*/  @!P2 MUFU.COS R23, R28 ;  /* 0x0000001c0017a308 */ /* 0x000ea20000000000 */
[-C--:B-1----:R-:W-:Y:S01]  /*0770*/  @!P4 FMUL.FTZ R18, R27, R14.reuse ;  /* 0x0000000e1b12c220 */ /* 0x082fe20000410000 */
[----:B------:R-:W-:Y:S01]  /*0780*/  @!P4 FMUL.FTZ R19, R17, R14 ;  /* 0x0000000e1113c220 */ /* 0x000fe20000410000 */
[----:B------:R-:W-:-:S05]  /*0790*/  ISETP.GE.U32.AND P4, PT, R15, R2, PT ;  /* 0x000000020f00720c */ /* 0x000fca0003f86070 */
[----:B------:R1:W5:Y:S01]  /*07a0*/  @!P2 MUFU.SIN R25, R28 ;  /* 0x0000001c0019a308 */ /* 0x0003620000000400 */
[----:B---3--:R-:W-:Y:S02]  /*07b0*/  CS2R R16, SRZ ;  /* 0x0000000000107805 */ /* 0x008fe4000001ff00 */
[----:B------:R-:W-:Y:S01]  /*07c0*/  CS2R R14, SRZ ;  /* 0x00000000000e7805 */ /* 0x000fe2000001ff00 */
[-C--:B0-----:R-:W-:Y:S01]  /*07d0*/  @!P1 FMUL.FTZ R16, R24, R13.reuse ;  /* 0x0000000d18109220 */ /* 0x081fe20000410000 */
[----:B----4-:R-:W-:-:S03]  /*07e0*/  @!P1 FMUL.FTZ R17, R26, R13 ;  /* 0x0000000d1a119220 */ /* 0x010fc60000410000 */
[----:B------:R-:W0:Y:S01]  /*07f0*/  @!P3 MUFU.COS R27, R22 ;  /* 0x00000016001bb308 */ /* 0x000e220000000000 */
[----:B--2---:R-:W-:Y:S01]  /*0800*/  @!P2 FMUL.FTZ R14, R23, R12 ;  /* 0x0000000c170ea220 */ /* 0x004fe20000410000 */
[----:B-1----:R-:W-:-:S06]  /*0810*/  @!P4 FMUL.RZ R28, R11, 0.15915493667125701904 ;  /* 0x3e22f9830b1cc820 */ /* 0x002fcc000040c000 */
[----:B------:R1:W2:Y:S01]  /*0820*/  @!P3 MUFU.SIN R29, R22 ;  /* 0x00000016001db308 */ /* 0x0002a20000000400 */
[----:B------:R-:W-:-:S07]  /*0830*/  IADD3 R11, PT, PT, R3, 0x300, RZ ;  /* 0x00000300030b7810 */ /* 0x000fce0007ffe0ff */
[----:B------:R-:W3:Y:S01]  /*0840*/  @!P4 MUFU.COS R24, R28 ;  /* 0x0000001c0018c308 */ /* 0x000ee20000000000 */
[----:B-1----:R-:W1:Y:S01]  /*0850*/  @!P0 LDC.64 R22, c[0x0][0x388] ;  /* 0x0000e200ff168b82 */ /* 0x002e620000000a00 */
[----:B------:R-:W-:-:S06]  /*0860*/  ISETP.GE.U32.AND P1, PT, R11, R2, PT ;  /* 0x000000020b00720c */ /* 0x000fcc0003f26070 */
[----:B------:R-:W4:Y:S01]  /*0870*/  @!P4 MUFU.SIN R26, R28 ;  /* 0x0000001c001ac308 */ /* 0x000f220000000400 */
[----:B------:R-:W-:Y:S01]  /*0880*/  IADD3 R11, PT, PT, R3, 0x380, RZ ;  /* 0x00000380030b7810 */ /* 0x000fe20007ffe0ff */
[----:B-----5:R-:W-:-:S03]  /*0890*/  @!P2 FMUL.FTZ R15, R25, R12 ;  /* 0x0000000c190fa220 */ /* 0x020fc60000410000 */
[----:B------:R-:W-:Y:S02]  /*08a0*/  ISETP.GE.U32.AND P2, PT, R11, R2, PT ;  /* 0x000000020b00720c */ /* 0x000fe40003f46070 */
[----:B------:R-:W-:Y:S02]  /*08b0*/  CS2R R12, SRZ ;  /* 0x00000000000c7805 */ /* 0x000fe4000001ff00 */
[-C--:B0-----:R-:W-:Y:S01]  /*08c0*/  @!P3 FMUL.FTZ R12, R27, R10.reuse ;  /* 0x0000000a1b0cb220 */ /* 0x081fe20000410000 */
[----:B--2---:R-:W-:Y:S01]  /*08d0*/  @!P3 FMUL.FTZ R13, R29, R10 ;  /* 0x0000000a1d0db220 */ /* 0x004fe20000410000 */
[----:B------:R-:W-:Y:S02]  /*08e0*/  CS2R R10, SRZ ;  /* 0x00000000000a7805 */ /* 0x000fe4000001ff00 */
[-C--:B---3--:R-:W-:Y:S01]  /*08f0*/  @!P4 FMUL.FTZ R10, R24, R5.reuse ;  /* 0x00000005180ac220 */ /* 0x088fe20000410000 */
[----:B------:R-:W-:Y:S01]  /*0900*/  @!P1 FMUL.RZ R8, R8, 0.15915493667125701904 ;  /* 0x3e22f98308089820 */ /* 0x000fe2000040c000 */
[----:B----4-:R-:W-:Y:S01]  /*0910*/  @!P4 FMUL.FTZ R11, R26, R5 ;  /* 0x000000051a0bc220 */ /* 0x010fe20000410000 */
[----:B------:R-:W-:-:S02]  /*0920*/  @!P0 IADD3 R5, PT, PT, R0, R3, RZ ;  /* 0x0000000300058210 */ /* 0x000fc40007ffe0ff */
[----:B------:R-:W-:Y:S01]  /*0930*/  @!P2 FMUL.RZ R28, R4, 0.15915493667125701904 ;  /* 0x3e22f983041ca820 */ /* 0x000fe2000040c000 */
[----:B------:R-:W-:Y:S02]  /*0940*/  @!P0 MOV R3, R9 ;  /* 0x0000000900038202 */ /* 0x000fe40000000f00 */
[----:B-1----:R-:W-:Y:S01]  /*0950*/  @!P0 IMAD.WIDE.U32 R22, R5, 0x8, R22 ;  /* 0x0000000805168825 */ /* 0x002fe200078e0016 */
[----:B------:R-:W0:Y:S04]  /*0960*/  @!P1 MUFU.COS R25, R8 ;  /* 0x0000000800199308 */ /* 0x000e280000000000 */
[----:B------:R1:W-:Y:S01]  /*0970*/  @!P0 STG.E.64 desc[UR4][R22.64], R20 ;  /* 0x0000001416008986 */ /* 0x0003e2000c101b04 */
[----:B------:R-:W-:-:S03]  /*0980*/  ISETP.GE.U32.AND P0, PT, R3, R2, PT ;  /* 0x000000020300720c */ /* 0x000fc60003f06070 */
[----:B------:R2:W3:Y:S08]  /*0990*/  @!P1 MUFU.SIN R27, R8 ;  /* 0x00000008001b9308 */ /* 0x0004f00000000400 */
[----:B------:R-:W4:Y:S08]  /*09a0*/  @!P2 MUFU.COS R24, R28 ;  /* 0x0000001c0018a308 */ /* 0x000f300000000000 */
[----:B------:R-:W5:Y:S01]  /*09b0*/  @!P2 MUFU.SIN R26, R28 ;  /* 0x0000001c001aa308 */ /* 0x000f620000000400 */
[----:B------:R-:W-:-:S02]  /*09c0*/  CS2R R4, SRZ ;  /* 0x0000000000047805 */ /* 0x000fc4000001ff00 */
[----:B--2---:R-:W-:Y:S01]  /*09d0*/  CS2R R8, SRZ ;  /* 0x0000000000087805 */ /* 0x004fe2000001ff00 */
[-C--:B0-----:R-:W-:Y:S01]  /*09e0*/  @!P1 FMUL.FTZ R4, R25, R6.reuse ;  /* 0x0000000619049220 */ /* 0x081fe20000410000 */
[----:B---3--:R-:W-:Y:S01]  /*09f0*/  @!P1 FMUL.FTZ R5, R27, R6 ;  /* 0x000000061b059220 */ /* 0x008fe20000410000 */
[-C--:B----4-:R-:W-:Y:S01]  /*0a00*/  @!P2 FMUL.FTZ R8, R24, R7.reuse ;  /* 0x000000071808a220 */ /* 0x090fe20000410000 */
[----:B-----5:R-:W-:Y:S01]  /*0a10*/  @!P2 FMUL.FTZ R9, R26, R7 ;  /* 0x000000071a09a220 */ /* 0x020fe20000410000 */
[----:B-1----:R-:W-:Y:S06]  /*0a20*/  @P0 BRA `(.L_x_767) ;  /* 0x0000000000300947 */ /* 0x002fec0003800000 */
[----:B------:R-:W0:Y:S01]  /*0a30*/  LDC.64 R6, c[0x0][0x388] ;  /* 0x0000e200ff067b82 */ /* 0x000e220000000a00 */
[----:B------:R-:W-:Y:S01]  /*0a40*/  IADD3 R21, PT, PT, R0, R3, RZ ;  /* 0x0000000300157210 */ /* 0x000fe20007ffe0ff */
[----:B------:R-:W-:-:S05]  /*0a50*/  VIADD R3, R3, 0x80 ;  /* 0x0000008003037836 */ /* 0x000fca0000000000 */
[----:B------:R-:W-:Y:S01]  /*0a60*/  ISETP.GE.U32.AND P0, PT, R3, R2, PT ;  /* 0x000000020300720c */ /* 0x000fe20003f06070 */
[----:B0-----:R-:W-:-:S05]  /*0a70*/  IMAD.WIDE.U32 R6, R21, 0x8, R6 ;  /* 0x0000000815067825 */ /* 0x001fca00078e0006 */
[----:B------:R0:W-:Y:S07]  /*0a80*/  STG.E.64 desc[UR4][R6.64], R18 ;  /* 0x0000001206007986 */ /* 0x0001ee000c101b04 */
[----:B------:R-:W-:Y:S05]  /*0a90*/  @P0 BRA `(.L_x_768) ;  /* 0x0000000000300947 */ /* 0x000fea0003800000 */
[----:B0-----:R-:W0:Y:S01]  /*0aa0*/  LDC.64 R6, c[0x0][0x388] ;  /* 0x0000e200ff067b82 */ /* 0x001e220000000a00 */
[----:B------:R-:W-:Y:S02]  /*0ab0*/  IADD3 R19, PT, PT, R0, R3, RZ ;  /* 0x0000000300137210 */ /* 0x000fe40007ffe0ff */
[----:B------:R-:W-:-:S03]  /*0ac0*/  IADD3 R3, PT, PT, R3, 0x80, RZ ;  /* 0x0000008003037810 */ /* 0x000fc60007ffe0ff */
[----:B0-----:R-:W-:-:S05]  /*0ad0*/  IMAD.WIDE.U32 R6, R19, 0x8, R6 ;  /* 0x0000000813067825 */ /* 0x001fca00078e0006 */
[----:B------:R0:W-:Y:S02]  /*0ae0*/  STG.E.64 desc[UR4][R6.64], R16 ;  /* 0x0000001006007986 */ /* 0x0001e4000c101b04 */
.L_x_767:
[----:B------:R-:W-:-:S13]  /*0af0*/  ISETP.GE.U32.AND P0, PT, R3, R2, PT ;  /* 0x000000020300720c */ /* 0x000fda0003f06070 */
[----:B------:R-:W-:Y:S05]  /*0b00*/  @P0 BRA `(.L_x_769) ;  /* 0x0000000000300947 */ /* 0x000fea0003800000 */
[----:B0-----:R-:W0:Y:S01]  /*0b10*/  LDC.64 R6, c[0x0][0x388] ;  /* 0x0000e200ff067b82 */ /* 0x001e220000000a00 */
[----:B------:R-:W-:Y:S02]  /*0b20*/  IADD3 R17, PT, PT, R0, R3, RZ ;  /* 0x0000000300117210 */ /* 0x000fe40007ffe0ff */
[----:B------:R-:W-:-:S03]  /*0b30*/  IADD3 R3, PT, PT, R3, 0x80, RZ ;  /* 0x0000008003037810 */ /* 0x000fc60007ffe0ff */
[----:B0-----:R-:W-:-:S05]  /*0b40*/  IMAD.WIDE.U32 R6, R17, 0x8, R6 ;  /* 0x0000000811067825 */ /* 0x001fca00078e0006 */
[----:B------:R1:W-:Y:S02]  /*0b50*/  STG.E.64 desc[UR4][R6.64], R14 ;  /* 0x0000000e06007986 */ /* 0x0003e4000c101b04 */
.L_x_768:
[----:B------:R-:W-:-:S13]  /*0b60*/  ISETP.GE.U32.AND P0, PT, R3, R2, PT ;  /* 0x000000020300720c */ /* 0x000fda0003f06070 */
[----:B------:R-:W-:Y:S05]  /*0b70*/  @P0 BRA `(.L_x_770) ;  /* 0x0000000000340947 */ /* 0x000fea0003800000 */
[----:B01----:R-:W0:Y:S01]  /*0b80*/  LDC.64 R6, c[0x0][0x388] ;  /* 0x0000e200ff067b82 */ /* 0x003e220000000a00 */
[----:B------:R-:W-:Y:S02]  /*0b90*/  IADD3 R15, PT, PT, R0, R3, RZ ;  /* 0x00000003000f7210 */ /* 0x000fe40007ffe0ff */
[----:B------:R-:W-:-:S03]  /*0ba0*/  IADD3 R3, PT, PT, R3, 0x80, RZ ;  /* 0x0000008003037810 */ /* 0x000fc60007ffe0ff */
[----:B0-----:R-:W-:-:S05]  /*0bb0*/  IMAD.WIDE.U32 R6, R15, 0x8, R6 ;  /* 0x000000080f067825 */ /* 0x001fca00078e0006 */
[----:B------:R1:W-:Y:S02]  /*0bc0*/  STG.E.64 desc[UR4][R6.64], R12 ;  /* 0x0000000c06007986 */ /* 0x0003e4000c101b04 */
.L_x_769:
[----:B------:R-:W-:-:S13]  /*0bd0*/  ISETP.GE.U32.AND P0, PT, R3, R2, PT ;  /* 0x000000020300720c */ /* 0x000fda0003f06070 */
[----:B------:R-:W-:Y:S05]  /*0be0*/  @P0 BREAK.RELIABLE B1 ;  /* 0x0000000000010942 */ /* 0x000fea0003800100 */
[----:B------:R-:W-:Y:S05]  /*0bf0*/  @P0 BRA `(.L_x_771) ;  /* 0x0000000000300947 */ /* 0x000fea0003800000 */
[----:B01----:R-:W0:Y:S01]  /*0c00*/  LDC.64 R6, c[0x0][0x388] ;  /* 0x0000e200ff067b82 */ /* 0x003e220000000a00 */
[----:B------:R-:W-:Y:S02]  /*0c10*/  IADD3 R13, PT, PT, R0, R3, RZ ;  /* 0x00000003000d7210 */ /* 0x000fe40007ffe0ff */
[----:B------:R-:W-:-:S03]  /*0c20*/  IADD3 R3, PT, PT, R3, 0x80, RZ ;  /* 0x0000008003037810 */ /* 0x000fc60007ffe0ff */
[----:B0-----:R-:W-:-:S05]  /*0c30*/  IMAD.WIDE.U32 R6, R13, 0x8, R6 ;  /* 0x000000080d067825 */ /* 0x001fca00078e0006 */
[----:B------:R2:W-:Y:S02]  /*0c40*/  STG.E.64 desc[UR4][R6.64], R10 ;  /* 0x0000000a06007986 */ /* 0x0005e4000c101b04 */
.L_x_770:
[----:B------:R-:W-:Y:S05]  /*0c50*/  BSYNC.RELIABLE B1 ;  /* 0x0000000000017941 */ /* 0x000fea0003800100 */
.L_x_766:
[----:B------:R-:W-:-:S13]  /*0c60*/  ISETP.GE.U32.AND P0, PT, R3, R2, PT ;  /* 0x000000020300720c */ /* 0x000fda0003f06070 */
[----:B012---:R-:W0:Y:S01]  /*0c70*/  @!P0 LDC.64 R6, c[0x0][0x388] ;  /* 0x0000e200ff068b82 */ /* 0x007e220000000a00 */
[----:B------:R-:W-:Y:S02]  /*0c80*/  @!P0 IADD3 R11, PT, PT, R0, R3, RZ ;  /* 0x00000003000b8210 */ /* 0x000fe40007ffe0ff */
[----:B------:R-:W-:-:S03]  /*0c90*/  @!P0 IADD3 R3, PT, PT, R3, 0x80, RZ ;  /* 0x0000008003038810 */ /* 0x000fc60007ffe0ff */
[----:B0-----:R-:W-:-:S05]  /*0ca0*/  @!P0 IMAD.WIDE.U32 R6, R11, 0x8, R6 ;  /* 0x000000080b068825 */ /* 0x001fca00078e0006 */
[----:B------:R2:W-:Y:S02]  /*0cb0*/  @!P0 STG.E.64 desc[UR4][R6.64], R4 ;  /* 0x0000000406008986 */ /* 0x0005e4000c101b04 */
.L_x_771:
[----:B------:R-:W-:Y:S05]  /*0cc0*/  BSYNC.RECONVERGENT B0 ;  /* 0x0000000000007941 */ /* 0x000fea0003800200 */
.L_x_765:
[----:B------:R-:W-:Y:S05]  /*0cd0*/  WARPSYNC.ALL ;  /* 0x0000000000007948 */ /* 0x000fea0003800000 */
[----:B------:R-:W-:-:S13]  /*0ce0*/  ISETP.GE.U32.AND P0, PT, R3, R2, PT ;  /* 0x000000020300720c */ /* 0x000fda0003f06070 */
[----:B------:R-:W-:Y:S05]  /*0cf0*/  @P0 EXIT ;  /* 0x000000000000094d */ /* 0x000fea0003800000 */
[----:B--2---:R-:W2:Y:S01]  /*0d00*/  LDC.64 R4, c[0x0][0x388] ;  /* 0x0000e200ff047b82 */ /* 0x004ea20000000a00 */
[----:B------:R-:W-:-:S05]  /*0d10*/  IADD3 R3, PT, PT, R0, R3, RZ ;  /* 0x0000000300037210 */ /* 0x000fca0007ffe0ff */
[----:B--2---:R-:W-:-:S05]  /*0d20*/  IMAD.WIDE.U32 R2, R3, 0x8, R4 ;  /* 0x0000000803027825 */ /* 0x004fca00078e0004 */
[----:B------:R-:W-:Y:S01]  /*0d30*/  STG.E.64 desc[UR4][R2.64], R8 ;  /* 0x0000000802007986 */ /* 0x000fe2000c101b04 */
[----:B------:R-:W-:Y:S05]  /*0d40*/  EXIT ;  /* 0x000000000000794d */ /* 0x000fea0003800000 */
.L_x_764:
[----:B------:R-:W0:Y:S01]  /*0d50*/  S2R R28, SR_TID.X ;  /* 0x00000000001c7919 */ /* 0x000e220000002100 */
[----:B------:R-:W1:Y:S08]  /*0d60*/  LDC.64 R2, c[0x0][0x398] ;  /* 0x0000e600ff027b82 */ /* 0x000e700000000a00 */
[----:B------:R-:W2:Y:S08]  /*0d70*/  LDC.64 R6, c[0x0][0x390] ;  /* 0x0000e400ff067b82 */ /* 0x000eb00000000a00 */
[----:B------:R-:W3:Y:S01]  /*0d80*/  LDC.64 R30, c[0x0][0x388] ;  /* 0x0000e200ff1e7b82 */ /* 0x000ee20000000a00 */
[----:B-1----:R-:W-:-:S04]  /*0d90*/  IMAD.WIDE.U32 R2, R0, 0x4, R2 ;  /* 0x0000000400027825 */ /* 0x002fc800078e0002 */
[----:B0-----:R-:W-:-:S05]  /*0da0*/  IMAD.WIDE.U32 R16, R28, 0x8, R2 ;  /* 0x000000081c107825 */ /* 0x001fca00078e0002 */
[----:B------:R-:W4:Y:S04]  /*0db0*/  LDG.E.64 R8, desc[UR4][R16.64] ;  /* 0x0000000410087981 */ /* 0x000f28000c1e1b00 */
[----:B------:R-:W5:Y:S04]  /*0dc0*/  LDG.E.64 R12, desc[UR4][R16.64+0x400] ;  /* 0x00040004100c7981 */ /* 0x000f68000c1e1b00 */
[----:B------:R-:W5:Y:S01]  /*0dd0*/  LDG.E.64 R2, desc[UR4][R16.64+0x800] ;  /* 0x0008000410027981 */ /* 0x000f62000c1e1b00 */
[----:B--2---:R-:W-:-:S03]  /*0de0*/  IMAD.WIDE.U32 R6, R0, 0x4, R6 ;  /* 0x0000000400067825 */ /* 0x004fc600078e0006 */
[----:B------:R5:W2:Y:S01]  /*0df0*/  LDG.E.64 R4, desc[UR4][R16.64+0xc00] ;  /* 0x000c000410047981 */ /* 0x000aa2000c1e1b00 */
[----:B------:R-:W-:-:S05]  /*0e00*/  IMAD.WIDE.U32 R14, R28, 0x8, R6 ;  /* 0x000000081c0e7825 */ /* 0x000fca00078e0006 */
[----:B------:R-:W2:Y:S04]  /*0e10*/  LDG.E.64 R6, desc[UR4][R14.64] ;  /* 0x000000040e067981 */ /* 0x000ea8000c1e1b00 */
[----:B------:R-:W2:Y:S04]  /*0e20*/  LDG.E.64 R10, desc[UR4][R14.64+0x400] ;  /* 0x000400040e0a7981 */ /* 0x000ea8000c1e1b00 */
[----:B------:R-:W2:Y:S04]  /*0e30*/  LDG.E.64 R20, desc[UR4][R14.64+0x800] ;  /* 0x000800040e147981 */ /* 0x000ea8000c1e1b00 */
[----:B------:R0:W2:Y:S01]  /*0e40*/  LDG.E.64 R18, desc[UR4][R14.64+0xc00] ;  /* 0x000c00040e127981 */ /* 0x0000a2000c1e1b00 */
[----:B---3--:R-:W-:-:S04]  /*0e50*/  IMAD.WIDE.U32 R30, R0, 0x8, R30 ;  /* 0x00000008001e7825 */ /* 0x008fc800078e001e */
[----:B----4-:R-:W-:Y:S01]  /*0e60*/  FMUL.RZ R26, R8, 0.15915493667125701904 ;  /* 0x3e22f983081a7820 */ /* 0x010fe2000040c000 */
[----:B------:R-:W-:Y:S01]  /*0e70*/  FMUL.RZ R29, R9, 0.15915493667125701904 ;  /* 0x3e22f983091d7820 */ /* 0x000fe2000040c000 */
[----:B-----5:R-:W-:Y:S02]  /*0e80*/  FMUL.RZ R17, R12, 0.15915493667125701904 ;  /* 0x3e22f9830c117820 */ /* 0x020fe4000040c000 */
[----:B------:R-:W1:Y:S01]  /*0e90*/  MUFU.COS R27, R26 ;  /* 0x0000001a001b7308 */ /* 0x000e620000000000 */
[----:B------:R-:W-:Y:S01]  /*0ea0*/  FMUL.RZ R32, R13, 0.15915493667125701904 ;  /* 0x3e22f9830d207820 */ /* 0x000fe2000040c000 */
[----:B------:R-:W-:Y:S01]  /*0eb0*/  FMUL.RZ R33, R3, 0.15915493667125701904 ;  /* 0x3e22f98303217820 */ /* 0x000fe2000040c000 */
[----:B--2---:R-:W-:-:S05]  /*0ec0*/  FMUL.RZ R34, R4, 0.15915493667125701904 ;  /* 0x3e22f98304227820 */ /* 0x004fca000040c000 */
[----:B------:R2:W-:Y:S08]  /*0ed0*/  MUFU.SIN R25, R26 ;  /* 0x0000001a00197308 */ /* 0x0005f00000000400 */
[----:B------:R-:W-:Y:S01]  /*0ee0*/  MUFU.COS R24, R29 ;  /* 0x0000001d00187308 */ /* 0x000fe20000000000 */
[----:B--2---:R-:W-:Y:S01]  /*0ef0*/  FMUL.RZ R26, R2, 0.15915493667125701904 ;  /* 0x3e22f983021a7820 */ /* 0x004fe2000040c000 */
[----:B-1----:R-:W-:-:S06]  /*0f00*/  FMUL.FTZ R4, R6, R27 ;  /* 0x0000001b06047220 */ /* 0x002fcc0000410000 */
[----:B------:R1:W-:Y:S08]  /*0f10*/  MUFU.SIN R8, R29 ;  /* 0x0000001d00087308 */ /* 0x0003f00000000400 */
[----:B------:R-:W-:Y:S01]  /*0f20*/  MUFU.COS R23, R17 ;  /* 0x0000001100177308 */ /* 0x000fe20000000000 */
[----:B-1----:R-:W-:-:S07]  /*0f30*/  IMAD.WIDE.U32 R28, R28, 0x10, R30 ;  /* 0x000000101c1c7825 */ /* 0x002fce00078e001e */
[----:B------:R-:W1:Y:S08]  /*0f40*/  MUFU.SIN R9, R17 ;  /* 0x0000001100097308 */ /* 0x000e700000000400 */
[----:B------:R-:W2:Y:S08]  /*0f50*/  MUFU.COS R22, R32 ;  /* 0x0000002000167308 */ /* 0x000eb00000000000 */
[----:B------:R3:W4:Y:S01]  /*0f60*/  MUFU.SIN R12, R32 ;  /* 0x00000020000c7308 */ /* 0x0007220000000400 */
[----:B-1----:R-:W-:-:S07]  /*0f70*/  FMUL.FTZ R9, R10, R9 ;  /* 0x000000090a097220 */ /* 0x002fce0000410000 */
[----:B0-----:R-:W0:Y:S01]  /*0f80*/  MUFU.COS R15, R26 ;  /* 0x0000001a000f7308 */ /* 0x001e220000000000 */
[----:B---3--:R-:W-:Y:S01]  /*0f90*/  FMUL.RZ R32, R5, 0.15915493667125701904 ;  /* 0x3e22f98305207820 */ /* 0x008fe2000040c000 */
[----:B------:R-:W-:Y:S01]  /*0fa0*/  FMUL.FTZ R5, R6, R25 ;  /* 0x0000001906057220 */ /* 0x000fe20000410000 */
[C---:B------:R-:W-:Y:S01]  /*0fb0*/  FMUL.FTZ R6, R7.reuse, R24 ;  /* 0x0000001807067220 */ /* 0x040fe20000410000 */
[----:B------:R-:W-:Y:S01]  /*0fc0*/  FMUL.FTZ R7, R7, R8 ;  /* 0x0000000807077220 */ /* 0x000fe20000410000 */
[----:B------:R-:W-:Y:S01]  /*0fd0*/  FMUL.FTZ R8, R10, R23 ;  /* 0x000000170a087220 */ /* 0x000fe20000410000 */
[C---:B--2---:R-:W-:Y:S02]  /*0fe0*/  FMUL.FTZ R10, R11.reuse, R22 ;  /* 0x000000160b0a7220 */ /* 0x044fe40000410000 */
[----:B------:R-:W1:Y:S01]  /*0ff0*/  MUFU.SIN R16, R33 ;  /* 0x0000002100107308 */ /* 0x000e620000000400 */
[----:B------:R-:W-:Y:S01]  /*1000*/  STG.E.128 desc[UR4][R28.64], R4 ;  /* 0x000000041c007986 */ /* 0x000fe2000c101d04 */
[----:B----4-:R-:W-:-:S05]  /*1010*/  FMUL.FTZ R11, R11, R12 ;  /* 0x0000000c0b0b7220 */ /* 0x010fca0000410000 */
[----:B------:R-:W-:Y:S01]  /*1020*/  STG.E.128 desc[UR4][R28.64+0x800], R8 ;  /* 0x000800081c007986 */ /* 0x000fe2000c101d04 */
[----:B------:R-:W2:Y:S01]  /*1030*/  MUFU.COS R3, R34 ;  /* 0x0000002200037308 */ /* 0x000ea20000000000 */
[----:B0-----:R-:W-:-:S07]  /*1040*/  FMUL.FTZ R12, R20, R15 ;  /* 0x0000000f140c7220 */ /* 0x001fce0000410000 */
[----:B------:R-:W0:Y:S01]  /*1050*/  MUFU.SIN R17, R34 ;  /* 0x0000002200117308 */ /* 0x000e220000000400 */
[----:B-1----:R-:W-:-:S07]  /*1060*/  FMUL.FTZ R15, R21, R16 ;  /* 0x00000010150f7220 */ /* 0x002fce0000410000 */
[----:B------:R-:W1:Y:S01]  /*1070*/  MUFU.COS R2, R32 ;  /* 0x0000002000027308 */ /* 0x000e620000000000 */
[----:B--2---:R-:W-:-:S07]  /*1080*/  FMUL.FTZ R16, R18, R3 ;  /* 0x0000000312107220 */ /* 0x004fce0000410000 */
[----:B------:R-:W2:Y:S01]  /*1090*/  MUFU.SIN R13, R26 ;  /* 0x0000001a000d7308 */ /* 0x000ea20000000400 */
[----:B0-----:R-:W-:-:S07]  /*10a0*/  FMUL.FTZ R17, R18, R17 ;  /* 0x0000001112117220 */ /* 0x001fce0000410000 */
[----:B------:R-:W0:Y:S01]  /*10b0*/  MUFU.COS R14, R33 ;  /* 0x00000021000e7308 */ /* 0x000e220000000000 */
[----:B-1----:R-:W-:-:S07]  /*10c0*/  FMUL.FTZ R18, R19, R2 ;  /* 0x0000000213127220 */ /* 0x002fce0000410000 */
[----:B------:R-:W1:Y:S01]  /*10d0*/  MUFU.SIN R0, R32 ;  /* 0x0000002000007308 */ /* 0x000e620000000400 */
[----:B--2---:R-:W-:Y:S01]  /*10e0*/  FMUL.FTZ R13, R20, R13 ;  /* 0x0000000d140d7220 */ /* 0x004fe20000410000 */
[----:B0-----:R-:W-:-:S05]  /*10f0*/  FMUL.FTZ R14, R21, R14 ;  /* 0x0000000e150e7220 */ /* 0x001fca0000410000 */
[----:B------:R-:W-:Y:S01]  /*1100*/  STG.E.128 desc[UR4][R28.64+0x1000], R12 ;  /* 0x0010000c1c007986 */ /* 0x000fe2000c101d04 */
[----:B-1----:R-:W-:-:S05]  /*1110*/  FMUL.FTZ R19, R19, R0 ;  /* 0x0000000013137220 */ /* 0x002fca0000410000 */
[----:B------:R-:W-:Y:S01]  /*1120*/  STG.E.128 desc[UR4][R28.64+0x1800], R16 ;  /* 0x001800101c007986 */ /* 0x000fe2000c101d04 */
[----:B------:R-:W-:Y:S05]  /*1130*/  EXIT ;  /* 0x000000000000794d */ /* 0x000fea0003800000 */
.L_x_772:
        /* <DEDUP_REMOVED lines=12> */
.L_x_4474:


//--------------------- .text._ZN2at6native29vectorized_elementwise_kernelILi4EZZZNS0_54_GLOBAL__N__7dbc7496_16_ComplexKernel_cu_1520ed90_304117polar_kernel_cudaERNS_14TensorIteratorEENKUlvE_clEvENKUlvE0_clEvEUlffE_St5arrayIPcLm3EEEEviT0_T1_ --------------------------
	.section	.text._ZN2at6native29vectorized_elementwise_kernelILi4EZZZNS0_54_GLOBAL__N__7dbc7496_16_ComplexKernel_cu_1520ed90_304117polar_kernel_cudaERNS_14TensorIteratorEENKUlvE_clEvENKUlvE0_clEvEUlffE_St5arrayIPcLm3EEEEviT0_T1_,"ax",@progbits
	.align	128
        .global         _ZN2at6native29vectorized_elementwise_kernelILi4EZZZNS0_54_GLOBAL__N__7dbc7496_16_ComplexKernel_cu_1520ed90_304117polar_kernel_cudaERNS_14TensorIteratorEENKUlvE_clEvENKUlvE0_clEvEUlffE_St5arrayIPcLm3EEEEviT0_T1_
        .type           _ZN2at6native29vectorized_elementwise_kernelILi4EZZZNS0_54_GLOBAL__N__7dbc7496_16_ComplexKernel_cu_1520ed90_304117polar_kernel_cudaERNS_14TensorIteratorEENKUlvE_clEvENKUlvE0_clEvEUlffE_St5arrayIPcLm3EEEEviT0_T1_,@function
        .size           _ZN2at6native29vectorized_elementwise_kernelILi4EZZZNS0_54_GLOBAL__N__7dbc7496_16_ComplexKernel_cu_1520ed90_304117polar_kernel_cudaERNS_14TensorIteratorEENKUlvE_clEvENKUlvE0_clEvEUlffE_St5arrayIPcLm3EEEEviT0_T1_,(.L_x_4475 - _ZN2at6native29vectorized_elementwise_kernelILi4EZZZNS0_54_GLOBAL__N__7dbc7496_16_ComplexKernel_cu_1520ed90_304117polar_kernel_cudaERNS_14TensorIteratorEENKUlvE_clEvENKUlvE0_clEvEUlffE_St5arrayIPcLm3EEEEviT0_T1_)
        .other          _ZN2at6native29vectorized_elementwise_kernelILi4EZZZNS0_54_GLOBAL__N__7dbc7496_16_ComplexKernel_cu_1520ed90_304117polar_kernel_cudaERNS_14TensorIteratorEENKUlvE_clEvENKUlvE0_clEvEUlffE_St5arrayIPcLm3EEEEviT0_T1_,@"STO_CUDA_ENTRY STV_DEFAULT"
_ZN2at6native29vectorized_elementwise_kernelILi4EZZZNS0_54_GLOBAL__N__7dbc7496_16_ComplexKernel_cu_1520ed90_304117polar_kernel_cudaERNS_14TensorIteratorEENKUlvE_clEvENKUlvE0_clEvEUlffE_St5arrayIPcLm3EEEEviT0_T1_:
.text._ZN2at6native29vectorized_elementwise_kernelILi4EZZZNS0_54_GLOBAL__N__7dbc7496_16_ComplexKernel_cu_1520ed90_304117polar_kernel_cudaERNS_14TensorIteratorEENKUlvE_clEvENKUlvE0_clEvEUlffE_St5arrayIPcLm3EEEEviT0_T1_:
        /* <DEDUP_REMOVED lines=175> */
.L_x_776:
[----:B------:R-:W-:-:S13]  /*0af0*/  ISETP.GE.U32.AND P0, PT, R3, R0, PT ;  /* 0x000000000300720c */ /* 0x000fda0003f06070 */
[----:B------:R-:W-:Y:S05]  /*0b00*/  @P0 BRA `(.L_x_778) ;  /* 0x0000000000300947 */ /* 0x000fea0003800000 */
[----:B0-----:R-:W0:Y:S01]  /*0b10*/  LDC.64 R6, c[0x0][0x388] ;  /* 0x0000e200ff067b82 */ /* 0x001e220000000a00 */
[----:B------:R-:W-:Y:S02]  /*0b20*/  IADD3 R17, PT, PT, R2, R3, RZ ;  /* 0x0000000302117210 */ /* 0x000fe40007ffe0ff */
[----:B------:R-:W-:-:S03]  /*0b30*/  IADD3 R3, PT, PT, R3, 0x80, RZ ;  /* 0x0000008003037810 */ /* 0x000fc60007ffe0ff */
[----:B0-----:R-:W-:-:S05]  /*0b40*/  IMAD.WIDE.U32 R6, R17, 0x8, R6 ;  /* 0x0000000811067825 */ /* 0x001fca00078e0006 */
[----:B------:R1:W-:Y:S02]  /*0b50*/  STG.E.64 desc[UR4][R6.64], R14 ;  /* 0x0000000e06007986 */ /* 0x0003e4000c101b04 */
.L_x_777:
[----:B------:R-:W-:-:S13]  /*0b60*/  ISETP.GE.U32.AND P0, PT, R3, R0, PT ;  /* 0x000000000300720c */ /* 0x000fda0003f06070 */
[----:B------:R-:W-:Y:S05]  /*0b70*/  @P0 BRA `(.L_x_779) ;  /* 0x0000000000340947 */ /* 0x000fea0003800000 */
[----:B01----:R-:W0:Y:S01]  /*0b80*/  LDC.64 R6, c[0x0][0x388] ;  /* 0x0000e200ff067b82 */ /* 0x003e220000000a00 */
[----:B------:R-:W-:Y:S02]  /*0b90*/  IADD3 R15, PT, PT, R2, R3, RZ ;  /* 0x00000003020f7210 */ /* 0x000fe40007ffe0ff */
[----:B------:R-:W-:-:S03]  /*0ba0*/  IADD3 R3, PT, PT, R3, 0x80, RZ ;  /* 0x0000008003037810 */ /* 0x000fc60007ffe0ff */
[----:B0-----:R-:W-:-:S05]  /*0bb0*/  IMAD.WIDE.U32 R6, R15, 0x8, R6 ;  /* 0x000000080f067825 */ /* 0x001fca00078e0006 */
[----:B------:R1:W-:Y:S02]  /*0bc0*/  STG.E.64 desc[UR4][R6.64], R12 ;  /* 0x0000000c06007986 */ /* 0x0003e4000c101b04 */
.L_x_778:
        /* <DEDUP_REMOVED lines=8> */
.L_x_779:
[----:B------:R-:W-:Y:S05]  /*0c50*/  BSYNC.RELIABLE B1 ;  /* 0x0000000000017941 */ /* 0x000fea0003800100 */
.L_x_775:
[----:B------:R-:W-:-:S13]  /*0c60*/  ISETP.GE.U32.AND P0, PT, R3, R0, PT ;  /* 0x000000000300720c */ /* 0x000fda0003f06070 */
[----:B012---:R-:W0:Y:S01]  /*0c70*/  @!P0 LDC.64 R6, c[0x0][0x388] ;  /* 0x0000e200ff068b82 */ /* 0x007e220000000a00 */
[----:B------:R-:W-:Y:S02]  /*0c80*/  @!P0 IADD3 R11, PT, PT, R2, R3, RZ ;  /* 0x00000003020b8210 */ /* 0x000fe40007ffe0ff */
[----:B------:R-:W-:-:S03]  /*0c90*/  @!P0 IADD3 R3, PT, PT, R3, 0x80, RZ ;  /* 0x0000008003038810 */ /* 0x000fc60007ffe0ff */
[----:B0-----:R-:W-:-:S05]  /*0ca0*/  @!P0 IMAD.WIDE.U32 R6, R11, 0x8, R6 ;  /* 0x000000080b068825 */ /* 0x001fca00078e0006 */
[----:B------:R2:W-:Y:S02]  /*0cb0*/  @!P0 STG.E.64 desc[UR4][R6.64], R4 ;  /* 0x0000000406008986 */ /* 0x0005e4000c101b04 */
.L_x_780:
[----:B------:R-:W-:Y:S05]  /*0cc0*/  BSYNC.RECONVERGENT B0 ;  /* 0x0000000000007941 */ /* 0x000fea0003800200 */
.L_x_774:
        /* <DEDUP_REMOVED lines=8> */
.L_x_773:
[----:B------:R-:W0:Y:S01]  /*0d50*/  S2R R0, SR_TID.X ;  /* 0x0000000000007919 */ /* 0x000e220000002100 */
[----:B------:R-:W1:Y:S08]  /*0d60*/  LDC.64 R4, c[0x0][0x398] ;  /* 0x0000e600ff047b82 */ /* 0x000e700000000a00 */
[----:B------:R-:W2:Y:S01]  /*0d70*/  LDC.64 R12, c[0x0][0x390] ;  /* 0x0000e400ff0c7b82 */ /* 0x000ea20000000a00 */
[----:B-1----:R-:W-:-:S04]  /*0d80*/  IMAD.WIDE.U32 R4, R2, 0x4, R4 ;  /* 0x0000000402047825 */ /* 0x002fc800078e0004 */
[----:B0-----:R-:W-:-:S05]  /*0d90*/  IMAD.WIDE.U32 R22, R0, 0x10, R4 ;  /* 0x0000001000167825 */ /* 0x001fca00078e0004 */
[----:B------:R-:W3:Y:S04]  /*0da0*/  LDG.E.128 R8, desc[UR4][R22.64] ;  /* 0x0000000416087981 */ /* 0x000ee8000c1e1d00 */
[----:B------:R-:W4:Y:S01]  /*0db0*/  LDG.E.128 R4, desc[UR4][R22.64+0x800] ;  /* 0x0008000416047981 */ /* 0x000f22000c1e1d00 */
[----:B--2---:R-:W-:-:S04]  /*0dc0*/  IMAD.WIDE.U32 R12, R2, 0x4, R12 ;  /* 0x00000004020c7825 */ /* 0x004fc800078e000c */
[----:B------:R-:W-:-:S05]  /*0dd0*/  IMAD.WIDE.U32 R20, R0, 0x10, R12 ;  /* 0x0000001000147825 */ /* 0x000fca00078e000c */
[----:B------:R-:W2:Y:S04]  /*0de0*/  LDG.E.128 R12, desc[UR4][R20.64] ;  /* 0x00000004140c7981 */ /* 0x000ea8000c1e1d00 */
[----:B------:R-:W5:Y:S01]  /*0df0*/  LDG.E.128 R16, desc[UR4][R20.64+0x800] ;  /* 0x0008000414107981 */ /* 0x000f62000c1e1d00 */
[----:B---3--:R-:W-:Y:S01]  /*0e00*/  FMUL.RZ R3, R8, 0.15915493667125701904 ;  /* 0x3e22f98308037820 */ /* 0x008fe2000040c000 */
[----:B------:R-:W-:Y:S01]  /*0e10*/  FMUL.RZ R32, R9, 0.15915493667125701904 ;  /* 0x3e22f98309207820 */ /* 0x000fe2000040c000 */
[----:B------:R-:W-:Y:S01]  /*0e20*/  FMUL.RZ R10, R10, 0.15915493667125701904 ;  /* 0x3e22f9830a0a7820 */ /* 0x000fe2000040c000 */
[----:B------:R-:W0:Y:S01]  /*0e30*/  LDC.64 R8, c[0x0][0x388] ;  /* 0x0000e200ff087b82 */ /* 0x000e220000000a00 */
[----:B----4-:R-:W-:Y:S01]  /*0e40*/  FMUL.RZ R4, R4, 0.15915493667125701904 ;  /* 0x3e22f98304047820 */ /* 0x010fe2000040c000 */
[----:B------:R-:W-:Y:S01]  /*0e50*/  FMUL.RZ R5, R5, 0.15915493667125701904 ;  /* 0x3e22f98305057820 */ /* 0x000fe2000040c000 */
[----:B------:R-:W-:Y:S01]  /*0e60*/  FMUL.RZ R6, R6, 0.15915493667125701904 ;  /* 0x3e22f98306067820 */ /* 0x000fe2000040c000 */
[----:B------:R-:W-:Y:S01]  /*0e70*/  FMUL.RZ R11, R11, 0.15915493667125701904 ;  /* 0x3e22f9830b0b7820 */ /* 0x000fe2000040c000 */
[----:B------:R-:W-:Y:S01]  /*0e80*/  FMUL.RZ R7, R7, 0.15915493667125701904 ;  /* 0x3e22f98307077820 */ /* 0x000fe2000040c000 */
[----:B------:R-:W2:Y:S08]  /*0e90*/  MUFU.COS R33, R3 ;  /* 0x0000000300217308 */ /* 0x000eb00000000000 */
[----:B------:R-:W1:Y:S08]  /*0ea0*/  MUFU.SIN R31, R3 ;  /* 0x00000003001f7308 */ /* 0x000e700000000400 */
[----:B------:R-:W-:Y:S01]  /*0eb0*/  MUFU.COS R30, R32 ;  /* 0x00000020001e7308 */ /* 0x000fe20000000000 */
[----:B0-----:R-:W-:-:S07]  /*0ec0*/  IMAD.WIDE.U32 R8, R2, 0x8, R8 ;  /* 0x0000000802087825 */ /* 0x001fce00078e0008 */
[----:B------:R-:W-:Y:S01]  /*0ed0*/  MUFU.SIN R28, R32 ;  /* 0x00000020001c7308 */ /* 0x000fe20000000400 */
[----:B------:R-:W-:-:S04]  /*0ee0*/  IMAD.WIDE.U32 R34, R0, 0x20, R8 ;  /* 0x0000002000227825 */ /* 0x000fc800078e0008 */
[C---:B--2---:R-:W-:Y:S01]  /*0ef0*/  FMUL.FTZ R8, R12.reuse, R33 ;  /* 0x000000210c087220 */ /* 0x044fe20000410000 */
[----:B-1----:R-:W-:Y:S02]  /*0f00*/  FMUL.FTZ R9, R12, R31 ;  /* 0x0000001f0c097220 */ /* 0x002fe40000410000 */
[----:B------:R-:W5:Y:S08]  /*0f10*/  MUFU.COS R25, R4 ;  /* 0x0000000400197308 */ /* 0x000f700000000000 */
[----:B------:R5:W0:Y:S08]  /*0f20*/  MUFU.SIN R23, R4 ;  /* 0x0000000400177308 */ /* 0x000a300000000400 */
[----:B------:R-:W-:Y:S01]  /*0f30*/  MUFU.COS R22, R5 ;  /* 0x0000000500167308 */ /* 0x000fe20000000000 */
[----:B-----5:R-:W-:-:S07]  /*0f40*/  FMUL.FTZ R4, R16, R25 ;  /* 0x0000001910047220 */ /* 0x020fce0000410000 */
[----:B------:R0:W-:Y:S08]  /*0f50*/  MUFU.SIN R20, R5 ;  /* 0x0000000500147308 */ /* 0x0001f00000000400 */
[----:B------:R-:W1:Y:S01]  /*0f60*/  MUFU.COS R29, R10 ;  /* 0x0000000a001d7308 */ /* 0x000e620000000000 */
[----:B0-----:R-:W-:-:S07]  /*0f70*/  FMUL.FTZ R5, R16, R23 ;  /* 0x0000001710057220 */ /* 0x001fce0000410000 */
[----:B------:R0:W-:Y:S08]  /*0f80*/  MUFU.SIN R27, R10 ;  /* 0x0000000a001b7308 */ /* 0x0001f00000000400 */
[----:B------:R-:W2:Y:S01]  /*0f90*/  MUFU.COS R21, R6 ;  /* 0x0000000600157308 */ /* 0x000ea20000000000 */
[----:B0-----:R-:W-:Y:S01]  /*0fa0*/  FMUL.FTZ R10, R13, R30 ;  /* 0x0000001e0d0a7220 */ /* 0x001fe20000410000 */
[----:B-1----:R-:W-:-:S06]  /*0fb0*/  FMUL.FTZ R12, R14, R29 ;  /* 0x0000001d0e0c7220 */ /* 0x002fcc0000410000 */
[----:B------:R0:W-:Y:S08]  /*0fc0*/  MUFU.SIN R3, R6 ;  /* 0x0000000600037308 */ /* 0x0001f00000000400 */
[----:B------:R-:W1:Y:S01]  /*0fd0*/  MUFU.COS R26, R11 ;  /* 0x0000000b001a7308 */ /* 0x000e620000000000 */
[----:B0-----:R-:W-:Y:S01]  /*0fe0*/  FMUL.FTZ R6, R17, R22 ;  /* 0x0000001611067220 */ /* 0x001fe20000410000 */
[----:B--2---:R-:W-:-:S06]  /*0ff0*/  FMUL.FTZ R16, R18, R21 ;  /* 0x0000001512107220 */ /* 0x004fcc0000410000 */
[----:B------:R-:W0:Y:S08]  /*1000*/  MUFU.COS R2, R7 ;  /* 0x0000000700027308 */ /* 0x000e300000000000 */
[----:B------:R2:W3:Y:S08]  /*1010*/  MUFU.SIN R24, R11 ;  /* 0x0000000b00187308 */ /* 0x0004f00000000400 */
[----:B------:R4:W5:Y:S01]  /*1020*/  MUFU.SIN R0, R7 ;  /* 0x0000000700007308 */ /* 0x0009620000000400 */
[----:B--2---:R-:W-:Y:S01]  /*1030*/  FMUL.FTZ R11, R13, R28 ;  /* 0x0000001c0d0b7220 */ /* 0x004fe20000410000 */
[----:B------:R-:W-:Y:S01]  /*1040*/  FMUL.FTZ R13, R14, R27 ;  /* 0x0000001b0e0d7220 */ /* 0x000fe20000410000 */
[----:B-1----:R-:W-:Y:S01]  /*1050*/  FMUL.FTZ R14, R15, R26 ;  /* 0x0000001a0f0e7220 */ /* 0x002fe20000410000 */
[----:B----4-:R-:W-:Y:S01]  /*1060*/  FMUL.FTZ R7, R17, R20 ;  /* 0x0000001411077220 */ /* 0x010fe20000410000 */
[----:B------:R-:W-:Y:S01]  /*1070*/  FMUL.FTZ R17, R18, R3 ;  /* 0x0000000312117220 */ /* 0x000fe20000410000 */
[----:B0-----:R-:W-:Y:S01]  /*1080*/  FMUL.FTZ R18, R19, R2 ;  /* 0x0000000213127220 */ /* 0x001fe20000410000 */
[----:B---3--:R-:W-:-:S05]  /*1090*/  FMUL.FTZ R15, R15, R24 ;  /* 0x000000180f0f7220 */ /* 0x008fca0000410000 */
[----:B------:R-:W-:Y:S01]  /*10a0*/  STG.E.ENL2.256 desc[UR4][R34.64], R8, R12 ;  /* 0xf8000008220c797f */ /* 0x000fe2000f121804 */
[----:B-----5:R-:W-:-:S05]  /*10b0*/  FMUL.FTZ R19, R19, R0 ;  /* 0x0000000013137220 */ /* 0x020fca0000410000 */
[----:B------:R-:W-:Y:S01]  /*10c0*/  STG.E.ENL2.256 desc[UR4][R34.64+0x1000], R4, R16 ;  /* 0xf80080042210797f */ /* 0x000fe2000f121804 */
[----:B------:R-:W-:Y:S05]  /*10d0*/  EXIT ;  /* 0x000000000000794d */ /* 0x000fea0003800000 */
.L_x_781:
        /* <DEDUP_REMOVED lines=10> */
.L_x_4475:


//--------------------- .text._ZN2at6native29vectorized_elementwise_kernelILi8EZZZNS0_54_GLOBAL__N__7dbc7496_16_ComplexKernel_cu_1520ed90_304117polar_kernel_cudaERNS_14TensorIteratorEENKUlvE_clEvENKUlvE0_clEvEUlffE_St5arrayIPcLm3EEEEviT0_T1_ --------------------------
	.section	.text._ZN2at6native29vectorized_elementwise_kernelILi8EZZZNS0_54_GLOBAL__N__7dbc7496_16_ComplexKernel_cu_1520ed90_304117polar_kernel_cudaERNS_14TensorIteratorEENKUlvE_clEvENKUlvE0_clEvEUlffE_St5arrayIPcLm3EEEEviT0_T1_,"ax",@progbits
	.align	128
        .global         _ZN2at6native29vectorized_elementwise_kernelILi8EZZZNS0_54_GLOBAL__N__7dbc7496_16_ComplexKernel_cu_1520ed90_304117polar_kernel_cudaERNS_14TensorIteratorEENKUlvE_clEvENKUlvE0_clEvEUlffE_St5arrayIPcLm3EEEEviT0_T1_
        .type           _ZN2at6native29vectorized_elementwise_kernelILi8EZZZNS0_54_GLOBAL__N__7dbc7496_16_ComplexKernel_cu_1520ed90_304117polar_kernel_cudaERNS_14TensorIteratorEENKUlvE_clEvENKUlvE0_clEvEUlffE_St5arrayIPcLm3EEEEviT0_T1_,@function
        .size           _ZN2at6native29vectorized_elementwise_kernelILi8EZZZNS0_54_GLOBAL__N__7dbc7496_16_ComplexKernel_cu_1520ed90_304117polar_kernel_cudaERNS_14TensorIteratorEENKUlvE_clEvENKUlvE0_clEvEUlffE_St5arrayIPcLm3EEEEviT0_T1_,(.L_x_4476 - _ZN2at6native29vectorized_elementwise_kernelILi8EZZZNS0_54_GLOBAL__N__7dbc7496_16_ComplexKernel_cu_1520ed90_304117polar_kernel_cudaERNS_14TensorIteratorEENKUlvE_clEvENKUlvE0_clEvEUlffE_St5arrayIPcLm3EEEEviT0_T1_)
        .other          _ZN2at6native29vectorized_elementwise_kernelILi8EZZZNS0_54_GLOBAL__N__7dbc7496_16_ComplexKernel_cu_1520ed90_304117polar_kernel_cudaERNS_14TensorIteratorEENKUlvE_clEvENKUlvE0_clEvEUlffE_St5arrayIPcLm3EEEEviT0_T1_,@"STO_CUDA_ENTRY STV_DEFAULT"
_ZN2at6native29vectorized_elementwise_kernelILi8EZZZNS0_54_GLOBAL__N__7dbc7496_16_ComplexKernel_cu_1520ed90_304117polar_kernel_cudaERNS_14TensorIteratorEENKUlvE_clEvENKUlvE0_clEvEUlffE_St5arrayIPcLm3EEEEviT0_T1_:
.text._ZN2at6native29vectorized_elementwise_kernelILi8EZZZNS0_54_GLOBAL__N__7dbc7496_16_ComplexKernel_cu_1520ed90_304117polar_kernel_cudaERNS_14TensorIteratorEENKUlvE_clEvENKUlvE0_clEvEUlffE_St5arrayIPcLm3EEEEviT0_T1_:
[----:B------:R-:W-:Y:S01]  /*0000*/  LDC R1, c[0x0][0x37c] ;  /* 0x0000df00ff017b82 */ /* 0x000fe20000000800 */
[----:B------:R-:W-:Y:S05]  /*0010*/  EXIT ;  /* 0x000000000000794d */ /* 0x000fea0003800000 */
.L_x_782:
        /* <DEDUP_REMOVED lines=14> */
.L_x_4476:


//--------------------- .text._ZN2at6native18elementwise_kernelILi128ELi4EZNS0_15gpu_kernel_implIZZZNS0_54_GLOBAL__N__7dbc7496_16_ComplexKernel_cu_1520ed90_304117polar_kernel_cudaERNS_14TensorIteratorEENKUlvE_clEvENKUlvE_clEvEUlddE_EEvRNS_18TensorIteratorBaseERKT_EUliE_EEviT1_ --------------------------
	.section	.text._ZN2at6native18elementwise_kernelILi128ELi4EZNS0_15gpu_kernel_implIZZZNS0_54_GLOBAL__N__7dbc7496_16_ComplexKernel_cu_1520ed90_304117polar_kernel_cudaERNS_14TensorIteratorEENKUlvE_clEvENKUlvE_clEvEUlddE_EEvRNS_18TensorIteratorBaseERKT_EUliE_EEviT1_,"ax",@progbits
	.align	128
        .global         _ZN2at6native18elementwise_kernelILi128ELi4EZNS0_15gpu_kernel_implIZZZNS0_54_GLOBAL__N__7dbc7496_16_ComplexKernel_cu_1520ed90_304117polar_kernel_cudaERNS_14TensorIteratorEENKUlvE_clEvENKUlvE_clEvEUlddE_EEvRNS_18TensorIteratorBaseERKT_EUliE_EEviT1_
        .type           _ZN2at6native18elementwise_kernelILi128ELi4EZNS0_15gpu_kernel_implIZZZNS0_54_GLOBAL__N__7dbc7496_16_ComplexKernel_cu_1520ed90_304117polar_kernel_cudaERNS_14TensorIteratorEENKUlvE_clEvENKUlvE_clEvEUlddE_EEvRNS_18TensorIteratorBaseERKT_EUliE_EEviT1_,@function
        .size           _ZN2at6native18elementwise_kernelILi128ELi4EZNS0_15gpu_kernel_implIZZZNS0_54_GLOBAL__N__7dbc7496_16_ComplexKernel_cu_1520ed90_304117polar_kernel_cudaERNS_14TensorIteratorEENKUlvE_clEvENKUlvE_clEvEUlddE_EEvRNS_18TensorIteratorBaseERKT_EUliE_EEviT1_,(.L_x_4464 - _ZN2at6native18elementwise_kernelILi128ELi4EZNS0_15gpu_kernel_implIZZZNS0_54_GLOBAL__N__7dbc7496_16_ComplexKernel_cu_1520ed90_304117polar_kernel_cudaERNS_14TensorIteratorEENKUlvE_clEvENKUlvE_clEvEUlddE_EEvRNS_18TensorIteratorBaseERKT_EUliE_EEviT1_)
        .other          _ZN2at6native18elementwise_kernelILi128ELi4EZNS0_15gpu_kernel_implIZZZNS0_54_GLOBAL__N__7dbc7496_16_ComplexKernel_cu_1520ed90_304117polar_kernel_cudaERNS_14TensorIteratorEENKUlvE_clEvENKUlvE_clEvEUlddE_EEvRNS_18TensorIteratorBaseERKT_EUliE_EEviT1_,@"STO_CUDA_ENTRY STV_DEFAULT"
_ZN2at6native18elementwise_kernelILi128ELi4EZNS0_15gpu_kernel_implIZZZNS0_54_GLOBAL__N__7dbc7496_16_ComplexKernel_cu_1520ed90_304117polar_kernel_cudaERNS_14TensorIteratorEENKUlvE_clEvENKUlvE_clEvEUlddE_EEvRNS_18TensorIteratorBaseERKT_EUliE_EEviT1_:
.text._ZN2at6native18elementwise_kernelILi128ELi4EZNS0_15gpu_kernel_implIZZZNS0_54_GLOBAL__N__7dbc7496_16_ComplexKernel_cu_1520ed90_304117polar_kernel_cudaERNS_14TensorIteratorEENKUlvE_clEvENKUlvE_clEvEUlddE_EEvRNS_18TensorIteratorBaseERKT_EUliE_EEviT1_:
[----:B------:R-:W0:Y:S01]  /*0000*/  LDC R1, c[0x0][0x37c] ;  /* 0x0000df00ff017b82 */ /* 0x000e220000000800 */
[----:B------:R-:W1:Y:S07]  /*0010*/  S2R R19, SR_TID.X ;  /* 0x0000000000137919 */ /* 0x000e6e0000002100 */
[----:B------:R-:W2:Y:S01]  /*0020*/  S2UR UR4, SR_CTAID.X ;  /* 0x00000000000479c3 */ /* 0x000ea20000002500 */
[----:B------:R-:W3:Y:S01]  /*0030*/  LDCU UR40, c[0x0][0x388] ;  /* 0x00007100ff2877ac */ /* 0x000ee20008000800 */
[----:B------:R-:W-:Y:S01]  /*0040*/  BSSY.RECONVERGENT B6, `(.L_x_783) ;  /* 0x0000598000067945 */ /* 0x000fe20003800200 */
[----:B0-----:R-:W-:Y:S01]  /*0050*/  VIADD R1, R1, 0xffffffd8 ;  /* 0xffffffd801017836 */ /* 0x001fe20000000000 */
[----:B------:R-:W0:Y:S01]  /*0060*/  LDCU UR5, c[0x0][0x380] ;  /* 0x00007000ff0577ac */ /* 0x000e220008000800 */
[----:B------:R-:W4:Y:S01]  /*0070*/  LDCU.64 UR36, c[0x0][0x358] ;  /* 0x00006b00ff2477ac */ /* 0x000f220008000a00 */
[----:B------:R-:W4:Y:S01]  /*0080*/  LDCU.U8 UR39, c[0x0][0x602] ;  /* 0x0000c040ff2777ac */ /* 0x000f220008000000 */
[----:B------:R-:W4:Y:S01]  /*0090*/  LDCU.U8 UR42, c[0x0][0x603] ;  /* 0x0000c060ff2a77ac */ /* 0x000f220008000000 */
[----:B---3--:R-:W-:Y:S01]  /*00a0*/  UIADD3 UR41, UPT, UPT, UR40, -0x1, URZ ;  /* 0xffffffff28297890 */ /* 0x008fe2000fffe0ff */
[----:B------:R-:W3:Y:S01]  /*00b0*/  LDCU.U8 UR43, c[0x0][0x601] ;  /* 0x0000c020ff2b77ac */ /* 0x000ee20008000000 */
[----:B--2---:R-:W-:-:S02]  /*00c0*/  USHF.L.U32 UR4, UR4, 0x9, URZ ;  /* 0x0000000904047899 */ /* 0x004fc400080006ff */
[----:B------:R-:W-:-:S04]  /*00d0*/  UISETP.LT.U32.AND UP0, UPT, UR41, 0x18, UPT ;  /* 0x000000182900788c */ /* 0x000fc8000bf01070 */
[----:B-1----:R-:W-:Y:S01]  /*00e0*/  LOP3.LUT R19, R19, UR4, RZ, 0xfc, !PT ;  /* 0x0000000413137c12 */ /* 0x002fe2000f8efcff */
[----:B------:R-:W-:-:S03]  /*00f0*/  USEL UR38, UR41, 0x18, UP0 ;  /* 0x0000001829267887 */ /* 0x000fc60008000000 */
[----:B0-----:R-:W-:Y:S01]  /*0100*/  ISETP.GE.AND P0, PT, R19, UR5, PT ;  /* 0x0000000513007c0c */ /* 0x001fe2000bf06270 */
[----:B------:R-:W-:-:S12]  /*0110*/  UIADD3 UR38, UPT, UPT, UR38, 0x1, URZ ;  /* 0x0000000126267890 */ /* 0x000fd8000fffe0ff */
[----:B---34-:R-:W-:Y:S05]  /*0120*/  @P0 BRA `(.L_x_784) ;  /* 0x0000005800240947 */ /* 0x018fea0003800000 */
        /* <DEDUP_REMOVED lines=353> */
.L_x_785:
        /* <DEDUP_REMOVED lines=16> */
[----:B--2---:R4:W0:Y:S02]  /*1840*/  I2F.F64.S16 R16, R2 ;  /* 0x0000000200107312 */ /* 0x0048240000101c00 */
[----:B0---4-:R-:W-:Y:S05]  /*1850*/  BRA `(.L_x_792) ;  /* 0x0000000c006c7947 */ /* 0x011fea0003800000 */
.L_x_790:
[----:B------:R-:W2:Y:S02]  /*1860*/  LDG.E.U8 R2, desc[UR36][R2.64] ;  /* 0x0000002402027981 */ /* 0x000ea4000c1e1100 */
[----:B--2---:R4:W0:Y:S02]  /*1870*/  I2F.F64.U16 R16, R2 ;  /* 0x0000000200107312 */ /* 0x0048240000101800 */
[----:B0---4-:R-:W-:Y:S05]  /*1880*/  BRA `(.L_x_792) ;  /* 0x0000000c00607947 */ /* 0x011fea0003800000 */
.L_x_789:
[----:B------:R-:W-:-:S09]  /*1890*/  UISETP.NE.AND UP0, UPT, UR4, 0x2, UPT ;  /* 0x000000020400788c */ /* 0x000fd2000bf05270 */
[----:B------:R-:W-:Y:S05]  /*18a0*/  BRA.U !UP0, `(.L_x_793) ;  /* 0x0000000108287547 */ /* 0x000fea000b800000 */
[----:B------:R-:W-:-:S09]  /*18b0*/  UISETP.NE.AND UP0, UPT, UR4, 0x3, UPT ;  /* 0x000000030400788c */ /* 0x000fd2000bf05270 */
[----:B------:R-:W-:Y:S05]  /*18c0*/  BRA.U !UP0, `(.L_x_794) ;  /* 0x0000000108147547 */ /* 0x000fea000b800000 */
[----:B------:R-:W-:-:S09]  /*18d0*/  UISETP.NE.AND UP0, UPT, UR4, 0x4, UPT ;  /* 0x000000040400788c */ /* 0x000fd2000bf05270 */
[----:B------:R-:W-:Y:S05]  /*18e0*/  BRA.U UP0, `(.L_x_791) ;  /* 0x0000000900bc7547 */ /* 0x000fea000b800000 */
[----:B------:R-:W2:Y:S02]  /*18f0*/  LDG.E.64 R16, desc[UR36][R2.64] ;  /* 0x0000002402107981 */ /* 0x000ea4000c1e1b00 */
[----:B--2---:R-:W4:Y:S02]  /*1900*/  I2F.F64.S64 R16, R16 ;  /* 0x0000001000107312 */ /* 0x004f240000301c00 */
[----:B----4-:R-:W-:Y:S05]  /*1910*/  BRA `(.L_x_792) ;  /* 0x0000000c003c7947 */ /* 0x010fea0003800000 */
.L_x_794:
[----:B------:R-:W2:Y:S02]  /*1920*/  LDG.E R2, desc[UR36][R2.64] ;  /* 0x0000002402027981 */ /* 0x000ea4000c1e1900 */
[----:B--2---:R4:W0:Y:S02]  /*1930*/  I2F.F64 R16, R2 ;  /* 0x0000000200107312 */ /* 0x0048240000201c00 */
[----:B0---4-:R-:W-:Y:S05]  /*1940*/  BRA `(.L_x_792) ;  /* 0x0000000c00307947 */ /* 0x011fea0003800000 */
.L_x_793:
[----:B------:R-:W2:Y:S02]  /*1950*/  LDG.E.U16 R2, desc[UR36][R2.64] ;  /* 0x0000002402027981 */ /* 0x000ea4000c1e1500 */
[----:B--2---:R4:W0:Y:S02]  /*1960*/  I2F.F64.S16 R16, R2 ;  /* 0x0000000200107312 */ /* 0x0048240000101c00 */
[----:B0---4-:R-:W-:Y:S05]  /*1970*/  BRA `(.L_x_792) ;  /* 0x0000000c00247947 */ /* 0x011fea0003800000 */
.L_x_788:
[----:B------:R-:W-:-:S09]  /*1980*/  UISETP.GT.AND UP0, UPT, UR4, 0x6, UPT ;  /* 0x000000060400788c */ /* 0x000fd2000bf04270 */
[----:B------:R-:W-:Y:S05]  /*1990*/  BRA.U UP0, `(.L_x_795) ;  /* 0x0000000100347547 */ /* 0x000fea000b800000 */
[----:B------:R-:W-:-:S09]  /*19a0*/  UISETP.NE.AND UP0, UPT, UR4, 0x5, UPT ;  /* 0x000000050400788c */ /* 0x000fd2000bf05270 */
[----:B------:R-:W-:Y:S05]  /*19b0*/  BRA.U !UP0, `(.L_x_796) ;  /* 0x0000000108187547 */ /* 0x000fea000b800000 */
[----:B------:R-:W-:-:S09]  /*19c0*/  UISETP.NE.AND UP0, UPT, UR4, 0x6, UPT ;  /* 0x000000060400788c */ /* 0x000fd2000bf05270 */
[----:B------:R-:W-:Y:S05]  /*19d0*/  BRA.U UP0, `(.L_x_791) ;  /* 0x0000000900807547 */ /* 0x000fea000b800000 */
[----:B------:R-:W2:Y:S02]  /*19e0*/  LDG.E R16, desc[UR36][R2.64] ;  /* 0x0000002402107981 */ /* 0x000ea4000c1e1900 */
[----:B--2---:R-:W-:-:S06]  /*19f0*/  FMUL.FTZ R16, R16, 1 ;  /* 0x3f80000010107820 */ /* 0x004fcc0000410000 */
[----:B------:R-:W3:Y:S02]  /*1a00*/  F2F.F64.F32 R16, R16 ;  /* 0x0000001000107310 */ /* 0x000ee40000201800 */
[----:B---3--:R-:W-:Y:S05]  /*1a10*/  BRA `(.L_x_792) ;  /* 0x0000000800fc7947 */ /* 0x008fea0003800000 */
.L_x_796:
[----:B------:R-:W2:Y:S02]  /*1a20*/  LDG.E.U16 R0, desc[UR36][R2.64] ;  /* 0x0000002402007981 */ /* 0x000ea4000c1e1500 */
[----:B--2---:R-:W-:-:S05]  /*1a30*/  HADD2.F32 R0, -RZ, R0.H0_H0 ;  /* 0x20000000ff007230 */ /* 0x004fca0000004100 */
[----:B------:R-:W-:-:S04]  /*1a40*/  FMUL.FTZ R0, R0, 1 ;  /* 0x3f80000000007820 */ /* 0x000fc80000410000 */
[----:B------:R3:W4:Y:S02]  /*1a50*/  F2F.F64.F32 R16, R0 ;  /* 0x0000000000107310 */ /* 0x0007240000201800 */
[----:B---34-:R-:W-:Y:S05]  /*1a60*/  BRA `(.L_x_792) ;  /* 0x0000000800e87947 */ /* 0x018fea0003800000 */
.L_x_795:
[----:B------:R-:W-:-:S09]  /*1a70*/  UISETP.NE.AND UP0, UPT, UR4, 0x7, UPT ;  /* 0x000000070400788c */ /* 0x000fd2000bf05270 */
[----:B------:R-:W-:Y:S05]  /*1a80*/  BRA.U !UP0, `(.L_x_797) ;  /* 0x0000000108347547 */ /* 0x000fea000b800000 */
[----:B------:R-:W-:-:S09]  /*1a90*/  UISETP.NE.AND UP0, UPT, UR4, 0x8, UPT ;  /* 0x000000080400788c */ /* 0x000fd2000bf05270 */
[----:B------:R-:W-:Y:S05]  /*1aa0*/  BRA.U !UP0, `(.L_x_798) ;  /* 0x0000000108187547 */ /* 0x000fea000b800000 */
[----:B------:R-:W-:-:S09]  /*1ab0*/  UISETP.NE.AND UP0, UPT, UR4, 0x9, UPT ;  /* 0x000000090400788c */ /* 0x000fd2000bf05270 */
[----:B------:R-:W-:Y:S05]  /*1ac0*/  BRA.U UP0, `(.L_x_791) ;  /* 0x0000000900447547 */ /* 0x000fea000b800000 */
[----:B------:R-:W2:Y:S02]  /*1ad0*/  LDG.E R2, desc[UR36][R2.64] ;  /* 0x0000002402027981 */ /* 0x000ea4000c1e1900 */
[----:B--2---:R-:W-:-:S06]  /*1ae0*/  FMUL.FTZ R16, R2, 1 ;  /* 0x3f80000002107820 */ /* 0x004fcc0000410000 */
[----:B------:R-:W4:Y:S02]  /*1af0*/  F2F.F64.F32 R16, R16 ;  /* 0x0000001000107310 */ /* 0x000f240000201800 */
[----:B----4-:R-:W-:Y:S05]  /*1b00*/  BRA `(.L_x_792) ;  /* 0x0000000800c07947 */ /* 0x010fea0003800000 */
.L_x_798:
[----:B------:R-:W2:Y:S02]  /*1b10*/  LDG.E.U16 R2, desc[UR36][R2.64] ;  /* 0x0000002402027981 */ /* 0x000ea4000c1e1500 */
[----:B--2---:R-:W-:-:S05]  /*1b20*/  HADD2.F32 R0, -RZ, R2.H0_H0 ;  /* 0x20000002ff007230 */ /* 0x004fca0000004100 */
[----:B------:R-:W-:-:S04]  /*1b30*/  FMUL.FTZ R0, R0, 1 ;  /* 0x3f80000000007820 */ /* 0x000fc80000410000 */
[----:B------:R4:W0:Y:S02]  /*1b40*/  F2F.F64.F32 R16, R0 ;  /* 0x0000000000107310 */ /* 0x0008240000201800 */
[----:B0---4-:R-:W-:Y:S05]  /*1b50*/  BRA `(.L_x_792) ;  /* 0x0000000800ac7947 */ /* 0x011fea0003800000 */
.L_x_797:
[----:B------:R3:W5:Y:S01]  /*1b60*/  LDG.E.64 R16, desc[UR36][R2.64] ;  /* 0x0000002402107981 */ /* 0x000762000c1e1b00 */
[----:B------:R-:W-:Y:S05]  /*1b70*/  BRA `(.L_x_792) ;  /* 0x0000000800a47947 */ /* 0x000fea0003800000 */
.L_x_787:
        /* <DEDUP_REMOVED lines=8> */
[----:B------:R-:W2:Y:S01]  /*1c00*/  LDG.E.U8 R2, desc[UR36][R2.64] ;  /* 0x0000002402027981 */ /* 0x000ea2000c1e1100 */
[----:B------:R-:W-:Y:S01]  /*1c10*/  IMAD.MOV.U32 R16, RZ, RZ, RZ ;  /* 0x000000ffff107224 */ /* 0x000fe200078e00ff */
[----:B--2---:R-:W-:-:S04]  /*1c20*/  ISETP.NE.AND P0, PT, R2, RZ, PT ;  /* 0x000000ff0200720c */ /* 0x004fc80003f05270 */
[----:B------:R-:W-:Y:S01]  /*1c30*/  FSEL R17, RZ, 1.875, !P0 ;  /* 0x3ff00000ff117808 */ /* 0x000fe20004000000 */
[----:B------:R-:W-:Y:S08]  /*1c40*/  BRA `(.L_x_792) ;  /* 0x0000000800707947 */ /* 0x000ff00003800000 */
.L_x_801:
[----:B------:R2:W5:Y:S01]  /*1c50*/  LDG.E.64 R16, desc[UR36][R2.64] ;  /* 0x0000002402107981 */ /* 0x000562000c1e1b00 */
[----:B------:R-:W-:Y:S05]  /*1c60*/  BRA `(.L_x_792) ;  /* 0x0000000800687947 */ /* 0x000fea0003800000 */
.L_x_800:
        /* <DEDUP_REMOVED lines=23> */
[----:B------:R-:W-:-:S05]  /*1de0*/  LOP3.LUT R5, R5, 0x80000000, R0, 0xf8, !PT ;  /* 0x8000000005057812 */ /* 0x000fca00078ef800 */
[----:B------:R-:W-:-:S04]  /*1df0*/  FMUL.FTZ R5, R5, 1 ;  /* 0x3f80000005057820 */ /* 0x000fc80000410000 */
[----:B------:R2:W3:Y:S02]  /*1e00*/  F2F.F64.F32 R16, R5 ;  /* 0x0000000500107310 */ /* 0x0004e40000201800 */
[----:B--23--:R-:W-:Y:S05]  /*1e10*/  BRA `(.L_x_792) ;  /* 0x0000000400fc7947 */ /* 0x00cfea0003800000 */
.L_x_803:
        /* <DEDUP_REMOVED lines=10> */
[----:B------:R-:W-:-:S05]  /*1ec0*/  LOP3.LUT R0, R0, 0x80000000, R5, 0xf8, !PT ;  /* 0x8000000000007812 */ /* 0x000fca00078ef805 */
[----:B------:R-:W-:-:S04]  /*1ed0*/  FMUL.FTZ R0, R0, 1 ;  /* 0x3f80000000007820 */ /* 0x000fc80000410000 */
[----:B------:R2:W3:Y:S02]  /*1ee0*/  F2F.F64.F32 R16, R0 ;  /* 0x0000000000107310 */ /* 0x0004e40000201800 */
[----:B--23--:R-:W-:Y:S05]  /*1ef0*/  BRA `(.L_x_792) ;  /* 0x0000000400c47947 */ /* 0x00cfea0003800000 */
.L_x_802:
[----:B------:R-:W2:Y:S02]  /*1f00*/  LDG.E.U16 R0, desc[UR36][R2.64] ;  /* 0x0000002402007981 */ /* 0x000ea4000c1e1500 */
[----:B--2---:R-:W-:-:S04]  /*1f10*/  IMAD.U32 R0, R0, 0x10000, RZ ;  /* 0x0001000000007824 */ /* 0x004fc800078e00ff */
[----:B------:R-:W-:-:S04]  /*1f20*/  FMUL.FTZ R0, R0, 1 ;  /* 0x3f80000000007820 */ /* 0x000fc80000410000 */
[----:B------:R2:W3:Y:S02]  /*1f30*/  F2F.F64.F32 R16, R0 ;  /* 0x0000000000107310 */ /* 0x0004e40000201800 */
[----:B--23--:R-:W-:Y:S05]  /*1f40*/  BRA `(.L_x_792) ;  /* 0x0000000400b07947 */ /* 0x00cfea0003800000 */
.L_x_799:
        /* <DEDUP_REMOVED lines=9> */
[----:B--2---:R2:W3:Y:S02]  /*1fe0*/  I2F.F64.U16 R16, R2 ;  /* 0x0000000200107312 */ /* 0x0044e40000101800 */
[----:B--23--:R-:W-:Y:S05]  /*1ff0*/  BRA `(.L_x_792) ;  /* 0x0000000400847947 */ /* 0x00cfea0003800000 */
.L_x_806:
[----:B------:R-:W2:Y:S01]  /*2000*/  LDG.E.U8 R3, desc[UR36][R2.64] ;  /* 0x0000002402037981 */ /* 0x000ea2000c1e1100 */
[----:B------:R-:W-:Y:S02]  /*2010*/  CS2R R16, SRZ ;  /* 0x0000000000107805 */ /* 0x000fe4000001ff00 */
[----:B--2---:R-:W-:-:S13]  /*2020*/  ISETP.NE.AND P0, PT, R3, RZ, PT ;  /* 0x000000ff0300720c */ /* 0x004fda0003f05270 */
[----:B------:R-:W-:Y:S05]  /*2030*/  @!P0 BRA `(.L_x_792) ;  /* 0x0000000400748947 */ /* 0x000fea0003800000 */
[----:B------:R-:W-:-:S13]  /*2040*/  ISETP.NE.AND P0, PT, R3, 0x80, PT ;  /* 0x000000800300780c */ /* 0x000fda0003f05270 */
[----:B------:R-:W-:Y:S01]  /*2050*/  @!P0 MOV R16, 0x20000000 ;  /* 0x2000000000108802 */ /* 0x000fe20000000f00 */
        /* <DEDUP_REMOVED lines=15> */
.L_x_808:
[----:B------:R-:W-:Y:S05]  /*2150*/  BSYNC.RECONVERGENT B0 ;  /* 0x0000000000007941 */ /* 0x000fea0003800200 */
.L_x_807:
[----:B------:R-:W-:Y:S01]  /*2160*/  IMAD.SHL.U32 R0, R0, 0x100000, RZ ;  /* 0x0010000000007824 */ /* 0x000fe200078e00ff */
[----:B------:R-:W-:-:S04]  /*2170*/  LEA R2, R2, 0x3b800000, 0x17 ;  /* 0x3b80000002027811 */ /* 0x000fc800078eb8ff */
[----:B------:R-:W-:-:S05]  /*2180*/  LOP3.LUT R0, R2, R0, R7, 0xfe, !PT ;  /* 0x0000000002007212 */ /* 0x000fca00078efe07 */
[----:B------:R-:W-:-:S04]  /*2190*/  FMUL.FTZ R0, R0, 1 ;  /* 0x3f80000000007820 */ /* 0x000fc80000410000 */
[----:B------:R2:W3:Y:S02]  /*21a0*/  F2F.F64.F32 R16, R0 ;  /* 0x0000000000107310 */ /* 0x0004e40000201800 */
[----:B--23--:R-:W-:Y:S05]  /*21b0*/  BRA `(.L_x_792) ;  /* 0x0000000400147947 */ /* 0x00cfea0003800000 */
.L_x_805:
[----:B------:R-:W2:Y:S01]  /*21c0*/  LDG.E.U8 R3, desc[UR36][R2.64] ;  /* 0x0000002402037981 */ /* 0x000ea2000c1e1100 */
[----:B------:R-:W-:Y:S02]  /*21d0*/  CS2R R16, SRZ ;  /* 0x0000000000107805 */ /* 0x000fe4000001ff00 */
[----:B--2---:R-:W-:-:S13]  /*21e0*/  ISETP.NE.AND P0, PT, R3, RZ, PT ;  /* 0x000000ff0300720c */ /* 0x004fda0003f05270 */
[----:B------:R-:W-:Y:S05]  /*21f0*/  @!P0 BRA `(.L_x_792) ;  /* 0x0000000400048947 */ /* 0x000fea0003800000 */
[----:B------:R-:W-:-:S13]  /*2200*/  ISETP.NE.AND P0, PT, R3, 0x80, PT ;  /* 0x000000800300780c */ /* 0x000fda0003f05270 */
[----:B------:R-:W-:Y:S01]  /*2210*/  @!P0 IMAD.MOV.U32 R16, RZ, RZ, 0x20000000 ;  /* 0x20000000ff108424 */ /* 0x000fe200078e00ff */
        /* <DEDUP_REMOVED lines=15> */
.L_x_810:
[----:B------:R-:W-:Y:S05]  /*2310*/  BSYNC.RECONVERGENT B0 ;  /* 0x0000000000007941 */ /* 0x000fea0003800200 */
.L_x_809:
[----:B------:R-:W-:Y:S02]  /*2320*/  SHF.L.U32 R0, R0, 0x15, RZ ;  /* 0x0000001500007819 */ /* 0x000fe400000006ff */
[----:B------:R-:W-:-:S04]  /*2330*/  LEA R2, R2, 0x37800000, 0x17 ;  /* 0x3780000002027811 */ /* 0x000fc800078eb8ff */
[----:B------:R-:W-:-:S05]  /*2340*/  LOP3.LUT R0, R2, R0, R7, 0xfe, !PT ;  /* 0x0000000002007212 */ /* 0x000fca00078efe07 */
[----:B------:R-:W-:-:S04]  /*2350*/  FMUL.FTZ R0, R0, 1 ;  /* 0x3f80000000007820 */ /* 0x000fc80000410000 */
[----:B------:R2:W3:Y:S02]  /*2360*/  F2F.F64.F32 R16, R0 ;  /* 0x0000000000107310 */ /* 0x0004e40000201800 */
[----:B--23--:R-:W-:Y:S05]  /*2370*/  BRA `(.L_x_792) ;  /* 0x0000000000a47947 */ /* 0x00cfea0003800000 */
.L_x_804:
[----:B------:R-:W-:-:S09]  /*2380*/  UISETP.NE.AND UP0, UPT, UR4, 0x1c, UPT ;  /* 0x0000001c0400788c */ /* 0x000fd2000bf05270 */
[----:B------:R-:W-:Y:S05]  /*2390*/  BRA.U !UP0, `(.L_x_811) ;  /* 0x0000000108947547 */ /* 0x000fea000b800000 */
[----:B------:R-:W-:-:S09]  /*23a0*/  UISETP.NE.AND UP0, UPT, UR4, 0x1d, UPT ;  /* 0x0000001d0400788c */ /* 0x000fd2000bf05270 */
[----:B------:R-:W-:Y:S05]  /*23b0*/  BRA.U !UP0, `(.L_x_812) ;  /* 0x0000000108807547 */ /* 0x000fea000b800000 */
[----:B------:R-:W-:-:S09]  /*23c0*/  UISETP.NE.AND UP0, UPT, UR4, 0x2c, UPT ;  /* 0x0000002c0400788c */ /* 0x000fd2000bf05270 */
[----:B------:R-:W-:Y:S05]  /*23d0*/  BRA.U !UP0, `(.L_x_813) ;  /* 0x0000000108487547 */ /* 0x000fea000b800000 */
.L_x_791:
        /* <DEDUP_REMOVED lines=16> */
.L_x_814:
[----:B------:R-:W-:Y:S01]  /*24e0*/  CS2R R16, SRZ ;  /* 0x0000000000107805 */ /* 0x000fe2000001ff00 */
[----:B------:R-:W-:Y:S06]  /*24f0*/  BRA `(.L_x_792) ;  /* 0x0000000000447947 */ /* 0x000fec0003800000 */
.L_x_813:
[----:B------:R-:W2:Y:S01]  /*2500*/  LDG.E.U8 R0, desc[UR36][R2.64] ;  /* 0x0000002402007981 */ /* 0x000ea2000c1e1100 */
[----:B------:R-:W-:Y:S02]  /*2510*/  IMAD.MOV.U32 R16, RZ, RZ, 0x0 ;  /* 0x00000000ff107424 */ /* 0x000fe400078e00ff */
[----:B------:R-:W-:Y:S01]  /*2520*/  IMAD.MOV.U32 R17, RZ, RZ, 0x38000000 ;  /* 0x38000000ff117424 */ /* 0x000fe200078e00ff */
[----:B--2---:R-:W-:-:S13]  /*2530*/  ISETP.NE.AND P0, PT, R0, RZ, PT ;  /* 0x000000ff0000720c */ /* 0x004fda0003f05270 */
[----:B------:R-:W-:Y:S05]  /*2540*/  @!P0 BRA `(.L_x_792) ;  /* 0x0000000000308947 */ /* 0x000fea0003800000 */
[----:B------:R-:W-:-:S13]  /*2550*/  ISETP.NE.AND P0, PT, R0, 0xff, PT ;  /* 0x000000ff0000780c */ /* 0x000fda0003f05270 */
[----:B------:R-:W-:Y:S01]  /*2560*/  @P0 SHF.L.U32 R0, R0, 0x17, RZ ;  /* 0x0000001700000819 */ /* 0x000fe200000006ff */
[----:B------:R-:W-:Y:S02]  /*2570*/  @!P0 IMAD.MOV.U32 R16, RZ, RZ, 0x20000000 ;  /* 0x20000000ff108424 */ /* 0x000fe400078e00ff */
[----:B------:R-:W-:Y:S02]  /*2580*/  @!P0 IMAD.MOV.U32 R17, RZ, RZ, 0x7ff80000 ;  /* 0x7ff80000ff118424 */ /* 0x000fe400078e00ff */
[----:B------:R-:W-:-:S04]  /*2590*/  @P0 FMUL.FTZ R0, R0, 1 ;  /* 0x3f80000000000820 */ /* 0x000fc80000410000 */
[----:B------:R2:W3:Y:S02]  /*25a0*/  @P0 F2F.F64.F32 R16, R0 ;  /* 0x0000000000100310 */ /* 0x0004e40000201800 */
[----:B--23--:R-:W-:Y:S05]  /*25b0*/  BRA `(.L_x_792) ;  /* 0x0000000000147947 */ /* 0x00cfea0003800000 */
.L_x_812:
[----:B------:R-:W2:Y:S02]  /*25c0*/  LDG.E.64 R16, desc[UR36][R2.64] ;  /* 0x0000002402107981 */ /* 0x000ea4000c1e1b00 */
[----:B--2---:R-:W2:Y:S02]  /*25d0*/  I2F.F64.U64 R16, R16 ;  /* 0x0000001000107312 */ /* 0x004ea40000301800 */
[----:B--2---:R-:W-:Y:S05]  /*25e0*/  BRA `(.L_x_792) ;  /* 0x0000000000087947 */ /* 0x004fea0003800000 */
.L_x_811:
[----:B------:R-:W2:Y:S02]  /*25f0*/  LDG.E R2, desc[UR36][R2.64] ;  /* 0x0000002402027981 */ /* 0x000ea4000c1e1900 */
[----:B--2---:R0:W1:Y:S02]  /*2600*/  I2F.F64.U32 R16, R2 ;  /* 0x0000000200107312 */ /* 0x0040640000201800 */
.L_x_792:
[----:B------:R-:W-:Y:S05]  /*2610*/  BSYNC.RECONVERGENT B7 ;  /* 0x0000000000077941 */ /* 0x000fea0003800200 */
.L_x_786:
[----:B------:R-:W4:Y:S01]  /*2620*/  LDCU.64 UR6, c[0x0][0x5f8] ;  /* 0x0000bf00ff0677ac */ /* 0x000f220008000a00 */
[----:B------:R-:W-:Y:S01]  /*2630*/  BSSY.RECONVERGENT B7, `(.L_x_815) ;  /* 0x00000ec000077945 */ /* 0x000fe20003800200 */
[----:B------:R-:W-:-:S04]  /*2640*/  UPRMT UR4, UR42, 0x9910, URZ ;  /* 0x000099102a047896 */ /* 0x000fc800080000ff */
[----:B------:R-:W-:Y:S01]  /*2650*/  UISETP.GT.AND UP0, UPT, UR4, 0x9, UPT ;  /* 0x000000090400788c */ /* 0x000fe2000bf04270 */
[----:B----4-:R-:W-:-:S04]  /*2660*/  IADD3 R22, P0, PT, R22, UR6, RZ ;  /* 0x0000000616167c10 */ /* 0x010fc8000ff1e0ff */
        /* <DEDUP_REMOVED lines=11> */
[----:B----4-:R4:W0:Y:S02]  /*2720*/  I2F.F64.S16 R24, R22 ;  /* 0x0000001600187312 */ /* 0x0108240000101c00 */
[----:B0---4-:R-:W-:Y:S05]  /*2730*/  BRA `(.L_x_821) ;  /* 0x0000000c006c7947 */ /* 0x011fea0003800000 */
.L_x_819:
[----:B------:R-:W4:Y:S02]  /*2740*/  LDG.E.U8 R22, desc[UR36][R22.64] ;  /* 0x0000002416167981 */ /* 0x000f24000c1e1100 */
[----:B----4-:R4:W0:Y:S02]  /*2750*/  I2F.F64.U16 R24, R22 ;  /* 0x0000001600187312 */ /* 0x0108240000101800 */
[----:B0---4-:R-:W-:Y:S05]  /*2760*/  BRA `(.L_x_821) ;  /* 0x0000000c00607947 */ /* 0x011fea0003800000 */
.L_x_818:
[----:B------:R-:W-:-:S09]  /*2770*/  UISETP.NE.AND UP0, UPT, UR4, 0x2, UPT ;  /* 0x000000020400788c */ /* 0x000fd2000bf05270 */
[----:B------:R-:W-:Y:S05]  /*2780*/  BRA.U !UP0, `(.L_x_822) ;  /* 0x0000000108287547 */ /* 0x000fea000b800000 */
[----:B------:R-:W-:-:S09]  /*2790*/  UISETP.NE.AND UP0, UPT, UR4, 0x3, UPT ;  /* 0x000000030400788c */ /* 0x000fd2000bf05270 */
[----:B------:R-:W-:Y:S05]  /*27a0*/  BRA.U !UP0, `(.L_x_823) ;  /* 0x0000000108147547 */ /* 0x000fea000b800000 */
[----:B------:R-:W-:-:S09]  /*27b0*/  UISETP.NE.AND UP0, UPT, UR4, 0x4, UPT ;  /* 0x000000040400788c */ /* 0x000fd2000bf05270 */
[----:B------:R-:W-:Y:S05]  /*27c0*/  BRA.U UP0, `(.L_x_820) ;  /* 0x0000000900bc7547 */ /* 0x000fea000b800000 */
[----:B------:R-:W4:Y:S02]  /*27d0*/  LDG.E.64 R24, desc[UR36][R22.64] ;  /* 0x0000002416187981 */ /* 0x000f24000c1e1b00 */
[----:B----4-:R-:W4:Y:S02]  /*27e0*/  I2F.F64.S64 R24, R24 ;  /* 0x0000001800187312 */ /* 0x010f240000301c00 */
[----:B----4-:R-:W-:Y:S05]  /*27f0*/  BRA `(.L_x_821) ;  /* 0x0000000c003c7947 */ /* 0x010fea0003800000 */
.L_x_823:
[----:B------:R-:W4:Y:S02]  /*2800*/  LDG.E R22, desc[UR36][R22.64] ;  /* 0x0000002416167981 */ /* 0x000f24000c1e1900 */
[----:B----4-:R4:W0:Y:S02]  /*2810*/  I2F.F64 R24, R22 ;  /* 0x0000001600187312 */ /* 0x0108240000201c00 */
[----:B0---4-:R-:W-:Y:S05]  /*2820*/  BRA `(.L_x_821) ;  /* 0x0000000c00307947 */ /* 0x011fea0003800000 */
.L_x_822:
[----:B------:R-:W4:Y:S02]  /*2830*/  LDG.E.U16 R22, desc[UR36][R22.64] ;  /* 0x0000002416167981 */ /* 0x000f24000c1e1500 */
[----:B----4-:R4:W0:Y:S02]  /*2840*/  I2F.F64.S16 R24, R22 ;  /* 0x0000001600187312 */ /* 0x0108240000101c00 */
[----:B0---4-:R-:W-:Y:S05]  /*2850*/  BRA `(.L_x_821) ;  /* 0x0000000c00247947 */ /* 0x011fea0003800000 */
.L_x_817:
[----:B------:R-:W-:-:S09]  /*2860*/  UISETP.GT.AND UP0, UPT, UR4, 0x6, UPT ;  /* 0x000000060400788c */ /* 0x000fd2000bf04270 */
[----:B------:R-:W-:Y:S05]  /*2870*/  BRA.U UP0, `(.L_x_824) ;  /* 0x0000000100347547 */ /* 0x000fea000b800000 */
[----:B------:R-:W-:-:S09]  /*2880*/  UISETP.NE.AND UP0, UPT, UR4, 0x5, UPT ;  /* 0x000000050400788c */ /* 0x000fd2000bf05270 */
[----:B------:R-:W-:Y:S05]  /*2890*/  BRA.U !UP0, `(.L_x_825) ;  /* 0x0000000108187547 */ /* 0x000fea000b800000 */
[----:B------:R-:W-:-:S09]  /*28a0*/  UISETP.NE.AND UP0, UPT, UR4, 0x6, UPT ;  /* 0x000000060400788c */ /* 0x000fd2000bf05270 */
[----:B------:R-:W-:Y:S05]  /*28b0*/  BRA.U UP0, `(.L_x_820) ;  /* 0x0000000900807547 */ /* 0x000fea000b800000 */
[----:B------:R-:W4:Y:S02]  /*28c0*/  LDG.E R24, desc[UR36][R22.64] ;  /* 0x0000002416187981 */ /* 0x000f24000c1e1900 */
[----:B----4-:R-:W-:-:S06]  /*28d0*/  FMUL.FTZ R24, R24, 1 ;  /* 0x3f80000018187820 */ /* 0x010fcc0000410000 */
[----:B------:R-:W4:Y:S02]  /*28e0*/  F2F.F64.F32 R24, R24 ;  /* 0x0000001800187310 */ /* 0x000f240000201800 */
[----:B----4-:R-:W-:Y:S05]  /*28f0*/  BRA `(.L_x_821) ;  /* 0x0000000800fc7947 */ /* 0x010fea0003800000 */
.L_x_825:
[----:B------:R-:W4:Y:S02]  /*2900*/  LDG.E.U16 R0, desc[UR36][R22.64] ;  /* 0x0000002416007981 */ /* 0x000f24000c1e1500 */
[----:B----4-:R-:W-:-:S05]  /*2910*/  HADD2.F32 R0, -RZ, R0.H0_H0 ;  /* 0x20000000ff007230 */ /* 0x010fca0000004100 */
[----:B------:R-:W-:-:S04]  /*2920*/  FMUL.FTZ R0, R0, 1 ;  /* 0x3f80000000007820 */ /* 0x000fc80000410000 */
[----:B------:R4:W0:Y:S02]  /*2930*/  F2F.F64.F32 R24, R0 ;  /* 0x0000000000187310 */ /* 0x0008240000201800 */
[----:B0---4-:R-:W-:Y:S05]  /*2940*/  BRA `(.L_x_821) ;  /* 0x0000000800e87947 */ /* 0x011fea0003800000 */
.L_x_824:
[----:B------:R-:W-:-:S09]  /*2950*/  UISETP.NE.AND UP0, UPT, UR4, 0x7, UPT ;  /* 0x000000070400788c */ /* 0x000fd2000bf05270 */
[----:B------:R-:W-:Y:S05]  /*2960*/  BRA.U !UP0, `(.L_x_826) ;  /* 0x0000000108347547 */ /* 0x000fea000b800000 */
        /* <DEDUP_REMOVED lines=8> */
.L_x_827:
[----:B------:R-:W4:Y:S02]  /*29f0*/  LDG.E.U16 R22, desc[UR36][R22.64] ;  /* 0x0000002416167981 */ /* 0x000f24000c1e1500 */
[----:B----4-:R-:W-:-:S05]  /*2a00*/  HADD2.F32 R0, -RZ, R22.H0_H0 ;  /* 0x20000016ff007230 */ /* 0x010fca0000004100 */
[----:B------:R-:W-:-:S04]  /*2a10*/  FMUL.FTZ R0, R0, 1 ;  /* 0x3f80000000007820 */ /* 0x000fc80000410000 */
[----:B------:R4:W0:Y:S02]  /*2a20*/  F2F.F64.F32 R24, R0 ;  /* 0x0000000000187310 */ /* 0x0008240000201800 */
[----:B0---4-:R-:W-:Y:S05]  /*2a30*/  BRA `(.L_x_821) ;  /* 0x0000000800ac7947 */ /* 0x011fea0003800000 */
.L_x_826:
[----:B------:R4:W5:Y:S01]  /*2a40*/  LDG.E.64 R24, desc[UR36][R22.64] ;  /* 0x0000002416187981 */ /* 0x000962000c1e1b00 */
[----:B------:R-:W-:Y:S05]  /*2a50*/  BRA `(.L_x_821) ;  /* 0x0000000800a47947 */ /* 0x000fea0003800000 */
.L_x_816:
        /* <DEDUP_REMOVED lines=8> */
[----:B------:R-:W4:Y:S01]  /*2ae0*/  LDG.E.U8 R22, desc[UR36][R22.64] ;  /* 0x0000002416167981 */ /* 0x000f22000c1e1100 */
[----:B------:R-:W-:Y:S01]  /*2af0*/  IMAD.MOV.U32 R24, RZ, RZ, RZ ;  /* 0x000000ffff187224 */ /* 0x000fe200078e00ff */
[----:B----4-:R-:W-:-:S04]  /*2b00*/  ISETP.NE.AND P0, PT, R22, RZ, PT ;  /* 0x000000ff1600720c */ /* 0x010fc80003f05270 */
[----:B------:R-:W-:Y:S01]  /*2b10*/  FSEL R25, RZ, 1.875, !P0 ;  /* 0x3ff00000ff197808 */ /* 0x000fe20004000000 */
[----:B------:R-:W-:Y:S08]  /*2b20*/  BRA `(.L_x_821) ;  /* 0x0000000800707947 */ /* 0x000ff00003800000 */
.L_x_830:
[----:B------:R4:W5:Y:S01]  /*2b30*/  LDG.E.64 R24, desc[UR36][R22.64] ;  /* 0x0000002416187981 */ /* 0x000962000c1e1b00 */
[----:B------:R-:W-:Y:S05]  /*2b40*/  BRA `(.L_x_821) ;  /* 0x0000000800687947 */ /* 0x000fea0003800000 */
.L_x_829:
[----:B------:R-:W-:-:S09]  /*2b50*/  UISETP.NE.AND UP0, UPT, UR4, 0xf, UPT ;  /* 0x0000000f0400788c */ /* 0x000fd2000bf05270 */
[----:B------:R-:W-:Y:S05]  /*2b60*/  BRA.U !UP0, `(.L_x_831) ;  /* 0x00000001089c7547 */ /* 0x000fea000b800000 */
[----:B------:R-:W-:-:S09]  /*2b70*/  UISETP.NE.AND UP0, UPT, UR4, 0x17, UPT ;  /* 0x000000170400788c */ /* 0x000fd2000bf05270 */
[----:B------:R-:W-:Y:S05]  /*2b80*/  BRA.U !UP0, `(.L_x_832) ;  /* 0x00000001085c7547 */ /* 0x000fea000b800000 */
[----:B------:R-:W-:-:S09]  /*2b90*/  UISETP.NE.AND UP0, UPT, UR4, 0x18, UPT ;  /* 0x000000180400788c */ /* 0x000fd2000bf05270 */
[----:B------:R-:W-:Y:S05]  /*2ba0*/  BRA.U UP0, `(.L_x_820) ;  /* 0x0000000500c47547 */ /* 0x000fea000b800000 */
[----:B------:R-:W4:Y:S01]  /*2bb0*/  LDG.E.U8 R0, desc[UR36][R22.64] ;  /* 0x0000002416007981 */ /* 0x000f22000c1e1100 */
[----:B------:R-:W-:Y:S01]  /*2bc0*/  MOV R4, 0x1f ;  /* 0x0000001f00047802 */ /* 0x000fe20000000f00 */
[----:B----4-:R-:W-:-:S05]  /*2bd0*/  IMAD.SHL.U32 R0, R0, 0x1000000, RZ ;  /* 0x0100000000007824 */ /* 0x010fca00078e00ff */
[C---:B0-23--:R-:W-:Y:S02]  /*2be0*/  LOP3.LUT R2, R0.reuse, 0x7f000000, RZ, 0xc0, !PT ;  /* 0x7f00000000027812 */ /* 0x04dfe400078ec0ff */
        /* <DEDUP_REMOVED lines=15> */
[----:B------:R0:W2:Y:S02]  /*2ce0*/  F2F.F64.F32 R24, R3 ;  /* 0x0000000300187310 */ /* 0x0000a40000201800 */
[----:B0-2---:R-:W-:Y:S05]  /*2cf0*/  BRA `(.L_x_821) ;  /* 0x0000000400fc7947 */ /* 0x005fea0003800000 */
.L_x_832:
[----:B--23--:R-:W0:Y:S02]  /*2d00*/  LDG.E.U8 R3, desc[UR36][R22.64] ;  /* 0x0000002416037981 */ /* 0x00ce24000c1e1100 */
[C---:B0-----:R-:W-:Y:S01]  /*2d10*/  SHF.L.U32 R2, R3.reuse, 0x19, RZ ;  /* 0x0000001903027819 */ /* 0x041fe200000006ff */
        /* <DEDUP_REMOVED lines=10> */
[----:B------:R0:W2:Y:S02]  /*2dc0*/  F2F.F64.F32 R24, R0 ;  /* 0x0000000000187310 */ /* 0x0000a40000201800 */
[----:B0-2---:R-:W-:Y:S05]  /*2dd0*/  BRA `(.L_x_821) ;  /* 0x0000000400c47947 */ /* 0x005fea0003800000 */
.L_x_831:
[----:B------:R-:W4:Y:S02]  /*2de0*/  LDG.E.U16 R0, desc[UR36][R22.64] ;  /* 0x0000002416007981 */ /* 0x000f24000c1e1500 */
[----:B----4-:R-:W-:-:S04]  /*2df0*/  IMAD.U32 R0, R0, 0x10000, RZ ;  /* 0x0001000000007824 */ /* 0x010fc800078e00ff */
[----:B------:R-:W-:-:S04]  /*2e00*/  FMUL.FTZ R0, R0, 1 ;  /* 0x3f80000000007820 */ /* 0x000fc80000410000 */
[----:B------:R4:W0:Y:S02]  /*2e10*/  F2F.F64.F32 R24, R0 ;  /* 0x0000000000187310 */ /* 0x0008240000201800 */
[----:B0---4-:R-:W-:Y:S05]  /*2e20*/  BRA `(.L_x_821) ;  /* 0x0000000400b07947 */ /* 0x011fea0003800000 */
.L_x_828:
        /* <DEDUP_REMOVED lines=9> */
[----:B----4-:R4:W0:Y:S02]  /*2ec0*/  I2F.F64.U16 R24, R22 ;  /* 0x0000001600187312 */ /* 0x0108240000101800 */
[----:B0---4-:R-:W-:Y:S05]  /*2ed0*/  BRA `(.L_x_821) ;  /* 0x0000000400847947 */ /* 0x011fea0003800000 */
.L_x_835:
[----:B------:R-:W4:Y:S01]  /*2ee0*/  LDG.E.U8 R22, desc[UR36][R22.64] ;  /* 0x0000002416167981 */ /* 0x000f22000c1e1100 */
[----:B------:R-:W-:Y:S02]  /*2ef0*/  CS2R R24, SRZ ;  /* 0x0000000000187805 */ /* 0x000fe4000001ff00 */
[----:B----4-:R-:W-:-:S13]  /*2f00*/  ISETP.NE.AND P0, PT, R22, RZ, PT ;  /* 0x000000ff1600720c */ /* 0x010fda0003f05270 */
[----:B------:R-:W-:Y:S05]  /*2f10*/  @!P0 BRA `(.L_x_821) ;  /* 0x0000000400748947 */ /* 0x000fea0003800000 */
[----:B------:R-:W-:-:S13]  /*2f20*/  ISETP.NE.AND P0, PT, R22, 0x80, PT ;  /* 0x000000801600780c */ /* 0x000fda0003f05270 */
[----:B------:R-:W-:Y:S01]  /*2f30*/  @!P0 MOV R24, 0x20000000 ;  /* 0x2000000000188802 */ /* 0x000fe20000000f00 */
[----:B------:R-:W-:Y:S01]  /*2f40*/  @!P0 IMAD.MOV.U32 R25, RZ, RZ, 0x7ff80000 ;  /* 0x7ff80000ff198424 */ /* 0x000fe200078e00ff */
[----:B------:R-:W-:Y:S06]  /*2f50*/  @!P0 BRA `(.L_x_821) ;  /* 0x0000000400648947 */ /* 0x000fec0003800000 */
[--C-:B------:R-:W-:Y:S01]  /*2f60*/  SHF.R.U32.HI R0, RZ, 0x3, R22.reuse ;  /* 0x00000003ff007819 */ /* 0x100fe20000011616 */
[----:B------:R-:W-:Y:S03]  /*2f70*/  BSSY.RECONVERGENT B0, `(.L_x_836) ;  /* 0x000000c000007945 */ /* 0x000fe60003800200 */
[----:B0-23--:R-:W-:Y:S02]  /*2f80*/  LOP3.LUT P0, R2, R0, 0xf, RZ, 0xc0, !PT ;  /* 0x0000000f00027812 */ /* 0x00dfe4000780c0ff */
        /* <DEDUP_REMOVED lines=10> */
.L_x_837:
[----:B------:R-:W-:Y:S05]  /*3030*/  BSYNC.RECONVERGENT B0 ;  /* 0x0000000000007941 */ /* 0x000fea0003800200 */
.L_x_836:
[----:B------:R-:W-:Y:S01]  /*3040*/  IMAD.SHL.U32 R0, R0, 0x100000, RZ ;  /* 0x0010000000007824 */ /* 0x000fe200078e00ff */
[----:B------:R-:W-:-:S04]  /*3050*/  LEA R2, R2, 0x3b800000, 0x17 ;  /* 0x3b80000002027811 */ /* 0x000fc800078eb8ff */
[----:B------:R-:W-:-:S05]  /*3060*/  LOP3.LUT R0, R2, R0, R7, 0xfe, !PT ;  /* 0x0000000002007212 */ /* 0x000fca00078efe07 */
[----:B------:R-:W-:-:S04]  /*3070*/  FMUL.FTZ R0, R0, 1 ;  /* 0x3f80000000007820 */ /* 0x000fc80000410000 */
[----:B------:R0:W2:Y:S02]  /*3080*/  F2F.F64.F32 R24, R0 ;  /* 0x0000000000187310 */ /* 0x0000a40000201800 */
[----:B0-2---:R-:W-:Y:S05]  /*3090*/  BRA `(.L_x_821) ;  /* 0x0000000400147947 */ /* 0x005fea0003800000 */
.L_x_834:
[----:B------:R-:W4:Y:S01]  /*30a0*/  LDG.E.U8 R22, desc[UR36][R22.64] ;  /* 0x0000002416167981 */ /* 0x000f22000c1e1100 */
[----:B------:R-:W-:Y:S02]  /*30b0*/  CS2R R24, SRZ ;  /* 0x0000000000187805 */ /* 0x000fe4000001ff00 */
[----:B----4-:R-:W-:-:S13]  /*30c0*/  ISETP.NE.AND P0, PT, R22, RZ, PT ;  /* 0x000000ff1600720c */ /* 0x010fda0003f05270 */
[----:B------:R-:W-:Y:S05]  /*30d0*/  @!P0 BRA `(.L_x_821) ;  /* 0x0000000400048947 */ /* 0x000fea0003800000 */
[----:B------:R-:W-:-:S13]  /*30e0*/  ISETP.NE.AND P0, PT, R22, 0x80, PT ;  /* 0x000000801600780c */ /* 0x000fda0003f05270 */
[----:B------:R-:W-:Y:S01]  /*30f0*/  @!P0 IMAD.MOV.U32 R24, RZ, RZ, 0x20000000 ;  /* 0x20000000ff188424 */ /* 0x000fe200078e00ff */
[----:B------:R-:W-:Y:S01]  /*3100*/  @!P0 MOV R25, 0x7ff80000 ;  /* 0x7ff8000000198802 */ /* 0x000fe20000000f00 */
        /* <DEDUP_REMOVED lines=14> */
.L_x_839:
[----:B------:R-:W-:Y:S05]  /*31f0*/  BSYNC.RECONVERGENT B0 ;  /* 0x0000000000007941 */ /* 0x000fea0003800200 */
.L_x_838:
[----:B------:R-:W-:Y:S02]  /*3200*/  SHF.L.U32 R0, R0, 0x15, RZ ;  /* 0x0000001500007819 */ /* 0x000fe400000006ff */
[----:B------:R-:W-:-:S04]  /*3210*/  LEA R2, R2, 0x37800000, 0x17 ;  /* 0x3780000002027811 */ /* 0x000fc800078eb8ff */
[----:B------:R-:W-:-:S05]  /*3220*/  LOP3.LUT R0, R2, R0, R7, 0xfe, !PT ;  /* 0x0000000002007212 */ /* 0x000fca00078efe07 */
[----:B------:R-:W-:-:S04]  /*3230*/  FMUL.FTZ R0, R0, 1 ;  /* 0x3f80000000007820 */ /* 0x000fc80000410000 */
[----:B------:R0:W2:Y:S02]  /*3240*/  F2F.F64.F32 R24, R0 ;  /* 0x0000000000187310 */ /* 0x0000a40000201800 */
[----:B0-2---:R-:W-:Y:S05]  /*3250*/  BRA `(.L_x_821) ;  /* 0x0000000000a47947 */ /* 0x005fea0003800000 */
.L_x_833:
[----:B------:R-:W-:-:S09]  /*3260*/  UISETP.NE.AND UP0, UPT, UR4, 0x1c, UPT ;  /* 0x0000001c0400788c */ /* 0x000fd2000bf05270 */
[----:B------:R-:W-:Y:S05]  /*3270*/  BRA.U !UP0, `(.L_x_840) ;  /* 0x0000000108947547 */ /* 0x000fea000b800000 */
[----:B------:R-:W-:-:S09]  /*3280*/  UISETP.NE.AND UP0, UPT, UR4, 0x1d, UPT ;  /* 0x0000001d0400788c */ /* 0x000fd2000bf05270 */
[----:B------:R-:W-:Y:S05]  /*3290*/  BRA.U !UP0, `(.L_x_841) ;  /* 0x0000000108807547 */ /* 0x000fea000b800000 */
[----:B------:R-:W-:-:S09]  /*32a0*/  UISETP.NE.AND UP0, UPT, UR4, 0x2c, UPT ;  /* 0x0000002c0400788c */ /* 0x000fd2000bf05270 */
[----:B------:R-:W-:Y:S05]  /*32b0*/  BRA.U !UP0, `(.L_x_842) ;  /* 0x0000000108487547 */ /* 0x000fea000b800000 */
.L_x_820:
[----:B------:R-:W-:Y:S01]  /*32c0*/  MOV R0, 0x0 ;  /* 0x0000000000007802 */ /* 0x000fe20000000f00 */
[----:B------:R-:W4:Y:S01]  /*32d0*/  LDCU.64 UR4, c[0x4][0x118] ;  /* 0x01002300ff0477ac */ /* 0x000f220008000a00 */
[----:B------:R-:W-:Y:S02]  /*32e0*/  HFMA2 R13, -RZ, RZ, 0, 0 ;  /* 0x00000000ff0d7431 */ /* 0x000fe400000001ff */
[----:B------:R-:W-:Y:S01]  /*32f0*/  IMAD.MOV.U32 R8, RZ, RZ, 0x4e ;  /* 0x0000004eff087424 */ /* 0x000fe200078e00ff */
[----:B0-23--:R0:W2:Y:S01]  /*3300*/  LDC.64 R2, c[0x4][R0] ;  /* 0x0100000000027b82 */ /* 0x00d0a20000000a00 */
[----:B------:R-:W3:Y:S01]  /*3310*/  LDCU.64 UR6, c[0x4][0x120] ;  /* 0x01002400ff0677ac */ /* 0x000ee20008000a00 */
[----:B------:R-:W-:Y:S01]  /*3320*/  IMAD.MOV.U32 R12, RZ, RZ, 0x1 ;  /* 0x00000001ff0c7424 */ /* 0x000fe200078e00ff */
[----:B------:R-:W1:Y:S01]  /*3330*/  LDCU.64 UR8, c[0x4][0x8] ;  /* 0x01000100ff0877ac */ /* 0x000e620008000a00 */
[----:B----4-:R-:W-:Y:S02]  /*3340*/  IMAD.U32 R4, RZ, RZ, UR4 ;  /* 0x00000004ff047e24 */ /* 0x010fe4000f8e00ff */
[----:B------:R-:W-:Y:S01]  /*3350*/  IMAD.U32 R5, RZ, RZ, UR5 ;  /* 0x00000005ff057e24 */ /* 0x000fe2000f8e00ff */
[----:B---3--:R-:W-:Y:S01]  /*3360*/  MOV R6, UR6 ;  /* 0x0000000600067c02 */ /* 0x008fe20008000f00 */
[----:B------:R-:W-:-:S02]  /*3370*/  IMAD.U32 R7, RZ, RZ, UR7 ;  /* 0x00000007ff077e24 */ /* 0x000fc4000f8e00ff */
[----:B-1----:R-:W-:Y:S01]  /*3380*/  IMAD.U32 R10, RZ, RZ, UR8 ;  /* 0x00000008ff0a7e24 */ /* 0x002fe2000f8e00ff */
[----:B0-----:R-:W-:-:S07]  /*3390*/  MOV R11, UR9 ;  /* 0x00000009000b7c02 */ /* 0x001fce0008000f00 */
[----:B------:R-:W-:-:S07]  /*33a0*/  LEPC R20, `(.L_x_843) ;  /* 0x000000001014794e */ /* 0x000fce0000000000 */
[----:B--2--5:R-:W-:Y:S05]  /*33b0*/  CALL.ABS.NOINC R2 ;  /* 0x0000000002007343 */ /* 0x024fea0003c00000 */
.L_x_843:
[----:B------:R-:W-:Y:S01]  /*33c0*/  CS2R R24, SRZ ;  /* 0x0000000000187805 */ /* 0x000fe2000001ff00 */
[----:B------:R-:W-:Y:S06]  /*33d0*/  BRA `(.L_x_821) ;  /* 0x0000000000447947 */ /* 0x000fec0003800000 */
.L_x_842:
[----:B------:R-:W4:Y:S01]  /*33e0*/  LDG.E.U8 R0, desc[UR36][R22.64] ;  /* 0x0000002416007981 */ /* 0x000f22000c1e1100 */
[----:B------:R-:W-:Y:S02]  /*33f0*/  IMAD.MOV.U32 R24, RZ, RZ, 0x0 ;  /* 0x00000000ff187424 */ /* 0x000fe400078e00ff */
[----:B------:R-:W-:Y:S01]  /*3400*/  IMAD.MOV.U32 R25, RZ, RZ, 0x38000000 ;  /* 0x38000000ff197424 */ /* 0x000fe200078e00ff */
[----:B----4-:R-:W-:-:S13]  /*3410*/  ISETP.NE.AND P0, PT, R0, RZ, PT ;  /* 0x000000ff0000720c */ /* 0x010fda0003f05270 */
[----:B------:R-:W-:Y:S05]  /*3420*/  @!P0 BRA `(.L_x_821) ;  /* 0x0000000000308947 */ /* 0x000fea0003800000 */
[----:B------:R-:W-:-:S13]  /*3430*/  ISETP.NE.AND P0, PT, R0, 0xff, PT ;  /* 0x000000ff0000780c */ /* 0x000fda0003f05270 */
[----:B------:R-:W-:Y:S01]  /*3440*/  @P0 SHF.L.U32 R0, R0, 0x17, RZ ;  /* 0x0000001700000819 */ /* 0x000fe200000006ff */
[----:B------:R-:W-:Y:S02]  /*3450*/  @!P0 IMAD.MOV.U32 R24, RZ, RZ, 0x20000000 ;  /* 0x20000000ff188424 */ /* 0x000fe400078e00ff */
[----:B------:R-:W-:Y:S02]  /*3460*/  @!P0 IMAD.MOV.U32 R25, RZ, RZ, 0x7ff80000 ;  /* 0x7ff80000ff198424 */ /* 0x000fe400078e00ff */
[----:B------:R-:W-:-:S04]  /*3470*/  @P0 FMUL.FTZ R0, R0, 1 ;  /* 0x3f80000000000820 */ /* 0x000fc80000410000 */
[----:B------:R4:W0:Y:S02]  /*3480*/  @P0 F2F.F64.F32 R24, R0 ;  /* 0x0000000000180310 */ /* 0x0008240000201800 */
[----:B0---4-:R-:W-:Y:S05]  /*3490*/  BRA `(.L_x_821) ;  /* 0x0000000000147947 */ /* 0x011fea0003800000 */
.L_x_841:
[----:B------:R-:W4:Y:S02]  /*34a0*/  LDG.E.64 R24, desc[UR36][R22.64] ;  /* 0x0000002416187981 */ /* 0x000f24000c1e1b00 */
[----:B----4-:R-:W4:Y:S02]  /*34b0*/  I2F.F64.U64 R24, R24 ;  /* 0x0000001800187312 */ /* 0x010f240000301800 */
[----:B----4-:R-:W-:Y:S05]  /*34c0*/  BRA `(.L_x_821) ;  /* 0x0000000000087947 */ /* 0x010fea0003800000 */
.L_x_840:
[----:B------:R-:W4:Y:S02]  /*34d0*/  LDG.E R22, desc[UR36][R22.64] ;  /* 0x0000002416167981 */ /* 0x000f24000c1e1900 */
[----:B----4-:R4:W0:Y:S02]  /*34e0*/  I2F.F64.U32 R24, R22 ;  /* 0x0000001600187312 */ /* 0x0108240000201800 */
.L_x_821:
[----:B------:R-:W-:Y:S05]  /*34f0*/  BSYNC.RECONVERGENT B7 ;  /* 0x0000000000077941 */ /* 0x000fea0003800200 */
.L_x_815:
[----:B0----5:R-:W0:Y:S01]  /*3500*/  DSETP.NEU.AND P0, PT, |R24|, +INF , PT ;  /* 0x7ff000001800742a */ /* 0x021e220003f0d200 */
[----:B------:R-:W-:Y:S01]  /*3510*/  BSSY.RECONVERGENT B2, `(.L_x_844) ;  /* 0x0000039000027945 */ /* 0x000fe20003800200 */
[----:B0-----:R-:W-:-:S15]  /*3520*/  @!P0 MOV R0, 0x1 ;  /* 0x0000000100008802 */ /* 0x001fde0000000f00 */
[----:B------:R-:W-:-:S15]  /*3530*/  NOP ;  /* 0x0000000000007918 */ /* 0x000fde0000000000 */
[----:B------:R-:W-:-:S15]  /*3540*/  NOP ;  /* 0x0000000000007918 */ /* 0x000fde0000000000 */
[----:B------:R-:W-:-:S15]  /*3550*/  NOP ;  /* 0x0000000000007918 */ /* 0x000fde0000000000 */
[----:B------:R-:W-:-:S02]  /*3560*/  NOP ;  /* 0x0000000000007918 */ /* 0x000fc40000000000 */
[----:B------:R0:W0:Y:S02]  /*3570*/  @!P0 DMUL R20, RZ, R24 ;  /* 0x00000018ff148228 */ /* 0x0000240000000000 */
[----:B0-----:R-:W-:Y:S05]  /*3580*/  @!P0 BRA `(.L_x_845) ;  /* 0x0000000000c48947 */ /* 0x001fea0003800000 */
[----:B------:R-:W-:Y:S01]  /*3590*/  UMOV UR4, 0x6dc9c883 ;  /* 0x6dc9c88300047882 */ /* 0x000fe20000000000 */
[----:B------:R-:W-:Y:S01]  /*35a0*/  UMOV UR5, 0x3fe45f30 ;  /* 0x3fe45f3000057882 */ /* 0x000fe20000000000 */
[----:B------:R-:W-:Y:S01]  /*35b0*/  DSETP.GE.AND P0, PT, |R24|, 2.14748364800000000000e+09, PT ;  /* 0x41e000001800742a */ /* 0x000fe20003f06200 */
[----:B------:R-:W-:-:S15]  /*35c0*/  BSSY.RECONVERGENT B3, `(.L_x_846) ;  /* 0x000002c000037945 */ /* 0x000fde0003800200 */
[----:B------:R-:W-:-:S15]  /*35d0*/  NOP ;  /* 0x0000000000007918 */ /* 0x000fde0000000000 */
[----:B------:R-:W-:-:S15]  /*35e0*/  NOP ;  /* 0x0000000000007918 */ /* 0x000fde0000000000 */
[----:B------:R-:W-:-:S15]  /*35f0*/  NOP ;  /* 0x0000000000007918 */ /* 0x000fde0000000000 */
[----:B------:R-:W-:-:S03]  /*3600*/  NOP ;  /* 0x0000000000007918 */ /* 0x000fc60000000000 */
[----:B--23--:R-:W0:Y:S01]  /*3610*/  DMUL R2, R24, UR4 ;  /* 0x0000000418027c28 */ /* 0x00ce220008000000 */
[----:B------:R-:W-:-:S15]  /*3620*/  UMOV UR4, 0x54442d18 ;  /* 0x54442d1800047882 */ /* 0x000fde0000000000 */
[----:B------:R-:W-:-:S15]  /*3630*/  NOP ;  /* 0x0000000000007918 */ /* 0x000fde0000000000 */
[----:B------:R-:W-:-:S15]  /*3640*/  NOP ;  /* 0x0000000000007918 */ /* 0x000fde0000000000 */
[----:B------:R-:W-:-:S15]  /*3650*/  NOP ;  /* 0x0000000000007918 */ /* 0x000fde0000000000 */
[----:B------:R-:W-:-:S03]  /*3660*/  NOP ;  /* 0x0000000000007918 */ /* 0x000fc60000000000 */
[----:B0-----:R-:W0:Y:S01]  /*3670*/  F2I.F64 R2, R2 ;  /* 0x0000000200027311 */ /* 0x001e220000301100 */
[----:B------:R-:W-:-:S15]  /*3680*/  UMOV UR5, 0x3ff921fb ;  /* 0x3ff921fb00057882 */ /* 0x000fde0000000000 */
[----:B------:R-:W-:-:S15]  /*3690*/  NOP ;  /* 0x0000000000007918 */ /* 0x000fde0000000000 */
[----:B------:R-:W-:-:S15]  /*36a0*/  NOP ;  /* 0x0000000000007918 */ /* 0x000fde0000000000 */
[----:B------:R-:W-:-:S15]  /*36b0*/  NOP ;  /* 0x0000000000007918 */ /* 0x000fde0000000000 */
[----:B------:R-:W-:-:S03]  /*36c0*/  NOP ;  /* 0x0000000000007918 */ /* 0x000fc60000000000 */
[----:B0-----:R-:W0:-:S15]  /*36d0*/  I2F.F64 R20, R2 ;  /* 0x0000000200147312 */ /* 0x001e1e0000201c00 */
[----:B------:R-:W-:-:S15]  /*36e0*/  NOP ;  /* 0x0000000000007918 */ /* 0x000fde0000000000 */
[----:B------:R-:W-:-:S15]  /*36f0*/  NOP ;  /* 0x0000000000007918 */ /* 0x000fde0000000000 */
[----:B------:R-:W-:-:S15]  /*3700*/  NOP ;  /* 0x0000000000007918 */ /* 0x000fde0000000000 */
[----:B------:R-:W-:-:S04]  /*3710*/  NOP ;  /* 0x0000000000007918 */ /* 0x000fc80000000000 */
[----:B0-----:R-:W0:Y:S01]  /*3720*/  DFMA R4, R20, -UR4, R24 ;  /* 0x8000000414047c2b */ /* 0x001e220008000018 */
[----:B------:R-:W-:Y:S01]  /*3730*/  UMOV UR4, 0x33145c00 ;  /* 0x33145c0000047882 */ /* 0x000fe20000000000 */
[----:B------:R-:W-:-:S15]  /*3740*/  UMOV UR5, 0x3c91a626 ;  /* 0x3c91a62600057882 */ /* 0x000fde0000000000 */
[----:B------:R-:W-:-:S15]  /*3750*/  NOP ;  /* 0x0000000000007918 */ /* 0x000fde0000000000 */
[----:B------:R-:W-:-:S15]  /*3760*/  NOP ;  /* 0x0000000000007918 */ /* 0x000fde0000000000 */
[----:B------:R-:W-:-:S15]  /*3770*/  NOP ;  /* 0x0000000000007918 */ /* 0x000fde0000000000 */
[----:B------:R-:W-:-:S02]  /*3780*/  NOP ;  /* 0x0000000000007918 */ /* 0x000fc40000000000 */
[----:B0-----:R-:W0:Y:S01]  /*3790*/  DFMA R4, R20, -UR4, R4 ;  /* 0x8000000414047c2b */ /* 0x001e220008000004 */
[----:B------:R-:W-:Y:S01]  /*37a0*/  UMOV UR4, 0x252049c0 ;  /* 0x252049c000047882 */ /* 0x000fe20000000000 */
[----:B------:R-:W-:-:S15]  /*37b0*/  UMOV UR5, 0x397b839a ;  /* 0x397b839a00057882 */ /* 0x000fde0000000000 */
[----:B------:R-:W-:-:S15]  /*37c0*/  NOP ;  /* 0x0000000000007918 */ /* 0x000fde0000000000 */
[----:B------:R-:W-:-:S15]  /*37d0*/  NOP ;  /* 0x0000000000007918 */ /* 0x000fde0000000000 */
[----:B------:R-:W-:-:S15]  /*37e0*/  NOP ;  /* 0x0000000000007918 */ /* 0x000fde0000000000 */
[----:B------:R-:W-:-:S02]  /*37f0*/  NOP ;  /* 0x0000000000007918 */ /* 0x000fc40000000000 */
[----:B0-----:R0:W2:Y:S02]  /*3800*/  DFMA R20, R20, -UR4, R4 ;  /* 0x8000000414147c2b */ /* 0x0010a40008000004 */
[----:B0-2---:R-:W-:Y:S05]  /*3810*/  @!P0 BRA `(.L_x_847) ;  /* 0x0000000000188947 */ /* 0x005fea0003800000 */
[----:B------:R-:W-:Y:S01]  /*3820*/  IMAD.MOV.U32 R4, RZ, RZ, R24 ;  /* 0x000000ffff047224 */ /* 0x000fe200078e0018 */
[----:B------:R-:W-:Y:S01]  /*3830*/  MOV R14, 0x3860 ;  /* 0x00003860000e7802 */ /* 0x000fe20000000f00 */
[----:B------:R-:W-:-:S07]  /*3840*/  IMAD.MOV.U32 R21, RZ, RZ, R25 ;  /* 0x000000ffff157224 */ /* 0x000fce00078e0019 */
[----:B-1--4-:R-:W-:Y:S05]  /*3850*/  CALL.REL.NOINC `($_ZN2at6native18elementwise_kernelILi128ELi4EZNS0_15gpu_kernel_implIZZZNS0_54_GLOBAL__N__7dbc7496_16_ComplexKernel_cu_1520ed90_304117polar_kernel_cudaERNS_14TensorIteratorEENKUlvE_clEvENKUlvE_clEvEUlddE_EEvRNS_18TensorIteratorBaseERKT_EUliE_EEviT1_$__internal_trig_reduction_slowpathd) ;  /* 0x0000012800c07944 */ /* 0x012fea0003c00000 */
[----:B------:R-:W-:Y:S01]  /*3860*/  MOV R20, R4 ;  /* 0x0000000400147202 */ /* 0x000fe20000000f00 */
[----:B------:R-:W-:-:S07]  /*3870*/  IMAD.MOV.U32 R21, RZ, RZ, R5 ;  /* 0x000000ffff157224 */ /* 0x000fce00078e0005 */
.L_x_847:
[----:B------:R-:W-:Y:S05]  /*3880*/  BSYNC.RECONVERGENT B3 ;  /* 0x0000000000037941 */ /* 0x000fea0003800200 */
.L_x_846:
[----:B------:R-:W-:-:S07]  /*3890*/  VIADD R0, R2, 0x1 ;  /* 0x0000000102007836 */ /* 0x000fce0000000000 */
.L_x_845:
[----:B------:R-:W-:Y:S05]  /*38a0*/  BSYNC.RECONVERGENT B2 ;  /* 0x0000000000027941 */ /* 0x000fea0003800200 */
.L_x_844:
[----:B------:R-:W0:Y:S01]  /*38b0*/  LDCU.64 UR4, c[0x4][0x130] ;  /* 0x01002600ff0477ac */ /* 0x000e220008000a00 */
[----:B--23--:R-:W-:-:S04]  /*38c0*/  SHF.L.U32 R2, R0, 0x6, RZ ;  /* 0x0000000600027819 */ /* 0x00cfc800000006ff */
[----:B------:R-:W-:-:S04]  /*38d0*/  LOP3.LUT R2, R2, 0x40, RZ, 0xc0, !PT ;  /* 0x0000004002027812 */ /* 0x000fc800078ec0ff */
[----:B0-----:R-:W-:-:S05]  /*38e0*/  IADD3 R2, P0, PT, R2, UR4, RZ ;  /* 0x0000000402027c10 */ /* 0x001fca000ff1e0ff */
[----:B------:R-:W-:-:S05]  /*38f0*/  IMAD.X R3, RZ, RZ, UR5, P0 ;  /* 0x00000005ff037e24 */ /* 0x000fca00080e06ff */
[----:B------:R-:W2:Y:S04]  /*3900*/  LDG.E.128.CONSTANT R12, desc[UR36][R2.64] ;  /* 0x00000024020c7981 */ /* 0x000ea8000c1e9d00 */
[----:B------:R-:W3:Y:S04]  /*3910*/  LDG.E.128.CONSTANT R4, desc[UR36][R2.64+0x10] ;  /* 0x0000102402047981 */ /* 0x000ee8000c1e9d00 */
[----:B------:R0:W5:Y:S01]  /*3920*/  LDG.E.128.CONSTANT R8, desc[UR36][R2.64+0x20] ;  /* 0x0000202402087981 */ /* 0x000162000c1e9d00 */
[----:B------:R-:W-:Y:S01]  /*3930*/  LOP3.LUT R26, R0, 0x1, RZ, 0xc0, !PT ;  /* 0x00000001001a7812 */ /* 0x000fe200078ec0ff */
[----:B----4-:R-:W-:Y:S01]  /*3940*/  DMUL R22, R20, R20 ;  /* 0x0000001414167228 */ /* 0x010fe20000000000 */
[----:B------:R-:W-:Y:S01]  /*3950*/  MOV R27, 0x3da8ff83 ;  /* 0x3da8ff83001b7802 */ /* 0x000fe20000000f00 */
[----:B------:R-:W-:Y:S01]  /*3960*/  BSSY.RECONVERGENT B2, `(.L_x_848) ;  /* 0x0000074000027945 */ /* 0x000fe20003800200 */
[----:B------:R-:W-:Y:S01]  /*3970*/  ISETP.NE.U32.AND P0, PT, R26, 0x1, PT ;  /* 0x000000011a00780c */ /* 0x000fe20003f05070 */
[----:B------:R-:W-:-:S03]  /*3980*/  IMAD.MOV.U32 R26, RZ, RZ, 0x20fd8164 ;  /* 0x20fd8164ff1a7424 */ /* 0x000fc600078e00ff */
[----:B------:R-:W-:Y:S02]  /*3990*/  FSEL R27, -R27, 0.11223486810922622681, !P0 ;  /* 0x3de5db651b1b7808 */ /* 0x000fe40004000100 */
[----:B------:R-:W-:-:S15]  /*39a0*/  FSEL R26, R26, -8.06006814911005101289e+34, !P0 ;  /* 0xf9785eba1a1a7808 */ /* 0x000fde0004000000 */
[----:B------:R-:W-:-:S15]  /*39b0*/  NOP ;  /* 0x0000000000007918 */ /* 0x000fde0000000000 */
[----:B------:R-:W-:-:S15]  /*39c0*/  NOP ;  /* 0x0000000000007918 */ /* 0x000fde0000000000 */
[----:B------:R-:W-:-:S10]  /*39d0*/  NOP ;  /* 0x0000000000007918 */ /* 0x000fd40000000000 */
[----:B------:R-:W0:-:S15]  /*39e0*/  DSETP.NEU.AND P1, PT, |R24|, +INF , PT ;  /* 0x7ff000001800742a */ /* 0x000e1e0003f2d200 */
[----:B------:R-:W-:-:S15]  /*39f0*/  NOP ;  /* 0x0000000000007918 */ /* 0x000fde0000000000 */
[----:B------:R-:W-:-:S15]  /*3a00*/  NOP ;  /* 0x0000000000007918 */ /* 0x000fde0000000000 */
[----:B------:R-:W-:-:S15]  /*3a10*/  NOP ;  /* 0x0000000000007918 */ /* 0x000fde0000000000 */
[----:B------:R-:W-:-:S04]  /*3a20*/  NOP ;  /* 0x0000000000007918 */ /* 0x000fc80000000000 */
[----:B0-----:R-:W-:-:S15]  /*3a30*/  @!P1 DMUL R2, RZ, R24 ;  /* 0x00000018ff029228 */ /* 0x001fde0000000000 */
[----:B------:R-:W-:-:S15]  /*3a40*/  NOP ;  /* 0x0000000000007918 */ /* 0x000fde0000000000 */
[----:B------:R-:W-:-:S15]  /*3a50*/  NOP ;  /* 0x0000000000007918 */ /* 0x000fde0000000000 */
[----:B------:R-:W-:-:S15]  /*3a60*/  NOP ;  /* 0x0000000000007918 */ /* 0x000fde0000000000 */
[----:B------:R-:W-:-:S04]  /*3a70*/  NOP ;  /* 0x0000000000007918 */ /* 0x000fc80000000000 */
[----:B--2---:R-:W0:-:S15]  /*3a80*/  DFMA R12, R22, R26, R12 ;  /* 0x0000001a160c722b */ /* 0x004e1e000000000c */
[----:B------:R-:W-:-:S15]  /*3a90*/  NOP ;  /* 0x0000000000007918 */ /* 0x000fde0000000000 */
[----:B------:R-:W-:-:S15]  /*3aa0*/  NOP ;  /* 0x0000000000007918 */ /* 0x000fde0000000000 */
[----:B------:R-:W-:-:S15]  /*3ab0*/  NOP ;  /* 0x0000000000007918 */ /* 0x000fde0000000000 */
[----:B------:R-:W-:-:S04]  /*3ac0*/  NOP ;  /* 0x0000000000007918 */ /* 0x000fc80000000000 */
[----:B0-----:R-:W3:-:S15]  /*3ad0*/  DFMA R12, R22, R12, R14 ;  /* 0x0000000c160c722b */ /* 0x001ede000000000e */
[----:B------:R-:W-:-:S15]  /*3ae0*/  NOP ;  /* 0x0000000000007918 */ /* 0x000fde0000000000 */
[----:B------:R-:W-:-:S15]  /*3af0*/  NOP ;  /* 0x0000000000007918 */ /* 0x000fde0000000000 */
[----:B------:R-:W-:-:S15]  /*3b00*/  NOP ;  /* 0x0000000000007918 */ /* 0x000fde0000000000 */
[----:B------:R-:W-:-:S04]  /*3b10*/  NOP ;  /* 0x0000000000007918 */ /* 0x000fc80000000000 */
[----:B---3--:R-:W0:-:S15]  /*3b20*/  DFMA R4, R22, R12, R4 ;  /* 0x0000000c1604722b */ /* 0x008e1e0000000004 */
[----:B------:R-:W-:-:S15]  /*3b30*/  NOP ;  /* 0x0000000000007918 */ /* 0x000fde0000000000 */
[----:B------:R-:W-:-:S15]  /*3b40*/  NOP ;  /* 0x0000000000007918 */ /* 0x000fde0000000000 */
[----:B------:R-:W-:-:S15]  /*3b50*/  NOP ;  /* 0x0000000000007918 */ /* 0x000fde0000000000 */
[----:B------:R-:W-:-:S04]  /*3b60*/  NOP ;  /* 0x0000000000007918 */ /* 0x000fc80000000000 */
[----:B0-----:R-:W5:-:S15]  /*3b70*/  DFMA R4, R22, R4, R6 ;  /* 0x000000041604722b */ /* 0x001f5e0000000006 */
[----:B------:R-:W-:-:S15]  /*3b80*/  NOP ;  /* 0x0000000000007918 */ /* 0x000fde0000000000 */
[----:B------:R-:W-:-:S15]  /*3b90*/  NOP ;  /* 0x0000000000007918 */ /* 0x000fde0000000000 */
[----:B------:R-:W-:-:S15]  /*3ba0*/  NOP ;  /* 0x0000000000007918 */ /* 0x000fde0000000000 */
[----:B------:R-:W-:-:S04]  /*3bb0*/  NOP ;  /* 0x0000000000007918 */ /* 0x000fc80000000000 */
[----:B-----5:R-:W0:-:S15]  /*3bc0*/  DFMA R4, R22, R4, R8 ;  /* 0x000000041604722b */ /* 0x020e1e0000000008 */
[----:B------:R-:W-:-:S15]  /*3bd0*/  NOP ;  /* 0x0000000000007918 */ /* 0x000fde0000000000 */
[----:B------:R-:W-:-:S15]  /*3be0*/  NOP ;  /* 0x0000000000007918 */ /* 0x000fde0000000000 */
[----:B------:R-:W-:-:S15]  /*3bf0*/  NOP ;  /* 0x0000000000007918 */ /* 0x000fde0000000000 */
[----:B------:R-:W-:-:S04]  /*3c00*/  NOP ;  /* 0x0000000000007918 */ /* 0x000fc80000000000 */
[----:B0-----:R-:W0:-:S15]  /*3c10*/  DFMA R4, R22, R4, R10 ;  /* 0x000000041604722b */ /* 0x001e1e000000000a */
[----:B------:R-:W-:-:S15]  /*3c20*/  NOP ;  /* 0x0000000000007918 */ /* 0x000fde0000000000 */
[----:B------:R-:W-:-:S15]  /*3c30*/  NOP ;  /* 0x0000000000007918 */ /* 0x000fde0000000000 */
[----:B------:R-:W-:-:S15]  /*3c40*/  NOP ;  /* 0x0000000000007918 */ /* 0x000fde0000000000 */
[----:B------:R-:W-:-:S04]  /*3c50*/  NOP ;  /* 0x0000000000007918 */ /* 0x000fc80000000000 */
[----:B0-----:R-:W-:-:S15]  /*3c60*/  DFMA R20, R4, R20, R20 ;  /* 0x000000140414722b */ /* 0x001fde0000000014 */
[----:B------:R-:W-:-:S15]  /*3c70*/  NOP ;  /* 0x0000000000007918 */ /* 0x000fde0000000000 */
[----:B------:R-:W-:-:S15]  /*3c80*/  NOP ;  /* 0x0000000000007918 */ /* 0x000fde0000000000 */
[----:B------:R-:W-:-:S15]  /*3c90*/  NOP ;  /* 0x0000000000007918 */ /* 0x000fde0000000000 */
[----:B------:R-:W-:-:S04]  /*3ca0*/  NOP ;  /* 0x0000000000007918 */ /* 0x000fc80000000000 */
[----:B------:R-:W0:Y:S02]  /*3cb0*/  DFMA R4, R22, R4, 1 ;  /* 0x3ff000001604742b */ /* 0x000e240000000004 */
[----:B0-----:R-:W-:Y:S02]  /*3cc0*/  FSEL R6, R4, R20, !P0 ;  /* 0x0000001404067208 */ /* 0x001fe40004000000 */
[----:B------:R-:W-:Y:S02]  /*3cd0*/  FSEL R7, R5, R21, !P0 ;  /* 0x0000001505077208 */ /* 0x000fe40004000000 */
[----:B------:R-:W-:Y:S01]  /*3ce0*/  LOP3.LUT P0, RZ, R0, 0x2, RZ, 0xc0, !PT ;  /* 0x0000000200ff7812 */ /* 0x000fe2000780c0ff */
[----:B------:R-:W-:-:S15]  /*3cf0*/  @!P1 IMAD.MOV.U32 R0, RZ, RZ, RZ ;  /* 0x000000ffff009224 */ /* 0x000fde00078e00ff */
[----:B------:R-:W-:-:S15]  /*3d00*/  NOP ;  /* 0x0000000000007918 */ /* 0x000fde0000000000 */
[----:B------:R-:W-:-:S15]  /*3d10*/  NOP ;  /* 0x0000000000007918 */ /* 0x000fde0000000000 */
[----:B------:R-:W-:-:S12]  /*3d20*/  NOP ;  /* 0x0000000000007918 */ /* 0x000fd80000000000 */
[----:B------:R-:W0:Y:S02]  /*3d30*/  DADD R4, RZ, -R6 ;  /* 0x00000000ff047229 */ /* 0x000e240000000806 */
[----:B0-----:R-:W-:Y:S02]  /*3d40*/  FSEL R8, R6, R4, !P0 ;  /* 0x0000000406087208 */ /* 0x001fe40004000000 */
[----:B------:R-:W-:-:S15]  /*3d50*/  FSEL R9, R7, R5, !P0 ;  /* 0x0000000507097208 */ /* 0x000fde0004000000 */
[----:B------:R-:W-:-:S15]  /*3d60*/  NOP ;  /* 0x0000000000007918 */ /* 0x000fde0000000000 */
[----:B------:R-:W-:-:S15]  /*3d70*/  NOP ;  /* 0x0000000000007918 */ /* 0x000fde0000000000 */
[----:B------:R-:W-:-:S15]  /*3d80*/  NOP ;  /* 0x0000000000007918 */ /* 0x000fde0000000000 */
[----:B-1----:R0:W1:Y:S02]  /*3d90*/  DMUL R8, R16, R8 ;  /* 0x0000000810087228 */ /* 0x0020640000000000 */
[----:B01----:R-:W-:Y:S05]  /*3da0*/  @!P1 BRA `(.L_x_849) ;  /* 0x0000000000bc9947 */ /* 0x003fea0003800000 */
[----:B------:R-:W-:Y:S01]  /*3db0*/  UMOV UR4, 0x6dc9c883 ;  /* 0x6dc9c88300047882 */ /* 0x000fe20000000000 */
[----:B------:R-:W-:Y:S01]  /*3dc0*/  UMOV UR5, 0x3fe45f30 ;  /* 0x3fe45f3000057882 */ /* 0x000fe20000000000 */
[----:B------:R-:W-:-:S15]  /*3dd0*/  DSETP.GE.AND P0, PT, |R24|, 2.14748364800000000000e+09, PT ;  /* 0x41e000001800742a */ /* 0x000fde0003f06200 */
[----:B------:R-:W-:-:S15]  /*3de0*/  NOP ;  /* 0x0000000000007918 */ /* 0x000fde0000000000 */
[----:B------:R-:W-:-:S15]  /*3df0*/  NOP ;  /* 0x0000000000007918 */ /* 0x000fde0000000000 */
[----:B------:R-:W-:-:S15]  /*3e00*/  NOP ;  /* 0x0000000000007918 */ /* 0x000fde0000000000 */
[----:B------:R-:W-:-:S04]  /*3e10*/  NOP ;  /* 0x0000000000007918 */ /* 0x000fc80000000000 */
[----:B------:R-:W0:Y:S01]  /*3e20*/  DMUL R4, R24, UR4 ;  /* 0x0000000418047c28 */ /* 0x000e220008000000 */
        /* <DEDUP_REMOVED lines=30> */
[----:B0-----:R0:W1:Y:S02]  /*4010*/  DFMA R2, R2, -UR4, R6 ;  /* 0x8000000402027c2b */ /* 0x0010640008000006 */
[----:B01----:R-:W-:Y:S05]  /*4020*/  @!P0 BRA `(.L_x_849) ;  /* 0x00000000001c8947 */ /* 0x003fea0003800000 */
[----:B------:R-:W-:Y:S01]  /*4030*/  IMAD.MOV.U32 R4, RZ, RZ, R24 ;  /* 0x000000ffff047224 */ /* 0x000fe200078e0018 */
[----:B------:R-:W-:Y:S02]  /*4040*/  MOV R21, R25 ;  /* 0x0000001900157202 */ /* 0x000fe40000000f00 */
[----:B------:R-:W-:-:S07]  /*4050*/  MOV R14, 0x4070 ;  /* 0x00004070000e7802 */ /* 0x000fce0000000f00 */
[----:B------:R-:W-:Y:S05]  /*4060*/  CALL.REL.NOINC `($_ZN2at6native18elementwise_kernelILi128ELi4EZNS0_15gpu_kernel_implIZZZNS0_54_GLOBAL__N__7dbc7496_16_ComplexKernel_cu_1520ed90_304117polar_kernel_cudaERNS_14TensorIteratorEENKUlvE_clEvENKUlvE_clEvEUlddE_EEvRNS_18TensorIteratorBaseERKT_EUliE_EEviT1_$__internal_trig_reduction_slowpathd) ;  /* 0x0000012000bc7944 */ /* 0x000fea0003c00000 */
[----:B------:R-:W-:Y:S01]  /*4070*/  IMAD.MOV.U32 R0, RZ, RZ, R2 ;  /* 0x000000ffff007224 */ /* 0x000fe200078e0002 */
[----:B------:R-:W-:Y:S01]  /*4080*/  MOV R3, R5 ;  /* 0x0000000500037202 */ /* 0x000fe20000000f00 */
[----:B------:R-:W-:-:S07]  /*4090*/  IMAD.MOV.U32 R2, RZ, RZ, R4 ;  /* 0x000000ffff027224 */ /* 0x000fce00078e0004 */
.L_x_849:
[----:B------:R-:W-:Y:S05]  /*40a0*/  BSYNC.RECONVERGENT B2 ;  /* 0x0000000000027941 */ /* 0x000fea0003800200 */
.L_x_848:
[----:B------:R-:W0:Y:S01]  /*40b0*/  LDCU.64 UR4, c[0x4][0x130] ;  /* 0x01002600ff0477ac */ /* 0x000e220008000a00 */
[C---:B------:R-:W-:Y:S01]  /*40c0*/  IMAD.SHL.U32 R4, R0.reuse, 0x40, RZ ;  /* 0x0000004000047824 */ /* 0x040fe200078e00ff */
[----:B------:R-:W-:Y:S01]  /*40d0*/  LOP3.LUT R26, R0, 0x1, RZ, 0xc0, !PT ;  /* 0x00000001001a7812 */ /* 0x000fe200078ec0ff */
[----:B------:R-:W-:Y:S01]  /*40e0*/  IMAD.MOV.U32 R27, RZ, RZ, 0x3da8ff83 ;  /* 0x3da8ff83ff1b7424 */ /* 0x000fe200078e00ff */
[----:B------:R-:W1:Y:S01]  /*40f0*/  DMUL R10, R2, R2 ;  /* 0x00000002020a7228 */ /* 0x000e620000000000 */
[----:B------:R-:W2:Y:S01]  /*4100*/  LDCU.64 UR6, c[0x0][0x5e8] ;  /* 0x0000bd00ff0677ac */ /* 0x000ea20008000a00 */
[----:B------:R-:W-:-:S04]  /*4110*/  LOP3.LUT R4, R4, 0x40, RZ, 0xc0, !PT ;  /* 0x0000004004047812 */ /* 0x000fc800078ec0ff */
[----:B0-----:R-:W-:-:S05]  /*4120*/  IADD3 R24, P0, PT, R4, UR4, RZ ;  /* 0x0000000404187c10 */ /* 0x001fca000ff1e0ff */
[----:B------:R-:W-:-:S05]  /*4130*/  IMAD.X R25, RZ, RZ, UR5, P0 ;  /* 0x00000005ff197e24 */ /* 0x000fca00080e06ff */
[----:B------:R-:W1:Y:S04]  /*4140*/  LDG.E.128.CONSTANT R4, desc[UR36][R24.64] ;  /* 0x0000002418047981 */ /* 0x000e68000c1e9d00 */
[----:B------:R-:W3:Y:S04]  /*4150*/  LDG.E.128.CONSTANT R12, desc[UR36][R24.64+0x10] ;  /* 0x00001024180c7981 */ /* 0x000ee8000c1e9d00 */
[----:B------:R-:W4:Y:S01]  /*4160*/  LDG.E.128.CONSTANT R20, desc[UR36][R24.64+0x20] ;  /* 0x0000202418147981 */ /* 0x000f22000c1e9d00 */
[----:B------:R-:W-:Y:S01]  /*4170*/  ISETP.NE.U32.AND P0, PT, R26, 0x1, PT ;  /* 0x000000011a00780c */ /* 0x000fe20003f05070 */
[----:B------:R-:W-:Y:S01]  /*4180*/  UPRMT UR4, UR43, 0x9910, URZ ;  /* 0x000099102b047896 */ /* 0x000fe200080000ff */
[----:B------:R-:W-:-:S02]  /*4190*/  MOV R26, 0x20fd8164 ;  /* 0x20fd8164001a7802 */ /* 0x000fc40000000f00 */
[----:B------:R-:W-:Y:S01]  /*41a0*/  FSEL R27, -R27, 0.11223486810922622681, !P0 ;  /* 0x3de5db651b1b7808 */ /* 0x000fe20004000100 */
[----:B------:R-:W-:Y:S01]  /*41b0*/  UISETP.GT.AND UP0, UPT, UR4, 0x9, UPT ;  /* 0x000000090400788c */ /* 0x000fe2000bf04270 */
[----:B------:R-:W-:-:S15]  /*41c0*/  FSEL R26, R26, -8.06006814911005101289e+34, !P0 ;  /* 0xf9785eba1a1a7808 */ /* 0x000fde0004000000 */
[----:B------:R-:W-:-:S15]  /*41d0*/  NOP ;  /* 0x0000000000007918 */ /* 0x000fde0000000000 */
[----:B------:R-:W-:-:S03]  /*41e0*/  NOP ;  /* 0x0000000000007918 */ /* 0x000fc60000000000 */
[----:B-1----:R-:W0:-:S15]  /*41f0*/  DFMA R4, R10, R26, R4 ;  /* 0x0000001a0a04722b */ /* 0x002e1e0000000004 */
        /* <DEDUP_REMOVED lines=14> */
[----:B0-----:R-:W4:-:S15]  /*42e0*/  DFMA R4, R10, R4, R14 ;  /* 0x000000040a04722b */ /* 0x001f1e000000000e */
[----:B------:R-:W-:-:S15]  /*42f0*/  NOP ;  /* 0x0000000000007918 */ /* 0x000fde0000000000 */
[----:B------:R-:W-:-:S15]  /*4300*/  NOP ;  /* 0x0000000000007918 */ /* 0x000fde0000000000 */
[----:B------:R-:W-:-:S15]  /*4310*/  NOP ;  /* 0x0000000000007918 */ /* 0x000fde0000000000 */
[----:B------:R-:W-:-:S04]  /*4320*/  NOP ;  /* 0x0000000000007918 */ /* 0x000fc80000000000 */
[----:B----4-:R-:W0:-:S15]  /*4330*/  DFMA R4, R10, R4, R20 ;  /* 0x000000040a04722b */ /* 0x010e1e0000000014 */
        /* <DEDUP_REMOVED lines=17> */
[----:B------:R-:W-:Y:S02]  /*4450*/  LOP3.LUT P0, RZ, R0, 0x2, RZ, 0xc0, !PT ;  /* 0x0000000200ff7812 */ /* 0x000fe4000780c0ff */
[----:B--2---:R-:W-:-:S05]  /*4460*/  IADD3 R2, P1, PT, R18, UR6, RZ ;  /* 0x0000000612027c10 */ /* 0x004fca000ff3e0ff */
[----:B------:R-:W-:-:S15]  /*4470*/  IMAD.X R3, RZ, RZ, UR7, P1 ;  /* 0x00000007ff037e24 */ /* 0x000fde00088e06ff */
[----:B------:R-:W-:-:S15]  /*4480*/  NOP ;  /* 0x0000000000007918 */ /* 0x000fde0000000000 */
[----:B------:R-:W-:-:S15]  /*4490*/  NOP ;  /* 0x0000000000007918 */ /* 0x000fde0000000000 */
[----:B------:R-:W-:-:S06]  /*44a0*/  NOP ;  /* 0x0000000000007918 */ /* 0x000fcc0000000000 */
[----:B------:R-:W0:Y:S02]  /*44b0*/  DADD R4, RZ, -R6 ;  /* 0x00000000ff047229 */ /* 0x000e240000000806 */
[----:B0-----:R-:W-:Y:S02]  /*44c0*/  FSEL R10, R6, R4, !P0 ;  /* 0x00000004060a7208 */ /* 0x001fe40004000000 */
[----:B------:R-:W-:-:S15]  /*44d0*/  FSEL R11, R7, R5, !P0 ;  /* 0x00000005070b7208 */ /* 0x000fde0004000000 */
[----:B------:R-:W-:-:S15]  /*44e0*/  NOP ;  /* 0x0000000000007918 */ /* 0x000fde0000000000 */
[----:B------:R-:W-:-:S15]  /*44f0*/  NOP ;  /* 0x0000000000007918 */ /* 0x000fde0000000000 */
[----:B------:R-:W-:-:S15]  /*4500*/  NOP ;  /* 0x0000000000007918 */ /* 0x000fde0000000000 */
[----:B------:R0:W1:Y:S02]  /*4510*/  DMUL R10, R16, R10 ;  /* 0x0000000a100a7228 */ /* 0x0000640000000000 */
[----:B01----:R-:W-:Y:S05]  /*4520*/  BRA.U UP0, `(.L_x_850) ;  /* 0x0000000500c07547 */ /* 0x003fea000b800000 */
        /* <DEDUP_REMOVED lines=8> */
[----:B------:R-:W0:Y:S02]  /*45b0*/  F2I.F64.TRUNC R9, R8 ;  /* 0x0000000800097311 */ /* 0x000e24000030d100 */
[----:B0-----:R0:W-:Y:S01]  /*45c0*/  STG.E.U8 desc[UR36][R2.64], R9 ;  /* 0x0000000902007986 */ /* 0x0011e2000c101124 */
[----:B------:R-:W-:Y:S05]  /*45d0*/  BRA `(.L_x_855) ;  /* 0x0000001000f47947 */ /* 0x000fea0003800000 */
.L_x_853:
[----:B------:R-:W0:Y:S02]  /*45e0*/  F2I.S64.F64.TRUNC R8, R8 ;  /* 0x0000000800087311 */ /* 0x000e24000030d900 */
[----:B0-----:R-:W-:-:S05]  /*45f0*/  MOV R5, R8 ;  /* 0x0000000800057202 */ /* 0x001fca0000000f00 */
[----:B------:R0:W-:Y:S01]  /*4600*/  STG.E.U8 desc[UR36][R2.64], R5 ;  /* 0x0000000502007986 */ /* 0x0001e2000c101124 */
[----:B------:R-:W-:Y:S05]  /*4610*/  BRA `(.L_x_855) ;  /* 0x0000001000e47947 */ /* 0x000fea0003800000 */
.L_x_852:
[----:B------:R-:W-:-:S09]  /*4620*/  UISETP.NE.AND UP0, UPT, UR4, 0x2, UPT ;  /* 0x000000020400788c */ /* 0x000fd2000bf05270 */
[----:B------:R-:W-:Y:S05]  /*4630*/  BRA.U !UP0, `(.L_x_856) ;  /* 0x0000000108287547 */ /* 0x000fea000b800000 */
[----:B------:R-:W-:-:S09]  /*4640*/  UISETP.NE.AND UP0, UPT, UR4, 0x3, UPT ;  /* 0x000000030400788c */ /* 0x000fd2000bf05270 */
[----:B------:R-:W-:Y:S05]  /*4650*/  BRA.U !UP0, `(.L_x_857) ;  /* 0x0000000108147547 */ /* 0x000fea000b800000 */
[----:B------:R-:W-:-:S09]  /*4660*/  UISETP.NE.AND UP0, UPT, UR4, 0x4, UPT ;  /* 0x000000040400788c */ /* 0x000fd2000bf05270 */
[----:B------:R-:W-:Y:S05]  /*4670*/  BRA.U UP0, `(.L_x_854) ;  /* 0x0000001100147547 */ /* 0x000fea000b800000 */
[----:B------:R-:W0:Y:S02]  /*4680*/  F2I.S64.F64.TRUNC R8, R8 ;  /* 0x0000000800087311 */ /* 0x000e24000030d900 */
[----:B0-----:R0:W-:Y:S01]  /*4690*/  STG.E.64 desc[UR36][R2.64], R8 ;  /* 0x0000000802007986 */ /* 0x0011e2000c101b24 */
[----:B------:R-:W-:Y:S05]  /*46a0*/  BRA `(.L_x_855) ;  /* 0x0000001000c07947 */ /* 0x000fea0003800000 */
.L_x_857:
[----:B------:R-:W0:Y:S02]  /*46b0*/  F2I.F64.TRUNC R9, R8 ;  /* 0x0000000800097311 */ /* 0x000e24000030d100 */
[----:B0-----:R0:W-:Y:S01]  /*46c0*/  STG.E desc[UR36][R2.64], R9 ;  /* 0x0000000902007986 */ /* 0x0011e2000c101924 */
[----:B------:R-:W-:Y:S05]  /*46d0*/  BRA `(.L_x_855) ;  /* 0x0000001000b47947 */ /* 0x000fea0003800000 */
.L_x_856:
[----:B------:R-:W0:Y:S02]  /*46e0*/  F2I.F64.TRUNC R9, R8 ;  /* 0x0000000800097311 */ /* 0x000e24000030d100 */
[----:B0-----:R0:W-:Y:S01]  /*46f0*/  STG.E.U16 desc[UR36][R2.64], R9 ;  /* 0x0000000902007986 */ /* 0x0011e2000c101524 */
[----:B------:R-:W-:Y:S05]  /*4700*/  BRA `(.L_x_855) ;  /* 0x0000001000a87947 */ /* 0x000fea0003800000 */
.L_x_851:
[----:B------:R-:W-:-:S09]  /*4710*/  UISETP.GT.AND UP0, UPT, UR4, 0x6, UPT ;  /* 0x000000060400788c */ /* 0x000fd2000bf04270 */
[----:B------:R-:W-:Y:S05]  /*4720*/  BRA.U UP0, `(.L_x_858) ;  /* 0x00000001006c7547 */ /* 0x000fea000b800000 */
[----:B------:R-:W-:-:S09]  /*4730*/  UISETP.NE.AND UP0, UPT, UR4, 0x5, UPT ;  /* 0x000000050400788c */ /* 0x000fd2000bf05270 */
[----:B------:R-:W-:Y:S05]  /*4740*/  BRA.U !UP0, `(.L_x_859) ;  /* 0x0000000108347547 */ /* 0x000fea000b800000 */
[----:B------:R-:W-:-:S09]  /*4750*/  UISETP.NE.AND UP0, UPT, UR4, 0x6, UPT ;  /* 0x000000060400788c */ /* 0x000fd2000bf05270 */
[----:B------:R-:W-:Y:S05]  /*4760*/  BRA.U UP0, `(.L_x_854) ;  /* 0x0000000d00d87547 */ /* 0x000fea000b800000 */
[----:B------:R-:W-:Y:S01]  /*4770*/  UMOV UR4, 0xf0000000 ;  /* 0xf000000000047882 */ /* 0x000fe20000000000 */
[----:B------:R-:W-:Y:S01]  /*4780*/  UMOV UR5, 0x380fffff ;  /* 0x380fffff00057882 */ /* 0x000fe20000000000 */
[----:B------:R-:W0:-:S15]  /*4790*/  F2F.F32.F64 R5, R8 ;  /* 0x0000000800057310 */ /* 0x000e1e0000301000 */
[----:B------:R-:W-:-:S15]  /*47a0*/  NOP ;  /* 0x0000000000007918 */ /* 0x000fde0000000000 */
[----:B------:R-:W-:-:S15]  /*47b0*/  NOP ;  /* 0x0000000000007918 */ /* 0x000fde0000000000 */
[----:B------:R-:W-:-:S15]  /*47c0*/  NOP ;  /* 0x0000000000007918 */ /* 0x000fde0000000000 */
[----:B------:R-:W-:-:S04]  /*47d0*/  NOP ;  /* 0x0000000000007918 */ /* 0x000fc80000000000 */
[----:B------:R-:W0:Y:S02]  /*47e0*/  DSETP.GEU.AND P0, PT, |R8|, UR4, PT ;  /* 0x0000000408007e2a */ /* 0x000e24000bf0e200 */
[----:B0-----:R-:W-:-:S05]  /*47f0*/  @!P0 FMUL R5, R5, 1.175494350822287508e-38 ;  /* 0x0080000005058820 */ /* 0x001fca0000400000 */
[----:B------:R0:W-:Y:S01]  /*4800*/  STG.E desc[UR36][R2.64], R5 ;  /* 0x0000000502007986 */ /* 0x0001e2000c101924 */
[----:B------:R-:W-:Y:S05]  /*4810*/  BRA `(.L_x_855) ;  /* 0x0000001000647947 */ /* 0x000fea0003800000 */
.L_x_859:
        /* <DEDUP_REMOVED lines=9> */
[----:B------:R-:W-:-:S05]  /*48b0*/  F2FP.F16.F32.PACK_AB R0, RZ, R0 ;  /* 0x00000000ff00723e */ /* 0x000fca00000000ff */
[----:B------:R0:W-:Y:S01]  /*48c0*/  STG.E.U16 desc[UR36][R2.64], R0 ;  /* 0x0000000002007986 */ /* 0x0001e2000c101524 */
[----:B------:R-:W-:Y:S05]  /*48d0*/  BRA `(.L_x_855) ;  /* 0x0000001000347947 */ /* 0x000fea0003800000 */
.L_x_858:
[----:B------:R-:W-:-:S09]  /*48e0*/  UISETP.NE.AND UP0, UPT, UR4, 0x7, UPT ;  /* 0x000000070400788c */ /* 0x000fd2000bf05270 */
[----:B------:R-:W-:Y:S05]  /*48f0*/  BRA.U !UP0, `(.L_x_860) ;  /* 0x0000000108c47547 */ /* 0x000fea000b800000 */
        /* <DEDUP_REMOVED lines=12> */
[----:B0-----:R-:W-:-:S15]  /*49c0*/  @!P1 FMUL R4, R4, 1.175494350822287508e-38 ;  /* 0x0080000004049820 */ /* 0x001fde0000400000 */
[----:B------:R-:W-:-:S15]  /*49d0*/  NOP ;  /* 0x0000000000007918 */ /* 0x000fde0000000000 */
[----:B------:R-:W-:-:S15]  /*49e0*/  NOP ;  /* 0x0000000000007918 */ /* 0x000fde0000000000 */
[----:B------:R-:W-:-:S15]  /*49f0*/  NOP ;  /* 0x0000000000007918 */ /* 0x000fde0000000000 */
[----:B------:R-:W-:-:S02]  /*4a00*/  NOP ;  /* 0x0000000000007918 */ /* 0x000fc40000000000 */
[----:B------:R-:W0:-:S15]  /*4a10*/  F2F.F32.F64 R5, R10 ;  /* 0x0000000a00057310 */ /* 0x000e1e0000301000 */
[----:B------:R-:W-:-:S15]  /*4a20*/  NOP ;  /* 0x0000000000007918 */ /* 0x000fde0000000000 */
[----:B------:R-:W-:-:S15]  /*4a30*/  NOP ;  /* 0x0000000000007918 */ /* 0x000fde0000000000 */
[----:B------:R-:W-:-:S15]  /*4a40*/  NOP ;  /* 0x0000000000007918 */ /* 0x000fde0000000000 */
[----:B------:R-:W-:-:S04]  /*4a50*/  NOP ;  /* 0x0000000000007918 */ /* 0x000fc80000000000 */
[----:B------:R-:W0:Y:S02]  /*4a60*/  DSETP.GEU.AND P0, PT, |R10|, UR4, PT ;  /* 0x000000040a007e2a */ /* 0x000e24000bf0e200 */
[----:B0-----:R-:W-:-:S05]  /*4a70*/  @!P0 FMUL R5, R5, 1.175494350822287508e-38 ;  /* 0x0080000005058820 */ /* 0x001fca0000400000 */
[----:B------:R0:W-:Y:S01]  /*4a80*/  STG.E.64 desc[UR36][R2.64], R4 ;  /* 0x0000000402007986 */ /* 0x0001e2000c101b24 */
[----:B------:R-:W-:Y:S05]  /*4a90*/  BRA `(.L_x_855) ;  /* 0x0000000c00c47947 */ /* 0x000fea0003800000 */
.L_x_861:
        /* <DEDUP_REMOVED lines=20> */
[----:B------:R-:W-:-:S05]  /*4be0*/  F2FP.F16.F32.PACK_AB R5, R0, R5 ;  /* 0x000000050005723e */ /* 0x000fca00000000ff */
[----:B------:R0:W-:Y:S01]  /*4bf0*/  STG.E desc[UR36][R2.64], R5 ;  /* 0x0000000502007986 */ /* 0x0001e2000c101924 */
[----:B------:R-:W-:Y:S05]  /*4c00*/  BRA `(.L_x_855) ;  /* 0x0000000c00687947 */ /* 0x000fea0003800000 */
.L_x_860:
[----:B------:R0:W-:Y:S01]  /*4c10*/  STG.E.64 desc[UR36][R2.64], R8 ;  /* 0x0000000802007986 */ /* 0x0001e2000c101b24 */
[----:B------:R-:W-:Y:S05]  /*4c20*/  BRA `(.L_x_855) ;  /* 0x0000000c00607947 */ /* 0x000fea0003800000 */
.L_x_850:
        /* <DEDUP_REMOVED lines=8> */
[----:B------:R-:W0:-:S15]  /*4cb0*/  DSETP.NEU.AND P0, PT, R10, RZ, PT ;  /* 0x000000ff0a00722a */ /* 0x000e1e0003f0d000 */
[----:B------:R-:W-:-:S15]  /*4cc0*/  NOP ;  /* 0x0000000000007918 */ /* 0x000fde0000000000 */
[----:B------:R-:W-:-:S15]  /*4cd0*/  NOP ;  /* 0x0000000000007918 */ /* 0x000fde0000000000 */
[----:B------:R-:W-:-:S15]  /*4ce0*/  NOP ;  /* 0x0000000000007918 */ /* 0x000fde0000000000 */
[----:B------:R-:W-:-:S04]  /*4cf0*/  NOP ;  /* 0x0000000000007918 */ /* 0x000fc80000000000 */
[----:B0-----:R-:W0:Y:S02]  /*4d00*/  DSETP.NEU.OR P0, PT, R8, RZ, P0 ;  /* 0x000000ff0800722a */ /* 0x001e24000070d400 */
[----:B0-----:R-:W-:-:S05]  /*4d10*/  SEL R5, RZ, 0x1, !P0 ;  /* 0x00000001ff057807 */ /* 0x001fca0004000000 */
[----:B------:R4:W-:Y:S01]  /*4d20*/  STG.E.U8 desc[UR36][R2.64], R5 ;  /* 0x0000000502007986 */ /* 0x0009e2000c101124 */
[----:B------:R-:W-:Y:S05]  /*4d30*/  BRA `(.L_x_855) ;  /* 0x0000000c001c7947 */ /* 0x000fea0003800000 */
.L_x_864:
[----:B------:R3:W-:Y:S01]  /*4d40*/  STG.E.128 desc[UR36][R2.64], R8 ;  /* 0x0000000802007986 */ /* 0x0007e2000c101d24 */
[----:B------:R-:W-:Y:S05]  /*4d50*/  BRA `(.L_x_855) ;  /* 0x0000000c00147947 */ /* 0x000fea0003800000 */
.L_x_863:
        /* <DEDUP_REMOVED lines=13> */
[----:B------:R-:W0:Y:S01]  /*4e30*/  DSETP.GEU.AND P0, PT, |R8|, UR4, PT ;  /* 0x0000000408007e2a */ /* 0x000e22000bf0e200 */
[----:B------:R-:W-:Y:S01]  /*4e40*/  BSSY.RECONVERGENT B0, `(.L_x_867) ;  /* 0x000000d000007945 */ /* 0x000fe20003800200 */
[----:B0-----:R-:W-:Y:S01]  /*4e50*/  @!P0 FMUL R7, R7, 1.175494350822287508e-38 ;  /* 0x0080000007078820 */ /* 0x001fe20000400000 */
[----:B------:R-:W-:-:S04]  /*4e60*/  IMAD.MOV.U32 R0, RZ, RZ, 0x7f ;  /* 0x0000007fff007424 */ /* 0x000fc800078e00ff */
[----:B------:R-:W-:Y:S02]  /*4e70*/  LOP3.LUT R6, R7, 0x7fffffff, RZ, 0xc0, !PT ;  /* 0x7fffffff07067812 */ /* 0x000fe400078ec0ff */
[----:B------:R-:W-:Y:S02]  /*4e80*/  SHF.R.U32.HI R5, RZ, 0x18, R7 ;  /* 0x00000018ff057819 */ /* 0x000fe40000011607 */
        /* <DEDUP_REMOVED lines=8> */
.L_x_868:
[----:B------:R-:W-:Y:S05]  /*4f10*/  BSYNC.RECONVERGENT B0 ;  /* 0x0000000000007941 */ /* 0x000fea0003800200 */
.L_x_867:
[----:B------:R-:W-:-:S05]  /*4f20*/  LOP3.LUT R5, R0, 0x80, R5, 0xf8, !PT ;  /* 0x0000008000057812 */ /* 0x000fca00078ef805 */
[----:B------:R0:W-:Y:S01]  /*4f30*/  STG.E.U8 desc[UR36][R2.64], R5 ;  /* 0x0000000502007986 */ /* 0x0001e2000c101124 */
[----:B------:R-:W-:Y:S05]  /*4f40*/  BRA `(.L_x_855) ;  /* 0x0000000800987947 */ /* 0x000fea0003800000 */
.L_x_866:
        /* <DEDUP_REMOVED lines=9> */
[----:B0-----:R-:W-:-:S05]  /*4fe0*/  @!P0 FMUL R7, R7, 1.175494350822287508e-38 ;  /* 0x0080000007078820 */ /* 0x001fca0000400000 */
[----:B------:R-:W-:Y:S02]  /*4ff0*/  LOP3.LUT R6, R7, 0x7fffffff, RZ, 0xc0, !PT ;  /* 0x7fffffff07067812 */ /* 0x000fe400078ec0ff */
        /* <DEDUP_REMOVED lines=12> */
.L_x_870:
[----:B------:R-:W-:Y:S05]  /*50c0*/  BSYNC.RECONVERGENT B0 ;  /* 0x0000000000007941 */ /* 0x000fea0003800200 */
.L_x_869:
[----:B------:R-:W-:-:S05]  /*50d0*/  LOP3.LUT R5, R0, 0x80, R5, 0xf8, !PT ;  /* 0x0000008000057812 */ /* 0x000fca00078ef805 */
[----:B------:R1:W-:Y:S01]  /*50e0*/  STG.E.U8 desc[UR36][R2.64], R5 ;  /* 0x0000000502007986 */ /* 0x0003e2000c101124 */
[----:B------:R-:W-:Y:S05]  /*50f0*/  BRA `(.L_x_855) ;  /* 0x00000008002c7947 */ /* 0x000fea0003800000 */
.L_x_865:
        /* <DEDUP_REMOVED lines=9> */
[----:B------:R-:W-:-:S05]  /*5190*/  F2FP.BF16.F32.PACK_AB R0, RZ, R0 ;  /* 0x00000000ff00723e */ /* 0x000fca00000010ff */
[----:B------:R2:W-:Y:S01]  /*51a0*/  STG.E.U16 desc[UR36][R2.64], R0 ;  /* 0x0000000002007986 */ /* 0x0005e2000c101524 */
[----:B------:R-:W-:Y:S05]  /*51b0*/  BRA `(.L_x_855) ;  /* 0x0000000400fc7947 */ /* 0x000fea0003800000 */
.L_x_862:
        /* <DEDUP_REMOVED lines=8> */
[----:B------:R-:W0:Y:S02]  /*5240*/  F2I.U32.F64.TRUNC R9, R8 ;  /* 0x0000000800097311 */ /* 0x000e24000030d000 */
[----:B0-----:R0:W-:Y:S01]  /*5250*/  STG.E.U16 desc[UR36][R2.64], R9 ;  /* 0x0000000902007986 */ /* 0x0011e2000c101524 */
[----:B------:R-:W-:Y:S05]  /*5260*/  BRA `(.L_x_855) ;  /* 0x0000000400d07947 */ /* 0x000fea0003800000 */
.L_x_873:
        /* <DEDUP_REMOVED lines=10> */
[----:B------:R-:W-:-:S04]  /*5310*/  MOV R0, 0x80 ;  /* 0x0000008000007802 */ /* 0x000fc80000000f00 */
[----:B------:R-:W-:-:S04]  /*5320*/  LOP3.LUT R4, R5, 0x7fffffff, RZ, 0xc0, !PT ;  /* 0x7fffffff05047812 */ /* 0x000fc800078ec0ff */
        /* <DEDUP_REMOVED lines=9> */
.L_x_876:
[----:B------:R-:W-:-:S04]  /*53c0*/  SHF.R.U32.HI R0, RZ, 0x14, R5 ;  /* 0x00000014ff007819 */ /* 0x000fc80000011605 */
[----:B------:R-:W-:-:S04]  /*53d0*/  LOP3.LUT R0, R0, 0x1, RZ, 0xc0, !PT ;  /* 0x0000000100007812 */ /* 0x000fc800078ec0ff */
[----:B------:R-:W-:-:S04]  /*53e0*/  IADD3 R0, PT, PT, R5, 0x487ffff, R0 ;  /* 0x0487ffff05007810 */ /* 0x000fc80007ffe000 */
[----:B------:R-:W-:-:S04]  /*53f0*/  SHF.R.U32.HI R0, RZ, 0x14, R0 ;  /* 0x00000014ff007819 */ /* 0x000fc80000011600 */
[----:B------:R-:W-:-:S07]  /*5400*/  LOP3.LUT R4, R0, 0xff, RZ, 0xc0, !PT ;  /* 0x000000ff00047812 */ /* 0x000fce00078ec0ff */
.L_x_877:
[----:B------:R-:W-:-:S04]  /*5410*/  SHF.R.U32.HI R5, RZ, 0x18, R5 ;  /* 0x00000018ff057819 */ /* 0x000fc80000011605 */
[----:B------:R-:W-:-:S04]  /*5420*/  LOP3.LUT R4, R4, 0x80, R5, 0xf8, !PT ;  /* 0x0000008004047812 */ /* 0x000fc800078ef805 */
[----:B------:R-:W-:-:S07]  /*5430*/  PRMT R0, R4, 0x7610, R0 ;  /* 0x0000761004007816 */ /* 0x000fce0000000000 */
.L_x_875:
[----:B------:R-:W-:Y:S05]  /*5440*/  BSYNC.RECONVERGENT B0 ;  /* 0x0000000000007941 */ /* 0x000fea0003800200 */
.L_x_874:
[----:B------:R0:W-:Y:S01]  /*5450*/  STG.E.U8 desc[UR36][R2.64], R0 ;  /* 0x0000000002007986 */ /* 0x0001e2000c101124 */
[----:B------:R-:W-:Y:S05]  /*5460*/  BRA `(.L_x_855) ;  /* 0x0000000400507947 */ /* 0x000fea0003800000 */
.L_x_872:
        /* <DEDUP_REMOVED lines=21> */
.L_x_880:
[----:B------:R-:W-:-:S04]  /*55c0*/  SHF.R.U32.HI R0, RZ, 0x15, R5 ;  /* 0x00000015ff007819 */ /* 0x000fc80000011605 */
[----:B------:R-:W-:-:S04]  /*55d0*/  LOP3.LUT R0, R0, 0x1, RZ, 0xc0, !PT ;  /* 0x0000000100007812 */ /* 0x000fc800078ec0ff */
[----:B------:R-:W-:-:S04]  /*55e0*/  IADD3 R0, PT, PT, R5, 0x88fffff, R0 ;  /* 0x088fffff05007810 */ /* 0x000fc80007ffe000 */
[----:B------:R-:W-:-:S04]  /*55f0*/  SHF.R.U32.HI R0, RZ, 0x15, R0 ;  /* 0x00000015ff007819 */ /* 0x000fc80000011600 */
[----:B------:R-:W-:-:S07]  /*5600*/  LOP3.LUT R4, R0, 0xff, RZ, 0xc0, !PT ;  /* 0x000000ff00047812 */ /* 0x000fce00078ec0ff */
.L_x_881:
[----:B------:R-:W-:-:S04]  /*5610*/  SHF.R.U32.HI R5, RZ, 0x18, R5 ;  /* 0x00000018ff057819 */ /* 0x000fc80000011605 */
[----:B------:R-:W-:-:S04]  /*5620*/  LOP3.LUT R4, R4, 0x80, R5, 0xf8, !PT ;  /* 0x0000008004047812 */ /* 0x000fc800078ef805 */
[----:B------:R-:W-:-:S07]  /*5630*/  PRMT R0, R4, 0x7610, R0 ;  /* 0x0000761004007816 */ /* 0x000fce0000000000 */
.L_x_879:
[----:B------:R-:W-:Y:S05]  /*5640*/  BSYNC.RECONVERGENT B0 ;  /* 0x0000000000007941 */ /* 0x000fea0003800200 */
.L_x_878:
[----:B------:R0:W-:Y:S01]  /*5650*/  STG.E.U8 desc[UR36][R2.64], R0 ;  /* 0x0000000002007986 */ /* 0x0001e2000c101124 */
[----:B------:R-:W-:Y:S05]  /*5660*/  BRA `(.L_x_855) ;  /* 0x0000000000d07947 */ /* 0x000fea0003800000 */
.L_x_871:
[----:B------:R-:W-:-:S09]  /*5670*/  UISETP.NE.AND UP0, UPT, UR4, 0x1c, UPT ;  /* 0x0000001c0400788c */ /* 0x000fd2000bf05270 */
[----:B------:R-:W-:Y:S05]  /*5680*/  BRA.U !UP0, `(.L_x_882) ;  /* 0x0000000108c07547 */ /* 0x000fea000b800000 */
[----:B------:R-:W-:-:S09]  /*5690*/  UISETP.NE.AND UP0, UPT, UR4, 0x1d, UPT ;  /* 0x0000001d0400788c */ /* 0x000fd2000bf05270 */
[----:B------:R-:W-:Y:S05]  /*56a0*/  BRA.U !UP0, `(.L_x_883) ;  /* 0x0000000108ac7547 */ /* 0x000fea000b800000 */
[----:B------:R-:W-:-:S09]  /*56b0*/  UISETP.NE.AND UP0, UPT, UR4, 0x2c, UPT ;  /* 0x0000002c0400788c */ /* 0x000fd2000bf05270 */
[----:B------:R-:W-:Y:S05]  /*56c0*/  BRA.U !UP0, `(.L_x_884) ;  /* 0x0000000108447547 */ /* 0x000fea000b800000 */
.L_x_854:
        /* <DEDUP_REMOVED lines=16> */
.L_x_885:
[----:B------:R-:W-:Y:S05]  /*57d0*/  BRA `(.L_x_855) ;  /* 0x0000000000747947 */ /* 0x000fea0003800000 */
.L_x_884:
        /* <DEDUP_REMOVED lines=24> */
.L_x_883:
[----:B------:R-:W0:Y:S02]  /*5960*/  F2I.U64.F64.TRUNC R8, R8 ;  /* 0x0000000800087311 */ /* 0x000e24000030d800 */
[----:B0-----:R0:W-:Y:S01]  /*5970*/  STG.E.64 desc[UR36][R2.64], R8 ;  /* 0x0000000802007986 */ /* 0x0011e2000c101b24 */
[----:B------:R-:W-:Y:S05]  /*5980*/  BRA `(.L_x_855) ;  /* 0x0000000000087947 */ /* 0x000fea0003800000 */
.L_x_882:
[----:B------:R-:W0:Y:S02]  /*5990*/  F2I.U32.F64.TRUNC R9, R8 ;  /* 0x0000000800097311 */ /* 0x000e24000030d000 */
[----:B0-----:R0:W-:Y:S02]  /*59a0*/  STG.E desc[UR36][R2.64], R9 ;  /* 0x0000000902007986 */ /* 0x0011e4000c101924 */
.L_x_855:
[----:B------:R-:W-:-:S07]  /*59b0*/  IADD3 R19, PT, PT, R19, 0x80, RZ ;  /* 0x0000008013137810 */ /* 0x000fce0007ffe0ff */
.L_x_784:
[----:B------:R-:W-:Y:S05]  /*59c0*/  BSYNC.RECONVERGENT B6 ;  /* 0x0000000000067941 */ /* 0x000fea0003800200 */
.L_x_783:
[----:B------:R-:W5:Y:S01]  /*59d0*/  LDCU UR4, c[0x0][0x380] ;  /* 0x00007000ff0477ac */ /* 0x000f620008000800 */
[----:B------:R-:W-:Y:S01]  /*59e0*/  BSSY.RECONVERGENT B6, `(.L_x_886) ;  /* 0x0000587000067945 */ /* 0x000fe20003800200 */
[----:B-----5:R-:W-:-:S13]  /*59f0*/  ISETP.GE.AND P0, PT, R19, UR4, PT ;  /* 0x0000000413007c0c */ /* 0x020fda000bf06270 */
[----:B------:R-:W-:Y:S05]  /*5a00*/  @P0 BRA `(.L_x_887) ;  /* 0x0000005800100947 */ /* 0x000fea0003800000 */
[----:B------:R-:W5:Y:S01]  /*5a10*/  LDCU UR4, c[0x0][0x388] ;  /* 0x00007100ff0477ac */ /* 0x000f620008000800 */
[----:B------:R-:W-:Y:S02]  /*5a20*/  HFMA2 R18, -RZ, RZ, 0, 0 ;  /* 0x00000000ff127431 */ /* 0x000fe400000001ff */
[----:B------:R-:W-:Y:S02]  /*5a30*/  IMAD.MOV.U32 R22, RZ, RZ, RZ ;  /* 0x000000ffff167224 */ /* 0x000fe400078e00ff */
[----:B0-2---:R-:W-:Y:S01]  /*5a40*/  IMAD.MOV.U32 R0, RZ, RZ, RZ ;  /* 0x000000ffff007224 */ /* 0x005fe200078e00ff */
[----:B-----5:R-:W-:-:S09]  /*5a50*/  UISETP.NE.AND UP0, UPT, UR4, URZ, UPT ;  /* 0x000000ff0400728c */ /* 0x020fd2000bf05270 */
[----:B------:R-:W-:Y:S05]  /*5a60*/  BRA.U !UP0, `(.L_x_888) ;  /* 0x0000001508707547 */ /* 0x000fea000b800000 */
[----:B------:R-:W1:Y:S01]  /*5a70*/  LDCU.64 UR4, c[0x0][0x390] ;  /* 0x00007200ff0477ac */ /* 0x000e620008000a00 */
[----:B------:R-:W-:Y:S01]  /*5a80*/  IMAD.MOV.U32 R18, RZ, RZ, RZ ;  /* 0x000000ffff127224 */ /* 0x000fe200078e00ff */
[----:B------:R-:W0:Y:S01]  /*5a90*/  LDCU UR6, c[0x0][0x38c] ;  /* 0x00007180ff0677ac */ /* 0x000e220008000800 */
[----:B------:R-:W2:Y:S01]  /*5aa0*/  LDCU.64 UR8, c[0x0][0x4b8] ;  /* 0x00009700ff0877ac */ /* 0x000ea20008000a00 */
[----:B------:R-:W-:Y:S01]  /*5ab0*/  UISETP.NE.AND UP0, UPT, UR41, URZ, UPT ;  /* 0x000000ff2900728c */ /* 0x000fe2000bf05270 */
[----:B-1-34-:R-:W-:Y:S01]  /*5ac0*/  IMAD.HI.U32 R2, R19, UR4, R18 ;  /* 0x0000000413027c27 */ /* 0x01afe2000f8e0012 */
[----:B------:R-:W1:Y:S04]  /*5ad0*/  LDCU UR4, c[0x0][0x4c0] ;  /* 0x00009800ff0477ac */ /* 0x000e680008000800 */
[----:B------:R-:W-:-:S05]  /*5ae0*/  SHF.R.U32.HI R3, RZ, UR5, R2 ;  /* 0x00000005ff037c19 */ /* 0x000fca0008011602 */
[----:B------:R-:W-:-:S04]  /*5af0*/  IMAD.MOV R22, RZ, RZ, -R3 ;  /* 0x000000ffff167224 */ /* 0x000fc800078e0a03 */
[----:B0-----:R-:W-:-:S04]  /*5b00*/  IMAD R22, R22, UR6, R19 ;  /* 0x0000000616167c24 */ /* 0x001fc8000f8e0213 */
[C---:B--2---:R-:W-:Y:S02]  /*5b10*/  IMAD R18, R22.reuse, UR8, RZ ;  /* 0x0000000816127c24 */ /* 0x044fe4000f8e02ff */
[C---:B------:R-:W-:Y:S02]  /*5b20*/  IMAD R0, R22.reuse, UR9, RZ ;  /* 0x0000000916007c24 */ /* 0x040fe4000f8e02ff */
[----:B-1----:R-:W-:Y:S01]  /*5b30*/  IMAD R22, R22, UR4, RZ ;  /* 0x0000000416167c24 */ /* 0x002fe2000f8e02ff */
        /* <DEDUP_REMOVED lines=335> */
.L_x_888:
[----:B------:R-:W1:Y:S01]  /*7030*/  LDCU.64 UR6, c[0x0][0x5f0] ;  /* 0x0000be00ff0677ac */ /* 0x000e620008000a00 */
[----:B------:R-:W-:Y:S01]  /*7040*/  BSSY.RECONVERGENT B7, `(.L_x_889) ;  /* 0x00000ec000077945 */ /* 0x000fe20003800200 */
[----:B------:R-:W-:-:S04]  /*7050*/  UPRMT UR4, UR39, 0x9910, URZ ;  /* 0x0000991027047896 */ /* 0x000fc800080000ff */
[----:B------:R-:W-:Y:S01]  /*7060*/  UISETP.GT.AND UP0, UPT, UR4, 0x9, UPT ;  /* 0x000000090400788c */ /* 0x000fe2000bf04270 */
[----:B-1-34-:R-:W-:-:S04]  /*7070*/  IADD3 R2, P0, PT, R0, UR6, RZ ;  /* 0x0000000600027c10 */ /* 0x01afc8000ff1e0ff */
        /* <DEDUP_REMOVED lines=11> */
[----:B--2---:R3:W4:Y:S02]  /*7130*/  I2F.F64.S16 R16, R2 ;  /* 0x0000000200107312 */ /* 0x0047240000101c00 */
[----:B---34-:R-:W-:Y:S05]  /*7140*/  BRA `(.L_x_895) ;  /* 0x0000000c006c7947 */ /* 0x018fea0003800000 */
.L_x_893:
[----:B------:R-:W2:Y:S02]  /*7150*/  LDG.E.U8 R2, desc[UR36][R2.64] ;  /* 0x0000002402027981 */ /* 0x000ea4000c1e1100 */
[----:B--2---:R3:W4:Y:S02]  /*7160*/  I2F.F64.U16 R16, R2 ;  /* 0x0000000200107312 */ /* 0x0047240000101800 */
[----:B---34-:R-:W-:Y:S05]  /*7170*/  BRA `(.L_x_895) ;  /* 0x0000000c00607947 */ /* 0x018fea0003800000 */
.L_x_892:
[----:B------:R-:W-:-:S09]  /*7180*/  UISETP.NE.AND UP0, UPT, UR4, 0x2, UPT ;  /* 0x000000020400788c */ /* 0x000fd2000bf05270 */
[----:B------:R-:W-:Y:S05]  /*7190*/  BRA.U !UP0, `(.L_x_896) ;  /* 0x0000000108287547 */ /* 0x000fea000b800000 */
[----:B------:R-:W-:-:S09]  /*71a0*/  UISETP.NE.AND UP0, UPT, UR4, 0x3, UPT ;  /* 0x000000030400788c */ /* 0x000fd2000bf05270 */
[----:B------:R-:W-:Y:S05]  /*71b0*/  BRA.U !UP0, `(.L_x_897) ;  /* 0x0000000108147547 */ /* 0x000fea000b800000 */
[----:B------:R-:W-:-:S09]  /*71c0*/  UISETP.NE.AND UP0, UPT, UR4, 0x4, UPT ;  /* 0x000000040400788c */ /* 0x000fd2000bf05270 */
[----:B------:R-:W-:Y:S05]  /*71d0*/  BRA.U UP0, `(.L_x_894) ;  /* 0x0000000900ec7547 */ /* 0x000fea000b800000 */
[----:B------:R-:W2:Y:S02]  /*71e0*/  LDG.E.64 R16, desc[UR36][R2.64] ;  /* 0x0000002402107981 */ /* 0x000ea4000c1e1b00 */
[----:B--2---:R-:W3:Y:S02]  /*71f0*/  I2F.F64.S64 R16, R16 ;  /* 0x0000001000107312 */ /* 0x004ee40000301c00 */
[----:B---3--:R-:W-:Y:S05]  /*7200*/  BRA `(.L_x_895) ;  /* 0x0000000c003c7947 */ /* 0x008fea0003800000 */
.L_x_897:
[----:B------:R-:W2:Y:S02]  /*7210*/  LDG.E R2, desc[UR36][R2.64] ;  /* 0x0000002402027981 */ /* 0x000ea4000c1e1900 */
[----:B--2---:R3:W4:Y:S02]  /*7220*/  I2F.F64 R16, R2 ;  /* 0x0000000200107312 */ /* 0x0047240000201c00 */
[----:B---34-:R-:W-:Y:S05]  /*7230*/  BRA `(.L_x_895) ;  /* 0x0000000c00307947 */ /* 0x018fea0003800000 */
.L_x_896:
[----:B------:R-:W2:Y:S02]  /*7240*/  LDG.E.U16 R2, desc[UR36][R2.64] ;  /* 0x0000002402027981 */ /* 0x000ea4000c1e1500 */
[----:B--2---:R3:W4:Y:S02]  /*7250*/  I2F.F64.S16 R16, R2 ;  /* 0x0000000200107312 */ /* 0x0047240000101c00 */
[----:B---34-:R-:W-:Y:S05]  /*7260*/  BRA `(.L_x_895) ;  /* 0x0000000c00247947 */ /* 0x018fea0003800000 */
.L_x_891:
        /* <DEDUP_REMOVED lines=10> */
.L_x_899:
[----:B------:R-:W2:Y:S02]  /*7310*/  LDG.E.U16 R0, desc[UR36][R2.64] ;  /* 0x0000002402007981 */ /* 0x000ea4000c1e1500 */
[----:B--2---:R-:W-:-:S05]  /*7320*/  HADD2.F32 R0, -RZ, R0.H0_H0 ;  /* 0x20000000ff007230 */ /* 0x004fca0000004100 */
[----:B------:R-:W-:-:S04]  /*7330*/  FMUL.FTZ R0, R0, 1 ;  /* 0x3f80000000007820 */ /* 0x000fc80000410000 */
[----:B------:R3:W4:Y:S02]  /*7340*/  F2F.F64.F32 R16, R0 ;  /* 0x0000000000107310 */ /* 0x0007240000201800 */
[----:B---34-:R-:W-:Y:S05]  /*7350*/  BRA `(.L_x_895) ;  /* 0x0000000800e87947 */ /* 0x018fea0003800000 */
.L_x_898:
        /* <DEDUP_REMOVED lines=10> */
.L_x_901:
[----:B------:R-:W2:Y:S02]  /*7400*/  LDG.E.U16 R2, desc[UR36][R2.64] ;  /* 0x0000002402027981 */ /* 0x000ea4000c1e1500 */
[----:B--2---:R-:W-:-:S05]  /*7410*/  HADD2.F32 R0, -RZ, R2.H0_H0 ;  /* 0x20000002ff007230 */ /* 0x004fca0000004100 */
[----:B------:R-:W-:-:S04]  /*7420*/  FMUL.FTZ R0, R0, 1 ;  /* 0x3f80000000007820 */ /* 0x000fc80000410000 */
[----:B------:R3:W4:Y:S02]  /*7430*/  F2F.F64.F32 R16, R0 ;  /* 0x0000000000107310 */ /* 0x0007240000201800 */
[----:B---34-:R-:W-:Y:S05]  /*7440*/  BRA `(.L_x_895) ;  /* 0x0000000800ac7947 */ /* 0x018fea0003800000 */
.L_x_900:
[----:B------:R3:W5:Y:S01]  /*7450*/  LDG.E.64 R16, desc[UR36][R2.64] ;  /* 0x0000002402107981 */ /* 0x000762000c1e1b00 */
[----:B------:R-:W-:Y:S05]  /*7460*/  BRA `(.L_x_895) ;  /* 0x0000000800a47947 */ /* 0x000fea0003800000 */
.L_x_890:
        /* <DEDUP_REMOVED lines=13> */
.L_x_904:
[----:B------:R0:W5:Y:S01]  /*7540*/  LDG.E.64 R16, desc[UR36][R2.64] ;  /* 0x0000002402107981 */ /* 0x000162000c1e1b00 */
[----:B------:R-:W-:Y:S05]  /*7550*/  BRA `(.L_x_895) ;  /* 0x0000000800687947 */ /* 0x000fea0003800000 */
.L_x_903:
        /* <DEDUP_REMOVED lines=25> */
[----:B------:R0:W1:Y:S02]  /*76f0*/  F2F.F64.F32 R16, R5 ;  /* 0x0000000500107310 */ /* 0x0000640000201800 */
[----:B01----:R-:W-:Y:S05]  /*7700*/  BRA `(.L_x_895) ;  /* 0x0000000400fc7947 */ /* 0x003fea0003800000 */
.L_x_906:
        /* <DEDUP_REMOVED lines=10> */
[----:B------:R-:W-:-:S05]  /*77b0*/  LOP3.LUT R0, R0, 0x80000000, R5, 0xf8, !PT ;  /* 0x8000000000007812 */ /* 0x000fca00078ef805 */
[----:B------:R-:W-:-:S04]  /*77c0*/  FMUL.FTZ R0, R0, 1 ;  /* 0x3f80000000007820 */ /* 0x000fc80000410000 */
[----:B------:R0:W1:Y:S02]  /*77d0*/  F2F.F64.F32 R16, R0 ;  /* 0x0000000000107310 */ /* 0x0000640000201800 */
[----:B01----:R-:W-:Y:S05]  /*77e0*/  BRA `(.L_x_895) ;  /* 0x0000000400c47947 */ /* 0x003fea0003800000 */
.L_x_905:
[----:B------:R-:W2:Y:S02]  /*77f0*/  LDG.E.U16 R0, desc[UR36][R2.64] ;  /* 0x0000002402007981 */ /* 0x000ea4000c1e1500 */
[----:B--2---:R-:W-:-:S04]  /*7800*/  IMAD.U32 R0, R0, 0x10000, RZ ;  /* 0x0001000000007824 */ /* 0x004fc800078e00ff */
[----:B------:R-:W-:-:S04]  /*7810*/  FMUL.FTZ R0, R0, 1 ;  /* 0x3f80000000007820 */ /* 0x000fc80000410000 */
[----:B------:R0:W1:Y:S02]  /*7820*/  F2F.F64.F32 R16, R0 ;  /* 0x0000000000107310 */ /* 0x0000640000201800 */
[----:B01----:R-:W-:Y:S05]  /*7830*/  BRA `(.L_x_895) ;  /* 0x0000000400b07947 */ /* 0x003fea0003800000 */
.L_x_902:
        /* <DEDUP_REMOVED lines=9> */
[----:B--2---:R3:W4:Y:S02]  /*78d0*/  I2F.F64.U16 R16, R2 ;  /* 0x0000000200107312 */ /* 0x0047240000101800 */
[----:B---34-:R-:W-:Y:S05]  /*78e0*/  BRA `(.L_x_895) ;  /* 0x0000000400847947 */ /* 0x018fea0003800000 */
.L_x_909:
        /* <DEDUP_REMOVED lines=21> */
.L_x_911:
[----:B------:R-:W-:Y:S05]  /*7a40*/  BSYNC.RECONVERGENT B0 ;  /* 0x0000000000007941 */ /* 0x000fea0003800200 */
.L_x_910:
[----:B------:R-:W-:Y:S01]  /*7a50*/  IMAD.SHL.U32 R0, R0, 0x100000, RZ ;  /* 0x0010000000007824 */ /* 0x000fe200078e00ff */
[----:B------:R-:W-:-:S04]  /*7a60*/  LEA R2, R2, 0x3b800000, 0x17 ;  /* 0x3b80000002027811 */ /* 0x000fc800078eb8ff */
[----:B------:R-:W-:-:S05]  /*7a70*/  LOP3.LUT R0, R2, R0, R7, 0xfe, !PT ;  /* 0x0000000002007212 */ /* 0x000fca00078efe07 */
[----:B------:R-:W-:-:S04]  /*7a80*/  FMUL.FTZ R0, R0, 1 ;  /* 0x3f80000000007820 */ /* 0x000fc80000410000 */
[----:B------:R3:W4:Y:S02]  /*7a90*/  F2F.F64.F32 R16, R0 ;  /* 0x0000000000107310 */ /* 0x0007240000201800 */
[----:B---34-:R-:W-:Y:S05]  /*7aa0*/  BRA `(.L_x_895) ;  /* 0x0000000400147947 */ /* 0x018fea0003800000 */
.L_x_908:
        /* <DEDUP_REMOVED lines=21> */
.L_x_913:
[----:B------:R-:W-:Y:S05]  /*7c00*/  BSYNC.RECONVERGENT B0 ;  /* 0x0000000000007941 */ /* 0x000fea0003800200 */
.L_x_912:
[----:B------:R-:W-:Y:S02]  /*7c10*/  SHF.L.U32 R0, R0, 0x15, RZ ;  /* 0x0000001500007819 */ /* 0x000fe400000006ff */
[----:B------:R-:W-:-:S04]  /*7c20*/  LEA R2, R2, 0x37800000, 0x17 ;  /* 0x3780000002027811 */ /* 0x000fc800078eb8ff */
[----:B------:R-:W-:-:S05]  /*7c30*/  LOP3.LUT R0, R2, R0, R7, 0xfe, !PT ;  /* 0x0000000002007212 */ /* 0x000fca00078efe07 */
[----:B------:R-:W-:-:S04]  /*7c40*/  FMUL.FTZ R0, R0, 1 ;  /* 0x3f80000000007820 */ /* 0x000fc80000410000 */
[----:B------:R3:W4:Y:S02]  /*7c50*/  F2F.F64.F32 R16, R0 ;  /* 0x0000000000107310 */ /* 0x0007240000201800 */
[----:B---34-:R-:W-:Y:S05]  /*7c60*/  BRA `(.L_x_895) ;  /* 0x0000000000a47947 */ /* 0x018fea0003800000 */
.L_x_907:
        /* <DEDUP_REMOVED lines=16> */
[----:B------:R1:W2:Y:S02]  /*7d70*/  @P0 F2F.F64.F32 R16, R0 ;  /* 0x0000000000100310 */ /* 0x0002a40000201800 */
[----:B-12---:R-:W-:Y:S05]  /*7d80*/  BRA `(.L_x_895) ;  /* 0x00000000005c7947 */ /* 0x006fea0003800000 */
.L_x_894:
[----:B------:R-:W-:Y:S01]  /*7d90*/  MOV R0, 0x0 ;  /* 0x0000000000007802 */ /* 0x000fe20000000f00 */
[----:B------:R-:W0:Y:S01]  /*7da0*/  LDCU.64 UR4, c[0x4][0x118] ;  /* 0x01002300ff0477ac */ /* 0x000e220008000a00 */
[----:B------:R-:W-:Y:S02]  /*7db0*/  HFMA2 R8, -RZ, RZ, 0, 4.64916229248046875e-06 ;  /* 0x0000004eff087431 */ /* 0x000fe400000001ff */
[----:B------:R-:W-:Y:S01]  /*7dc0*/  IMAD.MOV.U32 R12, RZ, RZ, 0x1 ;  /* 0x00000001ff0c7424 */ /* 0x000fe200078e00ff */
[----:B------:R1:W2:Y:S01]  /*7dd0*/  LDC.64 R2, c[0x4][R0] ;  /* 0x0100000000027b82 */ /* 0x0002a20000000a00 */
[----:B------:R-:W3:Y:S01]  /*7de0*/  LDCU.64 UR6, c[0x4][0x120] ;  /* 0x01002400ff0677ac */ /* 0x000ee20008000a00 */
[----:B------:R-:W-:Y:S01]  /*7df0*/  IMAD.MOV.U32 R13, RZ, RZ, RZ ;  /* 0x000000ffff0d7224 */ /* 0x000fe200078e00ff */
[----:B------:R-:W4:Y:S01]  /*7e00*/  LDCU.64 UR8, c[0x4][0x8] ;  /* 0x01000100ff0877ac */ /* 0x000f220008000a00 */
[----:B0-----:R-:W-:Y:S01]  /*7e10*/  MOV R4, UR4 ;  /* 0x0000000400047c02 */ /* 0x001fe20008000f00 */
[----:B------:R-:W-:-:S02]  /*7e20*/  IMAD.U32 R5, RZ, RZ, UR5 ;  /* 0x00000005ff057e24 */ /* 0x000fc4000f8e00ff */
[----:B---3--:R-:W-:Y:S01]  /*7e30*/  IMAD.U32 R6, RZ, RZ, UR6 ;  /* 0x00000006ff067e24 */ /* 0x008fe2000f8e00ff */
[----:B------:R-:W-:Y:S01]  /*7e40*/  MOV R7, UR7 ;  /* 0x0000000700077c02 */ /* 0x000fe20008000f00 */
[----:B----4-:R-:W-:Y:S02]  /*7e50*/  IMAD.U32 R10, RZ, RZ, UR8 ;  /* 0x00000008ff0a7e24 */ /* 0x010fe4000f8e00ff */
[----:B-1----:R-:W-:-:S07]  /*7e60*/  IMAD.U32 R11, RZ, RZ, UR9 ;  /* 0x00000009ff0b7e24 */ /* 0x002fce000f8e00ff */
[----:B------:R-:W-:-:S07]  /*7e70*/  LEPC R20, `(.L_x_916) ;  /* 0x000000001014794e */ /* 0x000fce0000000000 */
[----:B--2---:R-:W-:Y:S05]  /*7e80*/  CALL.ABS.NOINC R2 ;  /* 0x0000000002007343 */ /* 0x004fea0003c00000 */
.L_x_916:
[----:B------:R-:W-:Y:S01]  /*7e90*/  CS2R R16, SRZ ;  /* 0x0000000000107805 */ /* 0x000fe2000001ff00 */
[----:B------:R-:W-:Y:S06]  /*7ea0*/  BRA `(.L_x_895) ;  /* 0x0000000000147947 */ /* 0x000fec0003800000 */
.L_x_915:
[----:B------:R-:W2:Y:S02]  /*7eb0*/  LDG.E.64 R16, desc[UR36][R2.64] ;  /* 0x0000002402107981 */ /* 0x000ea4000c1e1b00 */
[----:B--2---:R-:W1:Y:S02]  /*7ec0*/  I2F.F64.U64 R16, R16 ;  /* 0x0000001000107312 */ /* 0x004e640000301800 */
[----:B-1----:R-:W-:Y:S05]  /*7ed0*/  BRA `(.L_x_895) ;  /* 0x0000000000087947 */ /* 0x002fea0003800000 */
.L_x_914:
[----:B------:R-:W2:Y:S02]  /*7ee0*/  LDG.E R2, desc[UR36][R2.64] ;  /* 0x0000002402027981 */ /* 0x000ea4000c1e1900 */
[----:B--2---:R1:W2:Y:S02]  /*7ef0*/  I2F.F64.U32 R16, R2 ;  /* 0x0000000200107312 */ /* 0x0042a40000201800 */
.L_x_895:
[----:B------:R-:W-:Y:S05]  /*7f00*/  BSYNC.RECONVERGENT B7 ;  /* 0x0000000000077941 */ /* 0x000fea0003800200 */
.L_x_889:
        /* <DEDUP_REMOVED lines=18> */
.L_x_921:
[----:B------:R-:W4:Y:S02]  /*8030*/  LDG.E.U8 R22, desc[UR36][R22.64] ;  /* 0x0000002416167981 */ /* 0x000f24000c1e1100 */
[----:B----4-:R4:W0:Y:S02]  /*8040*/  I2F.F64.U16 R24, R22 ;  /* 0x0000001600187312 */ /* 0x0108240000101800 */
[----:B0---4-:R-:W-:Y:S05]  /*8050*/  BRA `(.L_x_923) ;  /* 0x0000000c00607947 */ /* 0x011fea0003800000 */
.L_x_920:
        /* <DEDUP_REMOVED lines=9> */
.L_x_925:
[----:B------:R-:W4:Y:S02]  /*80f0*/  LDG.E R22, desc[UR36][R22.64] ;  /* 0x0000002416167981 */ /* 0x000f24000c1e1900 */
[----:B----4-:R4:W0:Y:S02]  /*8100*/  I2F.F64 R24, R22 ;  /* 0x0000001600187312 */ /* 0x0108240000201c00 */
[----:B0---4-:R-:W-:Y:S05]  /*8110*/  BRA `(.L_x_923) ;  /* 0x0000000c00307947 */ /* 0x011fea0003800000 */
.L_x_924:
[----:B------:R-:W4:Y:S02]  /*8120*/  LDG.E.U16 R22, desc[UR36][R22.64] ;  /* 0x0000002416167981 */ /* 0x000f24000c1e1500 */
[----:B----4-:R4:W0:Y:S02]  /*8130*/  I2F.F64.S16 R24, R22 ;  /* 0x0000001600187312 */ /* 0x0108240000101c00 */
[----:B0---4-:R-:W-:Y:S05]  /*8140*/  BRA `(.L_x_923) ;  /* 0x0000000c00247947 */ /* 0x011fea0003800000 */
.L_x_919:
        /* <DEDUP_REMOVED lines=10> */
.L_x_927:
[----:B------:R-:W4:Y:S02]  /*81f0*/  LDG.E.U16 R0, desc[UR36][R22.64] ;  /* 0x0000002416007981 */ /* 0x000f24000c1e1500 */
[----:B----4-:R-:W-:-:S05]  /*8200*/  HADD2.F32 R0, -RZ, R0.H0_H0 ;  /* 0x20000000ff007230 */ /* 0x010fca0000004100 */
[----:B------:R-:W-:-:S04]  /*8210*/  FMUL.FTZ R0, R0, 1 ;  /* 0x3f80000000007820 */ /* 0x000fc80000410000 */
[----:B------:R4:W0:Y:S02]  /*8220*/  F2F.F64.F32 R24, R0 ;  /* 0x0000000000187310 */ /* 0x0008240000201800 */
[----:B0---4-:R-:W-:Y:S05]  /*8230*/  BRA `(.L_x_923) ;  /* 0x0000000800e87947 */ /* 0x011fea0003800000 */
.L_x_926:
        /* <DEDUP_REMOVED lines=10> */
.L_x_929:
[----:B------:R-:W4:Y:S02]  /*82e0*/  LDG.E.U16 R22, desc[UR36][R22.64] ;  /* 0x0000002416167981 */ /* 0x000f24000c1e1500 */
[----:B----4-:R-:W-:-:S05]  /*82f0*/  HADD2.F32 R0, -RZ, R22.H0_H0 ;  /* 0x20000016ff007230 */ /* 0x010fca0000004100 */
[----:B------:R-:W-:-:S04]  /*8300*/  FMUL.FTZ R0, R0, 1 ;  /* 0x3f80000000007820 */ /* 0x000fc80000410000 */
[----:B------:R4:W0:Y:S02]  /*8310*/  F2F.F64.F32 R24, R0 ;  /* 0x0000000000187310 */ /* 0x0008240000201800 */
[----:B0---4-:R-:W-:Y:S05]  /*8320*/  BRA `(.L_x_923) ;  /* 0x0000000800ac7947 */ /* 0x011fea0003800000 */
.L_x_928:
[----:B------:R4:W5:Y:S01]  /*8330*/  LDG.E.64 R24, desc[UR36][R22.64] ;  /* 0x0000002416187981 */ /* 0x000962000c1e1b00 */
[----:B------:R-:W-:Y:S05]  /*8340*/  BRA `(.L_x_923) ;  /* 0x0000000800a47947 */ /* 0x000fea0003800000 */
.L_x_918:
        /* <DEDUP_REMOVED lines=13> */
.L_x_932:
[----:B------:R4:W5:Y:S01]  /*8420*/  LDG.E.64 R24, desc[UR36][R22.64] ;  /* 0x0000002416187981 */ /* 0x000962000c1e1b00 */
[----:B------:R-:W-:Y:S05]  /*8430*/  BRA `(.L_x_923) ;  /* 0x0000000800687947 */ /* 0x000fea0003800000 */
.L_x_931:
        /* <DEDUP_REMOVED lines=27> */
.L_x_934:
[----:B0--3--:R-:W3:Y:S02]  /*85f0*/  LDG.E.U8 R3, desc[UR36][R22.64] ;  /* 0x0000002416037981 */ /* 0x009ee4000c1e1100 */
[C---:B---3--:R-:W-:Y:S01]  /*8600*/  SHF.L.U32 R0, R3.reuse, 0x19, RZ ;  /* 0x0000001903007819 */ /* 0x048fe200000006ff */
[----:B------:R-:W-:-:S03]  /*8610*/  IMAD.SHL.U32 R3, R3, 0x100, RZ ;  /* 0x0000010003037824 */ /* 0x000fc600078e00ff */
[----:B------:R-:W-:-:S13]  /*8620*/  ISETP.GE.U32.AND P0, PT, R0, 0x8000000, PT ;  /* 0x080000000000780c */ /* 0x000fda0003f06070 */
[C---:B-1----:R-:W-:Y:S02]  /*8630*/  @!P0 LOP3.LUT R2, R3.reuse, 0x7f00, RZ, 0xc0, !PT ;  /* 0x00007f0003028812 */ /* 0x042fe400078ec0ff */
        /* <DEDUP_REMOVED lines=9> */
.L_x_933:
[----:B------:R-:W4:Y:S02]  /*86d0*/  LDG.E.U16 R0, desc[UR36][R22.64] ;  /* 0x0000002416007981 */ /* 0x000f24000c1e1500 */
[----:B----4-:R-:W-:-:S04]  /*86e0*/  IMAD.U32 R0, R0, 0x10000, RZ ;  /* 0x0001000000007824 */ /* 0x010fc800078e00ff */
[----:B------:R-:W-:-:S04]  /*86f0*/  FMUL.FTZ R0, R0, 1 ;  /* 0x3f80000000007820 */ /* 0x000fc80000410000 */
[----:B------:R4:W0:Y:S02]  /*8700*/  F2F.F64.F32 R24, R0 ;  /* 0x0000000000187310 */ /* 0x0008240000201800 */
[----:B0---4-:R-:W-:Y:S05]  /*8710*/  BRA `(.L_x_923) ;  /* 0x0000000400b07947 */ /* 0x011fea0003800000 */
.L_x_930:
        /* <DEDUP_REMOVED lines=11> */
.L_x_937:
        /* <DEDUP_REMOVED lines=21> */
.L_x_939:
[----:B------:R-:W-:Y:S05]  /*8920*/  BSYNC.RECONVERGENT B0 ;  /* 0x0000000000007941 */ /* 0x000fea0003800200 */
.L_x_938:
[----:B------:R-:W-:Y:S01]  /*8930*/  IMAD.SHL.U32 R0, R0, 0x100000, RZ ;  /* 0x0010000000007824 */ /* 0x000fe200078e00ff */
[----:B------:R-:W-:-:S04]  /*8940*/  LEA R2, R2, 0x3b800000, 0x17 ;  /* 0x3b80000002027811 */ /* 0x000fc800078eb8ff */
[----:B------:R-:W-:-:S05]  /*8950*/  LOP3.LUT R0, R2, R0, R7, 0xfe, !PT ;  /* 0x0000000002007212 */ /* 0x000fca00078efe07 */
[----:B------:R-:W-:-:S04]  /*8960*/  FMUL.FTZ R0, R0, 1 ;  /* 0x3f80000000007820 */ /* 0x000fc80000410000 */
[----:B------:R0:W1:Y:S02]  /*8970*/  F2F.F64.F32 R24, R0 ;  /* 0x0000000000187310 */ /* 0x0000640000201800 */
[----:B01----:R-:W-:Y:S05]  /*8980*/  BRA `(.L_x_923) ;  /* 0x0000000400147947 */ /* 0x003fea0003800000 */
.L_x_936:
        /* <DEDUP_REMOVED lines=21> */
.L_x_941:
[----:B------:R-:W-:Y:S05]  /*8ae0*/  BSYNC.RECONVERGENT B0 ;  /* 0x0000000000007941 */ /* 0x000fea0003800200 */
.L_x_940:
[----:B------:R-:W-:Y:S02]  /*8af0*/  SHF.L.U32 R0, R0, 0x15, RZ ;  /* 0x0000001500007819 */ /* 0x000fe400000006ff */
[----:B------:R-:W-:-:S04]  /*8b00*/  LEA R2, R2, 0x37800000, 0x17 ;  /* 0x3780000002027811 */ /* 0x000fc800078eb8ff */
[----:B------:R-:W-:-:S05]  /*8b10*/  LOP3.LUT R0, R2, R0, R7, 0xfe, !PT ;  /* 0x0000000002007212 */ /* 0x000fca00078efe07 */
[----:B------:R-:W-:-:S04]  /*8b20*/  FMUL.FTZ R0, R0, 1 ;  /* 0x3f80000000007820 */ /* 0x000fc80000410000 */
[----:B------:R0:W1:Y:S02]  /*8b30*/  F2F.F64.F32 R24, R0 ;  /* 0x0000000000187310 */ /* 0x0000640000201800 */
[----:B01----:R-:W-:Y:S05]  /*8b40*/  BRA `(.L_x_923) ;  /* 0x0000000000a47947 */ /* 0x003fea0003800000 */
.L_x_935:
        /* <DEDUP_REMOVED lines=18> */
.L_x_922:
[----:B------:R-:W-:Y:S01]  /*8c70*/  MOV R0, 0x0 ;  /* 0x0000000000007802 */ /* 0x000fe20000000f00 */
[----:B------:R-:W4:Y:S01]  /*8c80*/  LDCU.64 UR4, c[0x4][0x118] ;  /* 0x01002300ff0477ac */ /* 0x000f220008000a00 */
[----:B------:R-:W-:Y:S02]  /*8c90*/  HFMA2 R8, -RZ, RZ, 0, 4.64916229248046875e-06 ;  /* 0x0000004eff087431 */ /* 0x000fe400000001ff */
[----:B------:R-:W-:Y:S01]  /*8ca0*/  IMAD.MOV.U32 R12, RZ, RZ, 0x1 ;  /* 0x00000001ff0c7424 */ /* 0x000fe200078e00ff */
[----:B01-3--:R0:W1:Y:S01]  /*8cb0*/  LDC.64 R2, c[0x4][R0] ;  /* 0x0100000000027b82 */ /* 0x00b0620000000a00 */
[----:B------:R-:W3:Y:S01]  /*8cc0*/  LDCU.64 UR6, c[0x4][0x120] ;  /* 0x01002400ff0677ac */ /* 0x000ee20008000a00 */
[----:B------:R-:W-:Y:S01]  /*8cd0*/  IMAD.MOV.U32 R13, RZ, RZ, RZ ;  /* 0x000000ffff0d7224 */ /* 0x000fe200078e00ff */
[----:B------:R-:W2:Y:S01]  /*8ce0*/  LDCU.64 UR8, c[0x4][0x8] ;  /* 0x01000100ff0877ac */ /* 0x000ea20008000a00 */
[----:B----4-:R-:W-:Y:S01]  /*8cf0*/  MOV R4, UR4 ;  /* 0x0000000400047c02 */ /* 0x010fe20008000f00 */
[----:B------:R-:W-:-:S02]  /*8d00*/  IMAD.U32 R5, RZ, RZ, UR5 ;  /* 0x00000005ff057e24 */ /* 0x000fc4000f8e00ff */
[----:B---3--:R-:W-:Y:S01]  /*8d10*/  IMAD.U32 R6, RZ, RZ, UR6 ;  /* 0x00000006ff067e24 */ /* 0x008fe2000f8e00ff */
[----:B------:R-:W-:Y:S01]  /*8d20*/  MOV R7, UR7 ;  /* 0x0000000700077c02 */ /* 0x000fe20008000f00 */
[----:B--2---:R-:W-:Y:S02]  /*8d30*/  IMAD.U32 R10, RZ, RZ, UR8 ;  /* 0x00000008ff0a7e24 */ /* 0x004fe4000f8e00ff */
[----:B0-----:R-:W-:-:S07]  /*8d40*/  IMAD.U32 R11, RZ, RZ, UR9 ;  /* 0x00000009ff0b7e24 */ /* 0x001fce000f8e00ff */
[----:B------:R-:W-:-:S07]  /*8d50*/  LEPC R20, `(.L_x_944) ;  /* 0x000000001014794e */ /* 0x000fce0000000000 */
[----:B-1---5:R-:W-:Y:S05]  /*8d60*/  CALL.ABS.NOINC R2 ;  /* 0x0000000002007343 */ /* 0x022fea0003c00000 */
.L_x_944:
[----:B------:R-:W-:Y:S01]  /*8d70*/  CS2R R24, SRZ ;  /* 0x0000000000187805 */ /* 0x000fe2000001ff00 */
[----:B------:R-:W-:Y:S06]  /*8d80*/  BRA `(.L_x_923) ;  /* 0x0000000000147947 */ /* 0x000fec0003800000 */
.L_x_943:
[----:B------:R-:W4:Y:S02]  /*8d90*/  LDG.E.64 R24, desc[UR36][R22.64] ;  /* 0x0000002416187981 */ /* 0x000f24000c1e1b00 */
[----:B----4-:R-:W4:Y:S02]  /*8da0*/  I2F.F64.U64 R24, R24 ;  /* 0x0000001800187312 */ /* 0x010f240000301800 */
[----:B----4-:R-:W-:Y:S05]  /*8db0*/  BRA `(.L_x_923) ;  /* 0x0000000000087947 */ /* 0x010fea0003800000 */
.L_x_942:
[----:B------:R-:W4:Y:S02]  /*8dc0*/  LDG.E R22, desc[UR36][R22.64] ;  /* 0x0000002416167981 */ /* 0x000f24000c1e1900 */
[----:B----4-:R4:W0:Y:S02]  /*8dd0*/  I2F.F64.U32 R24, R22 ;  /* 0x0000001600187312 */ /* 0x0108240000201800 */
.L_x_923:
[----:B------:R-:W-:Y:S05]  /*8de0*/  BSYNC.RECONVERGENT B7 ;  /* 0x0000000000077941 */ /* 0x000fea0003800200 */
.L_x_917:
[----:B0----5:R-:W0:Y:S01]  /*8df0*/  DSETP.NEU.AND P0, PT, |R24|, +INF , PT ;  /* 0x7ff000001800742a */ /* 0x021e220003f0d200 */
[----:B------:R-:W-:Y:S04]  /*8e00*/  BSSY.RECONVERGENT B2, `(.L_x_945) ;  /* 0x0000037000027945 */ /* 0x000fe80003800200 */
        /* <DEDUP_REMOVED lines=9> */
[----:B------:R-:W0:Y:S01]  /*8ea0*/  DMUL R4, R24, UR4 ;  /* 0x0000000418047c28 */ /* 0x000e220008000000 */
[----:B------:R-:W-:-:S15]  /*8eb0*/  UMOV UR4, 0x54442d18 ;  /* 0x54442d1800047882 */ /* 0x000fde0000000000 */
[----:B------:R-:W-:-:S15]  /*8ec0*/  NOP ;  /* 0x0000000000007918 */ /* 0x000fde0000000000 */
[----:B------:R-:W-:-:S15]  /*8ed0*/  NOP ;  /* 0x0000000000007918 */ /* 0x000fde0000000000 */
[----:B------:R-:W-:-:S15]  /*8ee0*/  NOP ;  /* 0x0000000000007918 */ /* 0x000fde0000000000 */
[----:B------:R-:W-:-:S03]  /*8ef0*/  NOP ;  /* 0x0000000000007918 */ /* 0x000fc60000000000 */
[----:B0-----:R-:W1:Y:S01]  /*8f00*/  F2I.F64 R0, R4 ;  /* 0x0000000400007311 */ /* 0x001e620000301100 */
[----:B------:R-:W-:-:S15]  /*8f10*/  UMOV UR5, 0x3ff921fb ;  /* 0x3ff921fb00057882 */ /* 0x000fde0000000000 */
[----:B------:R-:W-:-:S15]  /*8f20*/  NOP ;  /* 0x0000000000007918 */ /* 0x000fde0000000000 */
[----:B------:R-:W-:-:S15]  /*8f30*/  NOP ;  /* 0x0000000000007918 */ /* 0x000fde0000000000 */
[----:B------:R-:W-:-:S15]  /*8f40*/  NOP ;  /* 0x0000000000007918 */ /* 0x000fde0000000000 */
[----:B------:R-:W-:-:S03]  /*8f50*/  NOP ;  /* 0x0000000000007918 */ /* 0x000fc60000000000 */
[----:B-1-3--:R-:W0:-:S15]  /*8f60*/  I2F.F64 R2, R0 ;  /* 0x0000000000027312 */ /* 0x00ae1e0000201c00 */
        /* <DEDUP_REMOVED lines=20> */
[----:B------:R-:W-:Y:S01]  /*90b0*/  MOV R4, R24 ;  /* 0x0000001800047202 */ /* 0x000fe20000000f00 */
[----:B------:R-:W-:Y:S01]  /*90c0*/  IMAD.MOV.U32 R21, RZ, RZ, R25 ;  /* 0x000000ffff157224 */ /* 0x000fe200078e0019 */
[----:B------:R-:W-:-:S07]  /*90d0*/  MOV R14, 0x90f0 ;  /* 0x000090f0000e7802 */ /* 0x000fce0000000f00 */
[----:B--2-4-:R-:W-:Y:S05]  /*90e0*/  CALL.REL.NOINC `($_ZN2at6native18elementwise_kernelILi128ELi4EZNS0_15gpu_kernel_implIZZZNS0_54_GLOBAL__N__7dbc7496_16_ComplexKernel_cu_1520ed90_304117polar_kernel_cudaERNS_14TensorIteratorEENKUlvE_clEvENKUlvE_clEvEUlddE_EEvRNS_18TensorIteratorBaseERKT_EUliE_EEviT1_$__internal_trig_reduction_slowpathd) ;  /* 0x000000d0009c7944 */ /* 0x014fea0003c00000 */
[----:B------:R-:W-:Y:S01]  /*90f0*/  IMAD.MOV.U32 R0, RZ, RZ, R2 ;  /* 0x000000ffff007224 */ /* 0x000fe200078e0002 */
[----:B------:R-:W-:Y:S01]  /*9100*/  MOV R2, R4 ;  /* 0x0000000400027202 */ /* 0x000fe20000000f00 */
[----:B------:R-:W-:-:S07]  /*9110*/  IMAD.MOV.U32 R3, RZ, RZ, R5 ;  /* 0x000000ffff037224 */ /* 0x000fce00078e0005 */
.L_x_948:
[----:B------:R-:W-:Y:S05]  /*9120*/  BSYNC.RECONVERGENT B3 ;  /* 0x0000000000037941 */ /* 0x000fea0003800200 */
.L_x_947:
[----:B------:R-:W-:Y:S01]  /*9130*/  VIADD R0, R0, 0x1 ;  /* 0x0000000100007836 */ /* 0x000fe20000000000 */
[----:B------:R-:W-:Y:S06]  /*9140*/  BRA `(.L_x_949) ;  /* 0x0000000000087947 */ /* 0x000fec0003800000 */
.L_x_946:
[----:B-1-3--:R0:W1:Y:S02]  /*9150*/  DMUL R2, RZ, R24 ;  /* 0x00000018ff027228 */ /* 0x00a0640000000000 */
[----:B01----:R-:W-:-:S07]  /*9160*/  MOV R0, 0x1 ;  /* 0x0000000100007802 */ /* 0x003fce0000000f00 */
.L_x_949:
[----:B------:R-:W-:Y:S05]  /*9170*/  BSYNC.RECONVERGENT B2 ;  /* 0x0000000000027941 */ /* 0x000fea0003800200 */
.L_x_945:
[----:B------:R-:W4:Y:S01]  /*9180*/  LDCU.64 UR4, c[0x4][0x130] ;  /* 0x01002600ff0477ac */ /* 0x000f220008000a00 */
[----:B------:R-:W-:-:S05]  /*9190*/  IMAD.SHL.U32 R4, R0, 0x40, RZ ;  /* 0x0000004000047824 */ /* 0x000fca00078e00ff */
[----:B------:R-:W-:-:S04]  /*91a0*/  LOP3.LUT R4, R4, 0x40, RZ, 0xc0, !PT ;  /* 0x0000004004047812 */ /* 0x000fc800078ec0ff */
[----:B----4-:R-:W-:-:S05]  /*91b0*/  IADD3 R22, P0, PT, R4, UR4, RZ ;  /* 0x0000000404167c10 */ /* 0x010fca000ff1e0ff */
[----:B------:R-:W-:-:S05]  /*91c0*/  IMAD.X R23, RZ, RZ, UR5, P0 ;  /* 0x00000005ff177e24 */ /* 0x000fca00080e06ff */
[----:B------:R-:W3:Y:S04]  /*91d0*/  LDG.E.128.CONSTANT R12, desc[UR36][R22.64] ;  /* 0x00000024160c7981 */ /* 0x000ee8000c1e9d00 */
[----:B------:R-:W4:Y:S04]  /*91e0*/  LDG.E.128.CONSTANT R8, desc[UR36][R22.64+0x10] ;  /* 0x0000102416087981 */ /* 0x000f28000c1e9d00 */
[----:B------:R-:W5:Y:S01]  /*91f0*/  LDG.E.128.CONSTANT R4, desc[UR36][R22.64+0x20] ;  /* 0x0000202416047981 */ /* 0x000f62000c1e9d00 */
[----:B------:R-:W-:Y:S01]  /*9200*/  LOP3.LUT R26, R0, 0x1, RZ, 0xc0, !PT ;  /* 0x00000001001a7812 */ /* 0x000fe200078ec0ff */
[----:B------:R-:W-:Y:S01]  /*9210*/  IMAD.MOV.U32 R27, RZ, RZ, 0x3da8ff83 ;  /* 0x3da8ff83ff1b7424 */ /* 0x000fe200078e00ff */
[----:B------:R-:W3:Y:S01]  /*9220*/  DMUL R20, R2, R2 ;  /* 0x0000000202147228 */ /* 0x000ee20000000000 */
[----:B------:R-:W-:Y:S01]  /*9230*/  BSSY.RECONVERGENT B2, `(.L_x_950) ;  /* 0x0000071000027945 */ /* 0x000fe20003800200 */
[----:B------:R-:W-:-:S02]  /*9240*/  ISETP.NE.U32.AND P0, PT, R26, 0x1, PT ;  /* 0x000000011a00780c */ /* 0x000fc40003f05070 */
[----:B------:R-:W-:Y:S02]  /*9250*/  MOV R26, 0x20fd8164 ;  /* 0x20fd8164001a7802 */ /* 0x000fe40000000f00 */
[----:B------:R-:W-:Y:S02]  /*9260*/  FSEL R27, -R27, 0.11223486810922622681, !P0 ;  /* 0x3de5db651b1b7808 */ /* 0x000fe40004000100 */
[----:B------:R-:W-:-:S15]  /*9270*/  FSEL R26, R26, -8.06006814911005101289e+34, !P0 ;  /* 0xf9785eba1a1a7808 */ /* 0x000fde0004000000 */
[----:B------:R-:W-:-:S15]  /*9280*/  NOP ;  /* 0x0000000000007918 */ /* 0x000fde0000000000 */
[----:B------:R-:W-:-:S15]  /*9290*/  NOP ;  /* 0x0000000000007918 */ /* 0x000fde0000000000 */
[----:B------:R-:W-:-:S11]  /*92a0*/  NOP ;  /* 0x0000000000007918 */ /* 0x000fd60000000000 */
[----:B------:R-:W-:-:S15]  /*92b0*/  DSETP.NEU.AND P1, PT, |R24|, +INF , PT ;  /* 0x7ff000001800742a */ /* 0x000fde0003f2d200 */
        /* <DEDUP_REMOVED lines=42> */
[----:B------:R-:W-:-:S15]  /*9560*/  LOP3.LUT P0, RZ, R0, 0x2, RZ, 0xc0, !PT ;  /* 0x0000000200ff7812 */ /* 0x000fde000780c0ff */
[----:B------:R-:W-:-:S15]  /*9570*/  NOP ;  /* 0x0000000000007918 */ /* 0x000fde0000000000 */
[----:B------:R-:W-:-:S15]  /*9580*/  NOP ;  /* 0x0000000000007918 */ /* 0x000fde0000000000 */
[----:B------:R-:W-:-:S13]  /*9590*/  NOP ;  /* 0x0000000000007918 */ /* 0x000fda0000000000 */
[----:B------:R-:W0:Y:S02]  /*95a0*/  DADD R2, RZ, -R4 ;  /* 0x00000000ff027229 */ /* 0x000e240000000804 */
[----:B0-----:R-:W-:Y:S02]  /*95b0*/  FSEL R8, R4, R2, !P0 ;  /* 0x0000000204087208 */ /* 0x001fe40004000000 */
[----:B------:R-:W-:-:S15]  /*95c0*/  FSEL R9, R5, R3, !P0 ;  /* 0x0000000305097208 */ /* 0x000fde0004000000 */
[----:B------:R-:W-:-:S15]  /*95d0*/  NOP ;  /* 0x0000000000007918 */ /* 0x000fde0000000000 */
[----:B------:R-:W-:-:S15]  /*95e0*/  NOP ;  /* 0x0000000000007918 */ /* 0x000fde0000000000 */
[----:B------:R-:W-:-:S15]  /*95f0*/  NOP ;  /* 0x0000000000007918 */ /* 0x000fde0000000000 */
[----:B--2---:R0:W1:Y:S02]  /*9600*/  DMUL R8, R16, R8 ;  /* 0x0000000810087228 */ /* 0x0040640000000000 */
        /* <DEDUP_REMOVED lines=47> */
[----:B------:R-:W-:Y:S01]  /*9900*/  IMAD.MOV.U32 R2, RZ, RZ, R4 ;  /* 0x000000ffff027224 */ /* 0x000fe200078e0004 */
[----:B------:R-:W-:Y:S06]  /*9910*/  BRA `(.L_x_952) ;  /* 0x0000000000087947 */ /* 0x000fec0003800000 */
.L_x_951:
[----:B------:R0:W1:Y:S02]  /*9920*/  DMUL R2, RZ, R24 ;  /* 0x00000018ff027228 */ /* 0x0000640000000000 */
[----:B01----:R-:W-:-:S07]  /*9930*/  IMAD.MOV.U32 R0, RZ, RZ, RZ ;  /* 0x000000ffff007224 */ /* 0x003fce00078e00ff */
.L_x_952:
[----:B------:R-:W-:Y:S05]  /*9940*/  BSYNC.RECONVERGENT B2 ;  /* 0x0000000000027941 */ /* 0x000fea0003800200 */
.L_x_950:
[----:B------:R-:W0:Y:S01]  /*9950*/  LDCU.64 UR4, c[0x4][0x130] ;  /* 0x01002600ff0477ac */ /* 0x000e220008000a00 */
[C---:B------:R-:W-:Y:S01]  /*9960*/  IMAD.SHL.U32 R4, R0.reuse, 0x40, RZ ;  /* 0x0000004000047824 */ /* 0x040fe200078e00ff */
[----:B------:R-:W-:Y:S01]  /*9970*/  LOP3.LUT R26, R0, 0x1, RZ, 0xc0, !PT ;  /* 0x00000001001a7812 */ /* 0x000fe200078ec0ff */
[----:B------:R-:W-:Y:S01]  /*9980*/  IMAD.MOV.U32 R27, RZ, RZ, 0x3da8ff83 ;  /* 0x3da8ff83ff1b7424 */ /* 0x000fe200078e00ff */
[----:B------:R-:W1:Y:S01]  /*9990*/  DMUL R10, R2, R2 ;  /* 0x00000002020a7228 */ /* 0x000e620000000000 */
[----:B------:R-:W2:Y:S01]  /*99a0*/  LDCU.64 UR6, c[0x0][0x5e8] ;  /* 0x0000bd00ff0677ac */ /* 0x000ea20008000a00 */
[----:B------:R-:W-:-:S04]  /*99b0*/  LOP3.LUT R4, R4, 0x40, RZ, 0xc0, !PT ;  /* 0x0000004004047812 */ /* 0x000fc800078ec0ff */
[----:B0-----:R-:W-:-:S04]  /*99c0*/  IADD3 R24, P0, PT, R4, UR4, RZ ;  /* 0x0000000404187c10 */ /* 0x001fc8000ff1e0ff */
[----:B------:R-:W-:-:S05]  /*99d0*/  IADD3.X R25, PT, PT, RZ, UR5, RZ, P0, !PT ;  /* 0x00000005ff197c10 */ /* 0x000fca00087fe4ff */
[----:B------:R-:W1:Y:S04]  /*99e0*/  LDG.E.128.CONSTANT R4, desc[UR36][R24.64] ;  /* 0x0000002418047981 */ /* 0x000e68000c1e9d00 */
[----:B------:R-:W3:Y:S04]  /*99f0*/  LDG.E.128.CONSTANT R12, desc[UR36][R24.64+0x10] ;  /* 0x00001024180c7981 */ /* 0x000ee8000c1e9d00 */
[----:B------:R-:W4:Y:S01]  /*9a00*/  LDG.E.128.CONSTANT R20, desc[UR36][R24.64+0x20] ;  /* 0x0000202418147981 */ /* 0x000f22000c1e9d00 */
[----:B------:R-:W-:Y:S01]  /*9a10*/  ISETP.NE.U32.AND P0, PT, R26, 0x1, PT ;  /* 0x000000011a00780c */ /* 0x000fe20003f05070 */
[----:B------:R-:W-:Y:S01]  /*9a20*/  IMAD.MOV.U32 R26, RZ, RZ, 0x20fd8164 ;  /* 0x20fd8164ff1a7424 */ /* 0x000fe200078e00ff */
[----:B------:R-:W-:-:S02]  /*9a30*/  UPRMT UR4, UR43, 0x9910, URZ ;  /* 0x000099102b047896 */ /* 0x000fc400080000ff */
[----:B------:R-:W-:Y:S02]  /*9a40*/  FSEL R27, -R27, 0.11223486810922622681, !P0 ;  /* 0x3de5db651b1b7808 */ /* 0x000fe40004000100 */
[----:B------:R-:W-:Y:S01]  /*9a50*/  FSEL R26, R26, -8.06006814911005101289e+34, !P0 ;  /* 0xf9785eba1a1a7808 */ /* 0x000fe20004000000 */
[----:B------:R-:W-:-:S15]  /*9a60*/  UISETP.GT.AND UP0, UPT, UR4, 0x9, UPT ;  /* 0x000000090400788c */ /* 0x000fde000bf04270 */
        /* <DEDUP_REMOVED lines=41> */
[----:B--2---:R-:W-:-:S04]  /*9d00*/  IADD3 R2, P1, PT, R18, UR6, RZ ;  /* 0x0000000612027c10 */ /* 0x004fc8000ff3e0ff */
[----:B------:R-:W-:-:S15]  /*9d10*/  IADD3.X R3, PT, PT, RZ, UR7, RZ, P1, !PT ;  /* 0x00000007ff037c10 */ /* 0x000fde0008ffe4ff */
[----:B------:R-:W-:-:S15]  /*9d20*/  NOP ;  /* 0x0000000000007918 */ /* 0x000fde0000000000 */
[----:B------:R-:W-:-:S15]  /*9d30*/  NOP ;  /* 0x0000000000007918 */ /* 0x000fde0000000000 */
[----:B------:R-:W-:-:S07]  /*9d40*/  NOP ;  /* 0x0000000000007918 */ /* 0x000fce0000000000 */
        /* <DEDUP_REMOVED lines=19> */
.L_x_956:
[----:B------:R-:W0:Y:S02]  /*9e80*/  F2I.S64.F64.TRUNC R8, R8 ;  /* 0x0000000800087311 */ /* 0x000e24000030d900 */
[----:B0-----:R-:W-:-:S05]  /*9e90*/  IMAD.MOV.U32 R5, RZ, RZ, R8 ;  /* 0x000000ffff057224 */ /* 0x001fca00078e0008 */
[----:B------:R3:W-:Y:S01]  /*9ea0*/  STG.E.U8 desc[UR36][R2.64], R5 ;  /* 0x0000000502007986 */ /* 0x0007e2000c101124 */
[----:B------:R-:W-:Y:S05]  /*9eb0*/  BRA `(.L_x_958) ;  /* 0x0000001000e07947 */ /* 0x000fea0003800000 */
.L_x_955:
        /* <DEDUP_REMOVED lines=9> */
.L_x_960:
[----:B------:R-:W0:Y:S02]  /*9f50*/  F2I.F64.TRUNC R9, R8 ;  /* 0x0000000800097311 */ /* 0x000e24000030d100 */
[----:B0-----:R2:W-:Y:S01]  /*9f60*/  STG.E desc[UR36][R2.64], R9 ;  /* 0x0000000902007986 */ /* 0x0015e2000c101924 */
[----:B------:R-:W-:Y:S05]  /*9f70*/  BRA `(.L_x_958) ;  /* 0x0000001000b07947 */ /* 0x000fea0003800000 */
.L_x_959:
[----:B------:R-:W0:Y:S02]  /*9f80*/  F2I.F64.TRUNC R9, R8 ;  /* 0x0000000800097311 */ /* 0x000e24000030d100 */
[----:B0-----:R0:W-:Y:S01]  /*9f90*/  STG.E.U16 desc[UR36][R2.64], R9 ;  /* 0x0000000902007986 */ /* 0x0011e2000c101524 */
[----:B------:R-:W-:Y:S05]  /*9fa0*/  BRA `(.L_x_958) ;  /* 0x0000001000a47947 */ /* 0x000fea0003800000 */
.L_x_954:
        /* <DEDUP_REMOVED lines=17> */
.L_x_962:
        /* <DEDUP_REMOVED lines=12> */
.L_x_961:
        /* <DEDUP_REMOVED lines=28> */
.L_x_964:
        /* <DEDUP_REMOVED lines=23> */
.L_x_963:
[----:B------:R0:W-:Y:S01]  /*a4b0*/  STG.E.64 desc[UR36][R2.64], R8 ;  /* 0x0000000802007986 */ /* 0x0001e2000c101b24 */
[----:B------:R-:W-:Y:S05]  /*a4c0*/  BRA `(.L_x_958) ;  /* 0x0000000c005c7947 */ /* 0x000fea0003800000 */
.L_x_953:
        /* <DEDUP_REMOVED lines=13> */
.L_x_968:
        /* <DEDUP_REMOVED lines=25> */
[----:B------:R-:W-:-:S07]  /*a730*/  MOV R0, R4 ;  /* 0x0000000400007202 */ /* 0x000fce0000000f00 */
.L_x_971:
[----:B------:R-:W-:-:S04]  /*a740*/  SHF.R.U32.HI R5, RZ, 0x18, R5 ;  /* 0x00000018ff057819 */ /* 0x000fc80000011605 */
[----:B------:R-:W-:-:S07]  /*a750*/  LOP3.LUT R0, R0, 0x80, R5, 0xf8, !PT ;  /* 0x0000008000007812 */ /* 0x000fce00078ef805 */
.L_x_970:
[----:B------:R-:W-:Y:S05]  /*a760*/  BSYNC.RECONVERGENT B0 ;  /* 0x0000000000007941 */ /* 0x000fea0003800200 */
.L_x_969:
[----:B------:R0:W-:Y:S01]  /*a770*/  STG.E.U8 desc[UR36][R2.64], R0 ;  /* 0x0000000002007986 */ /* 0x0001e2000c101124 */
[----:B------:R-:W-:Y:S05]  /*a780*/  BRA `(.L_x_958) ;  /* 0x0000000800ac7947 */ /* 0x000fea0003800000 */
.L_x_967:
        /* <DEDUP_REMOVED lines=25> */
[----:B------:R-:W-:-:S07]  /*a920*/  IMAD.MOV.U32 R0, RZ, RZ, R4 ;  /* 0x000000ffff007224 */ /* 0x000fce00078e0004 */
.L_x_974:
[----:B------:R-:W-:-:S04]  /*a930*/  SHF.R.U32.HI R5, RZ, 0x18, R5 ;  /* 0x00000018ff057819 */ /* 0x000fc80000011605 */
[----:B------:R-:W-:-:S07]  /*a940*/  LOP3.LUT R0, R0, 0x80, R5, 0xf8, !PT ;  /* 0x0000008000007812 */ /* 0x000fce00078ef805 */
.L_x_973:
[----:B------:R-:W-:Y:S05]  /*a950*/  BSYNC.RECONVERGENT B0 ;  /* 0x0000000000007941 */ /* 0x000fea0003800200 */
.L_x_972:
[----:B------:R0:W-:Y:S01]  /*a960*/  STG.E.U8 desc[UR36][R2.64], R0 ;  /* 0x0000000002007986 */ /* 0x0001e2000c101124 */
[----:B------:R-:W-:Y:S05]  /*a970*/  BRA `(.L_x_958) ;  /* 0x0000000800307947 */ /* 0x000fea0003800000 */
.L_x_966:
        /* <DEDUP_REMOVED lines=30> */
.L_x_976:
[----:B------:R-:W0:Y:S02]  /*ab60*/  F2I.U64.F64.TRUNC R8, R8 ;  /* 0x0000000800087311 */ /* 0x000e24000030d800 */
[----:B0-----:R0:W-:Y:S01]  /*ab70*/  STG.E.64 desc[UR36][R2.64], R8 ;  /* 0x0000000802007986 */ /* 0x0011e2000c101b24 */
[----:B------:R-:W-:Y:S05]  /*ab80*/  BRA `(.L_x_958) ;  /* 0x0000000400ac7947 */ /* 0x000fea0003800000 */
.L_x_975:
[----:B------:R-:W0:Y:S02]  /*ab90*/  F2I.U32.F64.TRUNC R9, R8 ;  /* 0x0000000800097311 */ /* 0x000e24000030d000 */
[----:B0-----:R0:W-:Y:S01]  /*aba0*/  STG.E desc[UR36][R2.64], R9 ;  /* 0x0000000902007986 */ /* 0x0011e2000c101924 */
[----:B------:R-:W-:Y:S05]  /*abb0*/  BRA `(.L_x_958) ;  /* 0x0000000400a07947 */ /* 0x000fea0003800000 */
.L_x_965:
        /* <DEDUP_REMOVED lines=15> */
.L_x_978:
[----:B------:R0:W-:Y:S01]  /*acb0*/  STG.E.128 desc[UR36][R2.64], R8 ;  /* 0x0000000802007986 */ /* 0x0001e2000c101d24 */
[----:B------:R-:W-:Y:S05]  /*acc0*/  BRA `(.L_x_958) ;  /* 0x00000004005c7947 */ /* 0x000fea0003800000 */
.L_x_977:
[----:B------:R-:W-:-:S09]  /*acd0*/  UISETP.NE.AND UP0, UPT, UR4, 0xf, UPT ;  /* 0x0000000f0400788c */ /* 0x000fd2000bf05270 */
[----:B------:R-:W-:Y:S05]  /*ace0*/  BRA.U !UP0, `(.L_x_979) ;  /* 0x0000000508287547 */ /* 0x000fea000b800000 */
[----:B------:R-:W-:-:S09]  /*acf0*/  UISETP.NE.AND UP0, UPT, UR4, 0x17, UPT ;  /* 0x000000170400788c */ /* 0x000fd2000bf05270 */
[----:B------:R-:W-:Y:S05]  /*ad00*/  BRA.U !UP0, `(.L_x_980) ;  /* 0x0000000108b07547 */ /* 0x000fea000b800000 */
[----:B------:R-:W-:-:S09]  /*ad10*/  UISETP.NE.AND UP0, UPT, UR4, 0x18, UPT ;  /* 0x000000180400788c */ /* 0x000fd2000bf05270 */
[----:B------:R-:W-:Y:S05]  /*ad20*/  BRA.U !UP0, `(.L_x_981) ;  /* 0x0000000108447547 */ /* 0x000fea000b800000 */
.L_x_957:
        /* <DEDUP_REMOVED lines=16> */
.L_x_982:
[----:B------:R-:W-:Y:S05]  /*ae30*/  BRA `(.L_x_958) ;  /* 0x0000000400007947 */ /* 0x000fea0003800000 */
.L_x_981:
        /* <DEDUP_REMOVED lines=21> */
.L_x_984:
[----:B------:R-:W-:Y:S05]  /*af90*/  BSYNC.RECONVERGENT B0 ;  /* 0x0000000000007941 */ /* 0x000fea0003800200 */
.L_x_983:
[----:B------:R-:W-:-:S05]  /*afa0*/  LOP3.LUT R5, R0, 0x80, R5, 0xf8, !PT ;  /* 0x0000008000057812 */ /* 0x000fca00078ef805 */
[----:B------:R0:W-:Y:S01]  /*afb0*/  STG.E.U8 desc[UR36][R2.64], R5 ;  /* 0x0000000502007986 */ /* 0x0001e2000c101124 */
[----:B------:R-:W-:Y:S05]  /*afc0*/  BRA `(.L_x_958) ;  /* 0x00000000009c7947 */ /* 0x000fea0003800000 */
.L_x_980:
        /* <DEDUP_REMOVED lines=10> */
[----:B------:R-:W-:-:S04]  /*b070*/  LOP3.LUT R4, R5, 0x7fffffff, RZ, 0xc0, !PT ;  /* 0x7fffffff05047812 */ /* 0x000fc800078ec0ff */
        /* <DEDUP_REMOVED lines=9> */
.L_x_986:
[----:B------:R-:W-:Y:S01]  /*b110*/  IMAD.MOV.U32 R0, RZ, RZ, 0x7f ;  /* 0x0000007fff007424 */ /* 0x000fe200078e00ff */
[----:B------:R-:W-:-:S04]  /*b120*/  ISETP.GT.U32.AND P0, PT, R4, 0x7f800000, PT ;  /* 0x7f8000000400780c */ /* 0x000fc80003f04070 */
[----:B------:R-:W-:-:S09]  /*b130*/  SEL R0, R0, 0x7c, P0 ;  /* 0x0000007c00007807 */ /* 0x000fd20000000000 */
.L_x_987:
[----:B------:R-:W-:Y:S05]  /*b140*/  BSYNC.RECONVERGENT B0 ;  /* 0x0000000000007941 */ /* 0x000fea0003800200 */
.L_x_985:
[----:B------:R-:W-:-:S04]  /*b150*/  SHF.R.U32.HI R5, RZ, 0x18, R5 ;  /* 0x00000018ff057819 */ /* 0x000fc80000011605 */
[----:B------:R-:W-:-:S05]  /*b160*/  LOP3.LUT R5, R0, 0x80, R5, 0xf8, !PT ;  /* 0x0000008000057812 */ /* 0x000fca00078ef805 */
[----:B------:R0:W-:Y:S01]  /*b170*/  STG.E.U8 desc[UR36][R2.64], R5 ;  /* 0x0000000502007986 */ /* 0x0001e2000c101124 */
[----:B------:R-:W-:Y:S05]  /*b180*/  BRA `(.L_x_958) ;  /* 0x00000000002c7947 */ /* 0x000fea0003800000 */
.L_x_979:
        /* <DEDUP_REMOVED lines=10> */
[----:B------:R0:W-:Y:S02]  /*b230*/  STG.E.U16 desc[UR36][R2.64], R0 ;  /* 0x0000000002007986 */ /* 0x0001e4000c101524 */
.L_x_958:
[----:B------:R-:W-:-:S07]  /*b240*/  IADD3 R19, PT, PT, R19, 0x80, RZ ;  /* 0x0000008013137810 */ /* 0x000fce0007ffe0ff */
.L_x_887:
[----:B------:R-:W-:Y:S05]  /*b250*/  BSYNC.RECONVERGENT B6 ;  /* 0x0000000000067941 */ /* 0x000fea0003800200 */
.L_x_886:
[----:B------:R-:W5:Y:S01]  /*b260*/  LDCU UR4, c[0x0][0x380] ;  /* 0x00007000ff0477ac */ /* 0x000f620008000800 */
[----:B------:R-:W-:Y:S01]  /*b270*/  BSSY.RECONVERGENT B6, `(.L_x_988) ;  /* 0x0000587000067945 */ /* 0x000fe20003800200 */
[----:B-----5:R-:W-:-:S13]  /*b280*/  ISETP.GE.AND P0, PT, R19, UR4, PT ;  /* 0x0000000413007c0c */ /* 0x020fda000bf06270 */
[----:B------:R-:W-:Y:S05]  /*b290*/  @P0 BRA `(.L_x_989) ;  /* 0x0000005800100947 */ /* 0x000fea0003800000 */
[----:B------:R-:W5:Y:S01]  /*b2a0*/  LDCU UR4, c[0x0][0x388] ;  /* 0x00007100ff0477ac */ /* 0x000f620008000800 */
[----:B------:R-:W-:Y:S01]  /*b2b0*/  IMAD.MOV.U32 R22, RZ, RZ, RZ ;  /* 0x000000ffff167224 */ /* 0x000fe200078e00ff */
[----:B------:R-:W-:Y:S01]  /*b2c0*/  MOV R18, RZ ;  /* 0x000000ff00127202 */ /* 0x000fe20000000f00 */
        /* <DEDUP_REMOVED lines=351> */
.L_x_990:
        /* <DEDUP_REMOVED lines=18> */
.L_x_995:
[----:B------:R-:W2:Y:S02]  /*c9e0*/  LDG.E.U8 R2, desc[UR36][R2.64] ;  /* 0x0000002402027981 */ /* 0x000ea4000c1e1100 */
[----:B--2---:R4:W0:Y:S02]  /*c9f0*/  I2F.F64.U16 R16, R2 ;  /* 0x0000000200107312 */ /* 0x0048240000101800 */
[----:B0---4-:R-:W-:Y:S05]  /*ca00*/  BRA `(.L_x_997) ;  /* 0x0000000c00607947 */ /* 0x011fea0003800000 */
.L_x_994:
        /* <DEDUP_REMOVED lines=9> */
.L_x_999:
[----:B------:R-:W2:Y:S02]  /*caa0*/  LDG.E R2, desc[UR36][R2.64] ;  /* 0x0000002402027981 */ /* 0x000ea4000c1e1900 */
[----:B--2---:R4:W0:Y:S02]  /*cab0*/  I2F.F64 R16, R2 ;  /* 0x0000000200107312 */ /* 0x0048240000201c00 */
[----:B0---4-:R-:W-:Y:S05]  /*cac0*/  BRA `(.L_x_997) ;  /* 0x0000000c00307947 */ /* 0x011fea0003800000 */
.L_x_998:
[----:B------:R-:W2:Y:S02]  /*cad0*/  LDG.E.U16 R2, desc[UR36][R2.64] ;  /* 0x0000002402027981 */ /* 0x000ea4000c1e1500 */
[----:B--2---:R4:W0:Y:S02]  /*cae0*/  I2F.F64.S16 R16, R2 ;  /* 0x0000000200107312 */ /* 0x0048240000101c00 */
[----:B0---4-:R-:W-:Y:S05]  /*caf0*/  BRA `(.L_x_997) ;  /* 0x0000000c00247947 */ /* 0x011fea0003800000 */
.L_x_993:
        /* <DEDUP_REMOVED lines=10> */
.L_x_1001:
[----:B------:R-:W2:Y:S02]  /*cba0*/  LDG.E.U16 R0, desc[UR36][R2.64] ;  /* 0x0000002402007981 */ /* 0x000ea4000c1e1500 */
[----:B--2---:R-:W-:-:S05]  /*cbb0*/  HADD2.F32 R0, -RZ, R0.H0_H0 ;  /* 0x20000000ff007230 */ /* 0x004fca0000004100 */
[----:B------:R-:W-:-:S04]  /*cbc0*/  FMUL.FTZ R0, R0, 1 ;  /* 0x3f80000000007820 */ /* 0x000fc80000410000 */
[----:B------:R4:W0:Y:S02]  /*cbd0*/  F2F.F64.F32 R16, R0 ;  /* 0x0000000000107310 */ /* 0x0008240000201800 */
[----:B0---4-:R-:W-:Y:S05]  /*cbe0*/  BRA `(.L_x_997) ;  /* 0x0000000800e87947 */ /* 0x011fea0003800000 */
.L_x_1000:
        /* <DEDUP_REMOVED lines=10> */
.L_x_1003:
[----:B------:R-:W2:Y:S02]  /*cc90*/  LDG.E.U16 R2, desc[UR36][R2.64] ;  /* 0x0000002402027981 */ /* 0x000ea4000c1e1500 */
[----:B--2---:R-:W-:-:S05]  /*cca0*/  HADD2.F32 R0, -RZ, R2.H0_H0 ;  /* 0x20000002ff007230 */ /* 0x004fca0000004100 */
[----:B------:R-:W-:-:S04]  /*ccb0*/  FMUL.FTZ R0, R0, 1 ;  /* 0x3f80000000007820 */ /* 0x000fc80000410000 */
[----:B------:R4:W0:Y:S02]  /*ccc0*/  F2F.F64.F32 R16, R0 ;  /* 0x0000000000107310 */ /* 0x0008240000201800 */
[----:B0---4-:R-:W-:Y:S05]  /*ccd0*/  BRA `(.L_x_997) ;  /* 0x0000000800ac7947 */ /* 0x011fea0003800000 */
.L_x_1002:
[----:B------:R3:W5:Y:S01]  /*cce0*/  LDG.E.64 R16, desc[UR36][R2.64] ;  /* 0x0000002402107981 */ /* 0x000762000c1e1b00 */
[----:B------:R-:W-:Y:S05]  /*ccf0*/  BRA `(.L_x_997) ;  /* 0x0000000800a47947 */ /* 0x000fea0003800000 */
.L_x_992:
        /* <DEDUP_REMOVED lines=13> */
.L_x_1006:
[----:B------:R2:W5:Y:S01]  /*cdd0*/  LDG.E.64 R16, desc[UR36][R2.64] ;  /* 0x0000002402107981 */ /* 0x000562000c1e1b00 */
[----:B------:R-:W-:Y:S05]  /*cde0*/  BRA `(.L_x_997) ;  /* 0x0000000800687947 */ /* 0x000fea0003800000 */
.L_x_1005:
[----:B------:R-:W-:-:S09]  /*cdf0*/  UISETP.NE.AND UP0, UPT, UR4, 0xf, UPT ;  /* 0x0000000f0400788c */ /* 0x000fd2000bf05270 */
[----:B------:R-:W-:Y:S05]  /*ce00*/  BRA.U !UP0, `(.L_x_1007) ;  /* 0x00000001089c7547 */ /* 0x000fea000b800000 */
[----:B------:R-:W-:-:S09]  /*ce10*/  UISETP.NE.AND UP0, UPT, UR4, 0x17, UPT ;  /* 0x000000170400788c */ /* 0x000fd2000bf05270 */
[----:B------:R-:W-:Y:S05]  /*ce20*/  BRA.U !UP0, `(.L_x_1008) ;  /* 0x00000001085c7547 */ /* 0x000fea000b800000 */
[----:B------:R-:W-:-:S09]  /*ce30*/  UISETP.NE.AND UP0, UPT, UR4, 0x18, UPT ;  /* 0x000000180400788c */ /* 0x000fd2000bf05270 */
[----:B------:R-:W-:Y:S05]  /*ce40*/  BRA.U UP0, `(.L_x_996) ;  /* 0x0000000500f47547 */ /* 0x000fea000b800000 */
[----:B------:R-:W2:Y:S01]  /*ce50*/  LDG.E.U8 R0, desc[UR36][R2.64] ;  /* 0x0000002402007981 */ /* 0x000ea2000c1e1100 */
[----:B------:R-:W-:Y:S02]  /*ce60*/  HFMA2 R6, -RZ, RZ, 0, 1.847743988037109375e-06 ;  /* 0x0000001fff067431 */ /* 0x000fe400000001ff */
        /* <DEDUP_REMOVED lines=17> */
[----:B------:R3:W4:Y:S02]  /*cf80*/  F2F.F64.F32 R16, R5 ;  /* 0x0000000500107310 */ /* 0x0007240000201800 */
[----:B---34-:R-:W-:Y:S05]  /*cf90*/  BRA `(.L_x_997) ;  /* 0x0000000400fc7947 */ /* 0x018fea0003800000 */
.L_x_1008:
        /* <DEDUP_REMOVED lines=12> */
[----:B------:R3:W4:Y:S02]  /*d060*/  F2F.F64.F32 R16, R0 ;  /* 0x0000000000107310 */ /* 0x0007240000201800 */
[----:B---34-:R-:W-:Y:S05]  /*d070*/  BRA `(.L_x_997) ;  /* 0x0000000400c47947 */ /* 0x018fea0003800000 */
.L_x_1007:
[----:B------:R-:W2:Y:S02]  /*d080*/  LDG.E.U16 R0, desc[UR36][R2.64] ;  /* 0x0000002402007981 */ /* 0x000ea4000c1e1500 */
[----:B--2---:R-:W-:-:S04]  /*d090*/  IMAD.U32 R0, R0, 0x10000, RZ ;  /* 0x0001000000007824 */ /* 0x004fc800078e00ff */
[----:B------:R-:W-:-:S04]  /*d0a0*/  FMUL.FTZ R0, R0, 1 ;  /* 0x3f80000000007820 */ /* 0x000fc80000410000 */
[----:B------:R3:W4:Y:S02]  /*d0b0*/  F2F.F64.F32 R16, R0 ;  /* 0x0000000000107310 */ /* 0x0007240000201800 */
[----:B---34-:R-:W-:Y:S05]  /*d0c0*/  BRA `(.L_x_997) ;  /* 0x0000000400b07947 */ /* 0x018fea0003800000 */
.L_x_1004:
        /* <DEDUP_REMOVED lines=11> */
.L_x_1011:
        /* <DEDUP_REMOVED lines=21> */
.L_x_1013:
[----:B------:R-:W-:Y:S05]  /*d2d0*/  BSYNC.RECONVERGENT B0 ;  /* 0x0000000000007941 */ /* 0x000fea0003800200 */
.L_x_1012:
[----:B------:R-:W-:Y:S01]  /*d2e0*/  IMAD.SHL.U32 R0, R0, 0x100000, RZ ;  /* 0x0010000000007824 */ /* 0x000fe200078e00ff */
[----:B------:R-:W-:-:S04]  /*d2f0*/  LEA R2, R2, 0x3b800000, 0x17 ;  /* 0x3b80000002027811 */ /* 0x000fc800078eb8ff */
[----:B------:R-:W-:-:S05]  /*d300*/  LOP3.LUT R0, R2, R0, R7, 0xfe, !PT ;  /* 0x0000000002007212 */ /* 0x000fca00078efe07 */
[----:B------:R-:W-:-:S04]  /*d310*/  FMUL.FTZ R0, R0, 1 ;  /* 0x3f80000000007820 */ /* 0x000fc80000410000 */
[----:B------:R2:W3:Y:S02]  /*d320*/  F2F.F64.F32 R16, R0 ;  /* 0x0000000000107310 */ /* 0x0004e40000201800 */
[----:B--23--:R-:W-:Y:S05]  /*d330*/  BRA `(.L_x_997) ;  /* 0x0000000400147947 */ /* 0x00cfea0003800000 */
.L_x_1010:
        /* <DEDUP_REMOVED lines=21> */
.L_x_1015:
[----:B------:R-:W-:Y:S05]  /*d490*/  BSYNC.RECONVERGENT B0 ;  /* 0x0000000000007941 */ /* 0x000fea0003800200 */
.L_x_1014:
[----:B------:R-:W-:Y:S02]  /*d4a0*/  SHF.L.U32 R0, R0, 0x15, RZ ;  /* 0x0000001500007819 */ /* 0x000fe400000006ff */
[----:B------:R-:W-:-:S04]  /*d4b0*/  LEA R2, R2, 0x37800000, 0x17 ;  /* 0x3780000002027811 */ /* 0x000fc800078eb8ff */
[----:B------:R-:W-:-:S05]  /*d4c0*/  LOP3.LUT R0, R2, R0, R7, 0xfe, !PT ;  /* 0x0000000002007212 */ /* 0x000fca00078efe07 */
[----:B------:R-:W-:-:S04]  /*d4d0*/  FMUL.FTZ R0, R0, 1 ;  /* 0x3f80000000007820 */ /* 0x000fc80000410000 */
[----:B------:R2:W3:Y:S02]  /*d4e0*/  F2F.F64.F32 R16, R0 ;  /* 0x0000000000107310 */ /* 0x0004e40000201800 */
[----:B--23--:R-:W-:Y:S05]  /*d4f0*/  BRA `(.L_x_997) ;  /* 0x0000000000a47947 */ /* 0x00cfea0003800000 */
.L_x_1009:
        /* <DEDUP_REMOVED lines=18> */
.L_x_996:
        /* <DEDUP_REMOVED lines=16> */
.L_x_1018:
[----:B------:R-:W-:Y:S01]  /*d720*/  CS2R R16, SRZ ;  /* 0x0000000000107805 */ /* 0x000fe2000001ff00 */
[----:B------:R-:W-:Y:S06]  /*d730*/  BRA `(.L_x_997) ;  /* 0x0000000000147947 */ /* 0x000fec0003800000 */
.L_x_1017:
[----:B------:R-:W2:Y:S02]  /*d740*/  LDG.E.64 R16, desc[UR36][R2.64] ;  /* 0x0000002402107981 */ /* 0x000ea4000c1e1b00 */
[----:B--2---:R-:W2:Y:S02]  /*d750*/  I2F.F64.U64 R16, R16 ;  /* 0x0000001000107312 */ /* 0x004ea40000301800 */
[----:B--2---:R-:W-:Y:S05]  /*d760*/  BRA `(.L_x_997) ;  /* 0x0000000000087947 */ /* 0x004fea0003800000 */
.L_x_1016:
[----:B------:R-:W2:Y:S02]  /*d770*/  LDG.E R2, desc[UR36][R2.64] ;  /* 0x0000002402027981 */ /* 0x000ea4000c1e1900 */
[----:B--2---:R0:W1:Y:S02]  /*d780*/  I2F.F64.U32 R16, R2 ;  /* 0x0000000200107312 */ /* 0x0040640000201800 */
.L_x_997:
[----:B------:R-:W-:Y:S05]  /*d790*/  BSYNC.RECONVERGENT B7 ;  /* 0x0000000000077941 */ /* 0x000fea0003800200 */
.L_x_991:
        /* <DEDUP_REMOVED lines=18> */
.L_x_1023:
[----:B------:R-:W4:Y:S02]  /*d8c0*/  LDG.E.U8 R22, desc[UR36][R22.64] ;  /* 0x0000002416167981 */ /* 0x000f24000c1e1100 */
[----:B----4-:R4:W0:Y:S02]  /*d8d0*/  I2F.F64.U16 R24, R22 ;  /* 0x0000001600187312 */ /* 0x0108240000101800 */
[----:B0---4-:R-:W-:Y:S05]  /*d8e0*/  BRA `(.L_x_1025) ;  /* 0x0000000c00607947 */ /* 0x011fea0003800000 */
.L_x_1022:
        /* <DEDUP_REMOVED lines=9> */
.L_x_1027:
[----:B------:R-:W4:Y:S02]  /*d980*/  LDG.E R22, desc[UR36][R22.64] ;  /* 0x0000002416167981 */ /* 0x000f24000c1e1900 */
[----:B----4-:R4:W0:Y:S02]  /*d990*/  I2F.F64 R24, R22 ;  /* 0x0000001600187312 */ /* 0x0108240000201c00 */
[----:B0---4-:R-:W-:Y:S05]  /*d9a0*/  BRA `(.L_x_1025) ;  /* 0x0000000c00307947 */ /* 0x011fea0003800000 */
.L_x_1026:
[----:B------:R-:W4:Y:S02]  /*d9b0*/  LDG.E.U16 R22, desc[UR36][R22.64] ;  /* 0x0000002416167981 */ /* 0x000f24000c1e1500 */
[----:B----4-:R4:W0:Y:S02]  /*d9c0*/  I2F.F64.S16 R24, R22 ;  /* 0x0000001600187312 */ /* 0x0108240000101c00 */
[----:B0---4-:R-:W-:Y:S05]  /*d9d0*/  BRA `(.L_x_1025) ;  /* 0x0000000c00247947 */ /* 0x011fea0003800000 */
.L_x_1021:
        /* <DEDUP_REMOVED lines=10> */
.L_x_1029:
[----:B------:R-:W4:Y:S02]  /*da80*/  LDG.E.U16 R0, desc[UR36][R22.64] ;  /* 0x0000002416007981 */ /* 0x000f24000c1e1500 */
[----:B----4-:R-:W-:-:S05]  /*da90*/  HADD2.F32 R0, -RZ, R0.H0_H0 ;  /* 0x20000000ff007230 */ /* 0x010fca0000004100 */
[----:B------:R-:W-:-:S04]  /*daa0*/  FMUL.FTZ R0, R0, 1 ;  /* 0x3f80000000007820 */ /* 0x000fc80000410000 */
[----:B------:R4:W0:Y:S02]  /*dab0*/  F2F.F64.F32 R24, R0 ;  /* 0x0000000000187310 */ /* 0x0008240000201800 */
[----:B0---4-:R-:W-:Y:S05]  /*dac0*/  BRA `(.L_x_1025) ;  /* 0x0000000800e87947 */ /* 0x011fea0003800000 */
.L_x_1028:
        /* <DEDUP_REMOVED lines=10> */
.L_x_1031:
[----:B------:R-:W4:Y:S02]  /*db70*/  LDG.E.U16 R22, desc[UR36][R22.64] ;  /* 0x0000002416167981 */ /* 0x000f24000c1e1500 */
[----:B----4-:R-:W-:-:S05]  /*db80*/  HADD2.F32 R0, -RZ, R22.H0_H0 ;  /* 0x20000016ff007230 */ /* 0x010fca0000004100 */
[----:B------:R-:W-:-:S04]  /*db90*/  FMUL.FTZ R0, R0, 1 ;  /* 0x3f80000000007820 */ /* 0x000fc80000410000 */
[----:B------:R4:W0:Y:S02]  /*dba0*/  F2F.F64.F32 R24, R0 ;  /* 0x0000000000187310 */ /* 0x0008240000201800 */
[----:B0---4-:R-:W-:Y:S05]  /*dbb0*/  BRA `(.L_x_1025) ;  /* 0x0000000800ac7947 */ /* 0x011fea0003800000 */
.L_x_1030:
[----:B------:R4:W5:Y:S01]  /*dbc0*/  LDG.E.64 R24, desc[UR36][R22.64] ;  /* 0x0000002416187981 */ /* 0x000962000c1e1b00 */
[----:B------:R-:W-:Y:S05]  /*dbd0*/  BRA `(.L_x_1025) ;  /* 0x0000000800a47947 */ /* 0x000fea0003800000 */
.L_x_1020:
        /* <DEDUP_REMOVED lines=13> */
.L_x_1034:
[----:B------:R4:W5:Y:S01]  /*dcb0*/  LDG.E.64 R24, desc[UR36][R22.64] ;  /* 0x0000002416187981 */ /* 0x000962000c1e1b00 */
[----:B------:R-:W-:Y:S05]  /*dcc0*/  BRA `(.L_x_1025) ;  /* 0x0000000800687947 */ /* 0x000fea0003800000 */
.L_x_1033:
        /* <DEDUP_REMOVED lines=27> */
.L_x_1036:
[----:B--23--:R-:W2:Y:S02]  /*de80*/  LDG.E.U8 R3, desc[UR36][R22.64] ;  /* 0x0000002416037981 */ /* 0x00cea4000c1e1100 */
[C---:B--2---:R-:W-:Y:S01]  /*de90*/  SHF.L.U32 R0, R3.reuse, 0x19, RZ ;  /* 0x0000001903007819 */ /* 0x044fe200000006ff */
[----:B------:R-:W-:-:S03]  /*dea0*/  IMAD.SHL.U32 R3, R3, 0x100, RZ ;  /* 0x0000010003037824 */ /* 0x000fc600078e00ff */
[----:B------:R-:W-:-:S13]  /*deb0*/  ISETP.GE.U32.AND P0, PT, R0, 0x8000000, PT ;  /* 0x080000000000780c */ /* 0x000fda0003f06070 */
[C---:B0-----:R-:W-:Y:S02]  /*dec0*/  @!P0 LOP3.LUT R2, R3.reuse, 0x7f00, RZ, 0xc0, !PT ;  /* 0x00007f0003028812 */ /* 0x041fe400078ec0ff */
[----:B------:R-:W-:Y:S02]  /*ded0*/  @P0 LEA.HI R0, R0, 0x70000000, RZ, 0x1c ;  /* 0x7000000000000811 */ /* 0x000fe400078fe0ff */
[----:B------:R-:W-:Y:S02]  /*dee0*/  @!P0 LOP3.LUT R2, R2, 0x3f000000, RZ, 0xfc, !PT ;  /* 0x3f00000002028812 */ /* 0x000fe400078efcff */
[----:B------:R-:W-:Y:S01]  /*def0*/  PRMT R3, R3, 0x9910, RZ ;  /* 0x0000991003037816 */ /* 0x000fe200000000ff */
[----:B------:R-:W-:Y:S02]  /*df00*/  @P0 FMUL.FTZ R0, R0, 1.9259299443872358531e-34 ;  /* 0x0780000000000820 */ /* 0x000fe40000410000 */
[----:B------:R-:W-:-:S05]  /*df10*/  @!P0 FADD.FTZ R0, R2, -0.5 ;  /* 0xbf00000002008421 */ /* 0x000fca0000010000 */
[----:B------:R-:W-:-:S05]  /*df20*/  LOP3.LUT R0, R0, 0x80000000, R3, 0xf8, !PT ;  /* 0x8000000000007812 */ /* 0x000fca00078ef803 */
[----:B------:R-:W-:-:S04]  /*df30*/  FMUL.FTZ R0, R0, 1 ;  /* 0x3f80000000007820 */ /* 0x000fc80000410000 */
[----:B------:R0:W2:Y:S02]  /*df40*/  F2F.F64.F32 R24, R0 ;  /* 0x0000000000187310 */ /* 0x0000a40000201800 */
[----:B0-2---:R-:W-:Y:S05]  /*df50*/  BRA `(.L_x_1025) ;  /* 0x0000000400c47947 */ /* 0x005fea0003800000 */
.L_x_1035:
[----:B------:R-:W4:Y:S02]  /*df60*/  LDG.E.U16 R0, desc[UR36][R22.64] ;  /* 0x0000002416007981 */ /* 0x000f24000c1e1500 */
[----:B----4-:R-:W-:-:S04]  /*df70*/  IMAD.U32 R0, R0, 0x10000, RZ ;  /* 0x0001000000007824 */ /* 0x010fc800078e00ff */
[----:B------:R-:W-:-:S04]  /*df80*/  FMUL.FTZ R0, R0, 1 ;  /* 0x3f80000000007820 */ /* 0x000fc80000410000 */
[----:B------:R4:W0:Y:S02]  /*df90*/  F2F.F64.F32 R24, R0 ;  /* 0x0000000000187310 */ /* 0x0008240000201800 */
[----:B0---4-:R-:W-:Y:S05]  /*dfa0*/  BRA `(.L_x_1025) ;  /* 0x0000000400b07947 */ /* 0x011fea0003800000 */
.L_x_1032:
        /* <DEDUP_REMOVED lines=11> */
.L_x_1039:
        /* <DEDUP_REMOVED lines=21> */
.L_x_1041:
[----:B------:R-:W-:Y:S05]  /*e1b0*/  BSYNC.RECONVERGENT B0 ;  /* 0x0000000000007941 */ /* 0x000fea0003800200 */
.L_x_1040:
[----:B------:R-:W-:Y:S01]  /*e1c0*/  IMAD.SHL.U32 R0, R0, 0x100000, RZ ;  /* 0x0010000000007824 */ /* 0x000fe200078e00ff */
[----:B------:R-:W-:-:S04]  /*e1d0*/  LEA R2, R2, 0x3b800000, 0x17 ;  /* 0x3b80000002027811 */ /* 0x000fc800078eb8ff */
[----:B------:R-:W-:-:S05]  /*e1e0*/  LOP3.LUT R0, R2, R0, R7, 0xfe, !PT ;  /* 0x0000000002007212 */ /* 0x000fca00078efe07 */
[----:B------:R-:W-:-:S04]  /*e1f0*/  FMUL.FTZ R0, R0, 1 ;  /* 0x3f80000000007820 */ /* 0x000fc80000410000 */
[----:B------:R0:W2:Y:S02]  /*e200*/  F2F.F64.F32 R24, R0 ;  /* 0x0000000000187310 */ /* 0x0000a40000201800 */
[----:B0-2---:R-:W-:Y:S05]  /*e210*/  BRA `(.L_x_1025) ;  /* 0x0000000400147947 */ /* 0x005fea0003800000 */
.L_x_1038:
        /* <DEDUP_REMOVED lines=21> */
.L_x_1043:
[----:B------:R-:W-:Y:S05]  /*e370*/  BSYNC.RECONVERGENT B0 ;  /* 0x0000000000007941 */ /* 0x000fea0003800200 */
.L_x_1042:
[----:B------:R-:W-:Y:S02]  /*e380*/  SHF.L.U32 R0, R0, 0x15, RZ ;  /* 0x0000001500007819 */ /* 0x000fe400000006ff */
[----:B------:R-:W-:-:S04]  /*e390*/  LEA R2, R2, 0x37800000, 0x17 ;  /* 0x3780000002027811 */ /* 0x000fc800078eb8ff */
[----:B------:R-:W-:-:S05]  /*e3a0*/  LOP3.LUT R0, R2, R0, R7, 0xfe, !PT ;  /* 0x0000000002007212 */ /* 0x000fca00078efe07 */
[----:B------:R-:W-:-:S04]  /*e3b0*/  FMUL.FTZ R0, R0, 1 ;  /* 0x3f80000000007820 */ /* 0x000fc80000410000 */
[----:B------:R0:W2:Y:S02]  /*e3c0*/  F2F.F64.F32 R24, R0 ;  /* 0x0000000000187310 */ /* 0x0000a40000201800 */
[----:B0-2---:R-:W-:Y:S05]  /*e3d0*/  BRA `(.L_x_1025) ;  /* 0x0000000000a47947 */ /* 0x005fea0003800000 */
.L_x_1037:
        /* <DEDUP_REMOVED lines=18> */
.L_x_1024:
[----:B------:R-:W-:Y:S01]  /*e500*/  MOV R0, 0x0 ;  /* 0x0000000000007802 */ /* 0x000fe20000000f00 */
[----:B------:R-:W4:Y:S01]  /*e510*/  LDCU.64 UR4, c[0x4][0x118] ;  /* 0x01002300ff0477ac */ /* 0x000f220008000a00 */
[----:B------:R-:W-:Y:S02]  /*e520*/  HFMA2 R8, -RZ, RZ, 0, 4.64916229248046875e-06 ;  /* 0x0000004eff087431 */ /* 0x000fe400000001ff */
[----:B------:R-:W-:Y:S01]  /*e530*/  IMAD.MOV.U32 R12, RZ, RZ, 0x1 ;  /* 0x00000001ff0c7424 */ /* 0x000fe200078e00ff */
[----:B0-23--:R0:W2:Y:S01]  /*e540*/  LDC.64 R2, c[0x4][R0] ;  /* 0x0100000000027b82 */ /* 0x00d0a20000000a00 */
[----:B------:R-:W3:Y:S01]  /*e550*/  LDCU.64 UR6, c[0x4][0x120] ;  /* 0x01002400ff0677ac */ /* 0x000ee20008000a00 */
[----:B------:R-:W-:Y:S01]  /*e560*/  IMAD.MOV.U32 R13, RZ, RZ, RZ ;  /* 0x000000ffff0d7224 */ /* 0x000fe200078e00ff */
[----:B------:R-:W1:Y:S01]  /*e570*/  LDCU.64 UR8, c[0x4][0x8] ;  /* 0x01000100ff0877ac */ /* 0x000e620008000a00 */
[----:B----4-:R-:W-:Y:S01]  /*e580*/  MOV R4, UR4 ;  /* 0x0000000400047c02 */ /* 0x010fe20008000f00 */
[----:B------:R-:W-:-:S02]  /*e590*/  IMAD.U32 R5, RZ, RZ, UR5 ;  /* 0x00000005ff057e24 */ /* 0x000fc4000f8e00ff */
[----:B---3--:R-:W-:Y:S01]  /*e5a0*/  IMAD.U32 R6, RZ, RZ, UR6 ;  /* 0x00000006ff067e24 */ /* 0x008fe2000f8e00ff */
[----:B------:R-:W-:Y:S01]  /*e5b0*/  MOV R7, UR7 ;  /* 0x0000000700077c02 */ /* 0x000fe20008000f00 */
[----:B-1----:R-:W-:Y:S02]  /*e5c0*/  IMAD.U32 R10, RZ, RZ, UR8 ;  /* 0x00000008ff0a7e24 */ /* 0x002fe4000f8e00ff */
[----:B0-----:R-:W-:-:S07]  /*e5d0*/  IMAD.U32 R11, RZ, RZ, UR9 ;  /* 0x00000009ff0b7e24 */ /* 0x001fce000f8e00ff */
[----:B------:R-:W-:-:S07]  /*e5e0*/  LEPC R20, `(.L_x_1046) ;  /* 0x000000001014794e */ /* 0x000fce0000000000 */
[----:B--2--5:R-:W-:Y:S05]  /*e5f0*/  CALL.ABS.NOINC R2 ;  /* 0x0000000002007343 */ /* 0x024fea0003c00000 */
.L_x_1046:
[----:B------:R-:W-:Y:S01]  /*e600*/  CS2R R24, SRZ ;  /* 0x0000000000187805 */ /* 0x000fe2000001ff00 */
[----:B------:R-:W-:Y:S06]  /*e610*/  BRA `(.L_x_1025) ;  /* 0x0000000000147947 */ /* 0x000fec0003800000 */
.L_x_1045:
[----:B------:R-:W4:Y:S02]  /*e620*/  LDG.E.64 R24, desc[UR36][R22.64] ;  /* 0x0000002416187981 */ /* 0x000f24000c1e1b00 */
[----:B----4-:R-:W4:Y:S02]  /*e630*/  I2F.F64.U64 R24, R24 ;  /* 0x0000001800187312 */ /* 0x010f240000301800 */
[----:B----4-:R-:W-:Y:S05]  /*e640*/  BRA `(.L_x_1025) ;  /* 0x0000000000087947 */ /* 0x010fea0003800000 */
.L_x_1044:
[----:B------:R-:W4:Y:S02]  /*e650*/  LDG.E R22, desc[UR36][R22.64] ;  /* 0x0000002416167981 */ /* 0x000f24000c1e1900 */
[----:B----4-:R4:W0:Y:S02]  /*e660*/  I2F.F64.U32 R24, R22 ;  /* 0x0000001600187312 */ /* 0x0108240000201800 */
.L_x_1025:
[----:B------:R-:W-:Y:S05]  /*e670*/  BSYNC.RECONVERGENT B7 ;  /* 0x0000000000077941 */ /* 0x000fea0003800200 */
.L_x_1019:
        /* <DEDUP_REMOVED lines=17> */
[----:B0-----:R-:W2:Y:S01]  /*e790*/  F2I.F64 R0, R4 ;  /* 0x0000000400007311 */ /* 0x001ea20000301100 */
[----:B------:R-:W-:-:S15]  /*e7a0*/  UMOV UR5, 0x3ff921fb ;  /* 0x3ff921fb00057882 */ /* 0x000fde0000000000 */
[----:B------:R-:W-:-:S15]  /*e7b0*/  NOP ;  /* 0x0000000000007918 */ /* 0x000fde0000000000 */
[----:B------:R-:W-:-:S15]  /*e7c0*/  NOP ;  /* 0x0000000000007918 */ /* 0x000fde0000000000 */
[----:B------:R-:W-:-:S15]  /*e7d0*/  NOP ;  /* 0x0000000000007918 */ /* 0x000fde0000000000 */
[----:B------:R-:W-:-:S03]  /*e7e0*/  NOP ;  /* 0x0000000000007918 */ /* 0x000fc60000000000 */
[----:B--23--:R-:W0:-:S15]  /*e7f0*/  I2F.F64 R2, R0 ;  /* 0x0000000000027312 */ /* 0x00ce1e0000201c00 */
        /* <DEDUP_REMOVED lines=20> */
[----:B------:R-:W-:Y:S01]  /*e940*/  MOV R4, R24 ;  /* 0x0000001800047202 */ /* 0x000fe20000000f00 */
[----:B------:R-:W-:Y:S01]  /*e950*/  IMAD.MOV.U32 R21, RZ, RZ, R25 ;  /* 0x000000ffff157224 */ /* 0x000fe200078e0019 */
[----:B------:R-:W-:-:S07]  /*e960*/  MOV R14, 0xe980 ;  /* 0x0000e980000e7802 */ /* 0x000fce0000000f00 */
[----:B-1--4-:R-:W-:Y:S05]  /*e970*/  CALL.REL.NOINC `($_ZN2at6native18elementwise_kernelILi128ELi4EZNS0_15gpu_kernel_implIZZZNS0_54_GLOBAL__N__7dbc7496_16_ComplexKernel_cu_1520ed90_304117polar_kernel_cudaERNS_14TensorIteratorEENKUlvE_clEvENKUlvE_clEvEUlddE_EEvRNS_18TensorIteratorBaseERKT_EUliE_EEviT1_$__internal_trig_reduction_slowpathd) ;  /* 0x0000007800787944 */ /* 0x012fea0003c00000 */
[----:B------:R-:W-:Y:S01]  /*e980*/  IMAD.MOV.U32 R0, RZ, RZ, R2 ;  /* 0x000000ffff007224 */ /* 0x000fe200078e0002 */
[----:B------:R-:W-:Y:S01]  /*e990*/  MOV R2, R4 ;  /* 0x0000000400027202 */ /* 0x000fe20000000f00 */
[----:B------:R-:W-:-:S07]  /*e9a0*/  IMAD.MOV.U32 R3, RZ, RZ, R5 ;  /* 0x000000ffff037224 */ /* 0x000fce00078e0005 */
.L_x_1050:
[----:B------:R-:W-:Y:S05]  /*e9b0*/  BSYNC.RECONVERGENT B3 ;  /* 0x0000000000037941 */ /* 0x000fea0003800200 */
.L_x_1049:
[----:B------:R-:W-:Y:S01]  /*e9c0*/  VIADD R0, R0, 0x1 ;  /* 0x0000000100007836 */ /* 0x000fe20000000000 */
[----:B------:R-:W-:Y:S06]  /*e9d0*/  BRA `(.L_x_1051) ;  /* 0x0000000000087947 */ /* 0x000fec0003800000 */
.L_x_1048:
[----:B--23--:R0:W2:Y:S02]  /*e9e0*/  DMUL R2, RZ, R24 ;  /* 0x00000018ff027228 */ /* 0x00c0a40000000000 */
[----:B0-2---:R-:W-:-:S07]  /*e9f0*/  MOV R0, 0x1 ;  /* 0x0000000100007802 */ /* 0x005fce0000000f00 */
.L_x_1051:
[----:B------:R-:W-:Y:S05]  /*ea00*/  BSYNC.RECONVERGENT B2 ;  /* 0x0000000000027941 */ /* 0x000fea0003800200 */
.L_x_1047:
[----:B------:R-:W4:Y:S01]  /*ea10*/  LDCU.64 UR4, c[0x4][0x130] ;  /* 0x01002600ff0477ac */ /* 0x000f220008000a00 */
[----:B------:R-:W-:-:S05]  /*ea20*/  IMAD.SHL.U32 R4, R0, 0x40, RZ ;  /* 0x0000004000047824 */ /* 0x000fca00078e00ff */
[----:B------:R-:W-:-:S04]  /*ea30*/  LOP3.LUT R4, R4, 0x40, RZ, 0xc0, !PT ;  /* 0x0000004004047812 */ /* 0x000fc800078ec0ff */
[----:B----4-:R-:W-:-:S05]  /*ea40*/  IADD3 R22, P0, PT, R4, UR4, RZ ;  /* 0x0000000404167c10 */ /* 0x010fca000ff1e0ff */
[----:B------:R-:W-:-:S05]  /*ea50*/  IMAD.X R23, RZ, RZ, UR5, P0 ;  /* 0x00000005ff177e24 */ /* 0x000fca00080e06ff */
[----:B------:R-:W2:Y:S04]  /*ea60*/  LDG.E.128.CONSTANT R12, desc[UR36][R22.64] ;  /* 0x00000024160c7981 */ /* 0x000ea8000c1e9d00 */
[----:B------:R-:W3:Y:S04]  /*ea70*/  LDG.E.128.CONSTANT R8, desc[UR36][R22.64+0x10] ;  /* 0x0000102416087981 */ /* 0x000ee8000c1e9d00 */
[----:B------:R-:W4:Y:S01]  /*ea80*/  LDG.E.128.CONSTANT R4, desc[UR36][R22.64+0x20] ;  /* 0x0000202416047981 */ /* 0x000f22000c1e9d00 */
[----:B------:R-:W-:Y:S01]  /*ea90*/  LOP3.LUT R26, R0, 0x1, RZ, 0xc0, !PT ;  /* 0x00000001001a7812 */ /* 0x000fe200078ec0ff */
[----:B------:R-:W-:Y:S01]  /*eaa0*/  IMAD.MOV.U32 R27, RZ, RZ, 0x3da8ff83 ;  /* 0x3da8ff83ff1b7424 */ /* 0x000fe200078e00ff */
[----:B------:R-:W2:Y:S01]  /*eab0*/  DMUL R20, R2, R2 ;  /* 0x0000000202147228 */ /* 0x000ea20000000000 */
        /* <DEDUP_REMOVED lines=111> */
.L_x_1053:
[----:B------:R0:W1:Y:S02]  /*f1b0*/  DMUL R2, RZ, R24 ;  /* 0x00000018ff027228 */ /* 0x0000640000000000 */
[----:B01----:R-:W-:-:S07]  /*f1c0*/  IMAD.MOV.U32 R0, RZ, RZ, RZ ;  /* 0x000000ffff007224 */ /* 0x003fce00078e00ff */
.L_x_1054:
[----:B------:R-:W-:Y:S05]  /*f1d0*/  BSYNC.RECONVERGENT B2 ;  /* 0x0000000000027941 */ /* 0x000fea0003800200 */
.L_x_1052:
        /* <DEDUP_REMOVED lines=83> */
.L_x_1058:
[----:B------:R-:W0:Y:S02]  /*f710*/  F2I.S64.F64.TRUNC R8, R8 ;  /* 0x0000000800087311 */ /* 0x000e24000030d900 */
[----:B0-----:R-:W-:-:S05]  /*f720*/  IMAD.MOV.U32 R5, RZ, RZ, R8 ;  /* 0x000000ffff057224 */ /* 0x001fca00078e0008 */
[----:B------:R0:W-:Y:S01]  /*f730*/  STG.E.U8 desc[UR36][R2.64], R5 ;  /* 0x0000000502007986 */ /* 0x0001e2000c101124 */
[----:B------:R-:W-:Y:S05]  /*f740*/  BRA `(.L_x_1060) ;  /* 0x0000001000e07947 */ /* 0x000fea0003800000 */
.L_x_1057:
        /* <DEDUP_REMOVED lines=9> */
.L_x_1062:
[----:B------:R-:W0:Y:S02]  /*f7e0*/  F2I.F64.TRUNC R9, R8 ;  /* 0x0000000800097311 */ /* 0x000e24000030d100 */
[----:B0-----:R0:W-:Y:S01]  /*f7f0*/  STG.E desc[UR36][R2.64], R9 ;  /* 0x0000000902007986 */ /* 0x0011e2000c101924 */
[----:B------:R-:W-:Y:S05]  /*f800*/  BRA `(.L_x_1060) ;  /* 0x0000001000b07947 */ /* 0x000fea0003800000 */
.L_x_1061:
[----:B------:R-:W0:Y:S02]  /*f810*/  F2I.F64.TRUNC R9, R8 ;  /* 0x0000000800097311 */ /* 0x000e24000030d100 */
[----:B0-----:R0:W-:Y:S01]  /*f820*/  STG.E.U16 desc[UR36][R2.64], R9 ;  /* 0x0000000902007986 */ /* 0x0011e2000c101524 */
[----:B------:R-:W-:Y:S05]  /*f830*/  BRA `(.L_x_1060) ;  /* 0x0000001000a47947 */ /* 0x000fea0003800000 */
.L_x_1056:
        /* <DEDUP_REMOVED lines=17> */
.L_x_1064:
        /* <DEDUP_REMOVED lines=12> */
.L_x_1063:
        /* <DEDUP_REMOVED lines=28> */
.L_x_1066:
        /* <DEDUP_REMOVED lines=23> */
.L_x_1065:
[----:B------:R0:W-:Y:S01]  /*fd40*/  STG.E.64 desc[UR36][R2.64], R8 ;  /* 0x0000000802007986 */ /* 0x0001e2000c101b24 */
[----:B------:R-:W-:Y:S05]  /*fd50*/  BRA `(.L_x_1060) ;  /* 0x0000000c005c7947 */ /* 0x000fea0003800000 */
.L_x_1055:
        /* <DEDUP_REMOVED lines=13> */
.L_x_1070:
        /* <DEDUP_REMOVED lines=26> */
.L_x_1073:
[----:B------:R-:W-:-:S04]  /*ffd0*/  SHF.R.U32.HI R5, RZ, 0x18, R5 ;  /* 0x00000018ff057819 */ /* 0x000fc80000011605 */
[----:B------:R-:W-:-:S07]  /*ffe0*/  LOP3.LUT R0, R0, 0x80, R5, 0xf8, !PT ;  /* 0x0000008000007812 */ /* 0x000fce00078ef805 */
.L_x_1072:
[----:B------:R-:W-:Y:S05]  /*fff0*/  BSYNC.RECONVERGENT B0 ;  /* 0x0000000000007941 */ /* 0x000fea0003800200 */
.L_x_1071:
[----:B------:R0:W-:Y:S01]  /*10000*/  STG.E.U8 desc[UR36][R2.64], R0 ;  /* 0x0000000002007986 */ /* 0x0001e2000c101124 */
[----:B------:R-:W-:Y:S05]  /*10010*/  BRA `(.L_x_1060) ;  /* 0x0000000800ac7947 */ /* 0x000fea0003800000 */
.L_x_1069:
        /* <DEDUP_REMOVED lines=26> */
.L_x_1076:
[----:B------:R-:W-:-:S04]  /*101c0*/  SHF.R.U32.HI R5, RZ, 0x18, R5 ;  /* 0x00000018ff057819 */ /* 0x000fc80000011605 */
[----:B------:R-:W-:-:S07]  /*101d0*/  LOP3.LUT R0, R0, 0x80, R5, 0xf8, !PT ;  /* 0x0000008000007812 */ /* 0x000fce00078ef805 */
.L_x_1075:
[----:B------:R-:W-:Y:S05]  /*101e0*/  BSYNC.RECONVERGENT B0 ;  /* 0x0000000000007941 */ /* 0x000fea0003800200 */
.L_x_1074:
[----:B------:R0:W-:Y:S01]  /*101f0*/  STG.E.U8 desc[UR36][R2.64], R0 ;  /* 0x0000000002007986 */ /* 0x0001e2000c101124 */
[----:B------:R-:W-:Y:S05]  /*10200*/  BRA `(.L_x_1060) ;  /* 0x0000000800307947 */ /* 0x000fea0003800000 */
.L_x_1068:
        /* <DEDUP_REMOVED lines=30> */
.L_x_1078:
[----:B------:R-:W0:Y:S02]  /*103f0*/  F2I.U64.F64.TRUNC R8, R8 ;  /* 0x0000000800087311 */ /* 0x000e24000030d800 */
[----:B0-----:R0:W-:Y:S01]  /*10400*/  STG.E.64 desc[UR36][R2.64], R8 ;  /* 0x0000000802007986 */ /* 0x0011e2000c101b24 */
[----:B------:R-:W-:Y:S05]  /*10410*/  BRA `(.L_x_1060) ;  /* 0x0000000400ac7947 */ /* 0x000fea0003800000 */
.L_x_1077:
[----:B------:R-:W0:Y:S02]  /*10420*/  F2I.U32.F64.TRUNC R9, R8 ;  /* 0x0000000800097311 */ /* 0x000e24000030d000 */
[----:B0-----:R0:W-:Y:S01]  /*10430*/  STG.E desc[UR36][R2.64], R9 ;  /* 0x0000000902007986 */ /* 0x0011e2000c101924 */
[----:B------:R-:W-:Y:S05]  /*10440*/  BRA `(.L_x_1060) ;  /* 0x0000000400a07947 */ /* 0x000fea0003800000 */
.L_x_1067:
        /* <DEDUP_REMOVED lines=15> */
.L_x_1080:
[----:B------:R0:W-:Y:S01]  /*10540*/  STG.E.128 desc[UR36][R2.64], R8 ;  /* 0x0000000802007986 */ /* 0x0001e2000c101d24 */
[----:B------:R-:W-:Y:S05]  /*10550*/  BRA `(.L_x_1060) ;  /* 0x00000004005c7947 */ /* 0x000fea0003800000 */
.L_x_1079:
[----:B------:R-:W-:-:S09]  /*10560*/  UISETP.NE.AND UP0, UPT, UR4, 0xf, UPT ;  /* 0x0000000f0400788c */ /* 0x000fd2000bf05270 */
[----:B------:R-:W-:Y:S05]  /*10570*/  BRA.U !UP0, `(.L_x_1081) ;  /* 0x0000000508287547 */ /* 0x000fea000b800000 */
[----:B------:R-:W-:-:S09]  /*10580*/  UISETP.NE.AND UP0, UPT, UR4, 0x17, UPT ;  /* 0x000000170400788c */ /* 0x000fd2000bf05270 */
[----:B------:R-:W-:Y:S05]  /*10590*/  BRA.U !UP0, `(.L_x_1082) ;  /* 0x0000000108b07547 */ /* 0x000fea000b800000 */
[----:B------:R-:W-:-:S09]  /*105a0*/  UISETP.NE.AND UP0, UPT, UR4, 0x18, UPT ;  /* 0x000000180400788c */ /* 0x000fd2000bf05270 */
[----:B------:R-:W-:Y:S05]  /*105b0*/  BRA.U !UP0, `(.L_x_1083) ;  /* 0x0000000108447547 */ /* 0x000fea000b800000 */
.L_x_1059:
        /* <DEDUP_REMOVED lines=16> */
.L_x_1084:
[----:B------:R-:W-:Y:S05]  /*106c0*/  BRA `(.L_x_1060) ;  /* 0x0000000400007947 */ /* 0x000fea0003800000 */
.L_x_1083:
        /* <DEDUP_REMOVED lines=21> */
.L_x_1086:
[----:B------:R-:W-:Y:S05]  /*10820*/  BSYNC.RECONVERGENT B0 ;  /* 0x0000000000007941 */ /* 0x000fea0003800200 */
.L_x_1085:
[----:B------:R-:W-:-:S05]  /*10830*/  LOP3.LUT R5, R0, 0x80, R5, 0xf8, !PT ;  /* 0x0000008000057812 */ /* 0x000fca00078ef805 */
[----:B------:R3:W-:Y:S01]  /*10840*/  STG.E.U8 desc[UR36][R2.64], R5 ;  /* 0x0000000502007986 */ /* 0x0007e2000c101124 */
[----:B------:R-:W-:Y:S05]  /*10850*/  BRA `(.L_x_1060) ;  /* 0x00000000009c7947 */ /* 0x000fea0003800000 */
.L_x_1082:
        /* <DEDUP_REMOVED lines=20> */
.L_x_1088:
[----:B------:R-:W-:Y:S01]  /*109a0*/  IMAD.MOV.U32 R0, RZ, RZ, 0x7f ;  /* 0x0000007fff007424 */ /* 0x000fe200078e00ff */
[----:B------:R-:W-:-:S04]  /*109b0*/  ISETP.GT.U32.AND P0, PT, R4, 0x7f800000, PT ;  /* 0x7f8000000400780c */ /* 0x000fc80003f04070 */
[----:B------:R-:W-:-:S09]  /*109c0*/  SEL R0, R0, 0x7c, P0 ;  /* 0x0000007c00007807 */ /* 0x000fd20000000000 */
.L_x_1089:
[----:B------:R-:W-:Y:S05]  /*109d0*/  BSYNC.RECONVERGENT B0 ;  /* 0x0000000000007941 */ /* 0x000fea0003800200 */
.L_x_1087:
[----:B------:R-:W-:-:S04]  /*109e0*/  SHF.R.U32.HI R5, RZ, 0x18, R5 ;  /* 0x00000018ff057819 */ /* 0x000fc80000011605 */
[----:B------:R-:W-:-:S05]  /*109f0*/  LOP3.LUT R5, R0, 0x80, R5, 0xf8, !PT ;  /* 0x0000008000057812 */ /* 0x000fca00078ef805 */
[----:B------:R2:W-:Y:S01]  /*10a00*/  STG.E.U8 desc[UR36][R2.64], R5 ;  /* 0x0000000502007986 */ /* 0x0005e2000c101124 */
[----:B------:R-:W-:Y:S05]  /*10a10*/  BRA `(.L_x_1060) ;  /* 0x00000000002c7947 */ /* 0x000fea0003800000 */
.L_x_1081:
        /* <DEDUP_REMOVED lines=11> */
.L_x_1060:
[----:B------:R-:W-:-:S07]  /*10ad0*/  IADD3 R19, PT, PT, R19, 0x80, RZ ;  /* 0x0000008013137810 */ /* 0x000fce0007ffe0ff */
.L_x_989:
[----:B------:R-:W-:Y:S05]  /*10ae0*/  BSYNC.RECONVERGENT B6 ;  /* 0x0000000000067941 */ /* 0x000fea0003800200 */
.L_x_988:
[----:B------:R-:W5:Y:S02]  /*10af0*/  LDCU UR4, c[0x0][0x380] ;  /* 0x00007000ff0477ac */ /* 0x000f640008000800 */
[----:B-----5:R-:W-:-:S13]  /*10b00*/  ISETP.GE.AND P0, PT, R19, UR4, PT ;  /* 0x0000000413007c0c */ /* 0x020fda000bf06270 */
[----:B------:R-:W-:Y:S05]  /*10b10*/  @P0 EXIT ;  /* 0x000000000000094d */ /* 0x000fea0003800000 */
[----:B------:R-:W5:Y:S01]  /*10b20*/  LDCU UR4, c[0x0][0x388] ;  /* 0x00007100ff0477ac */ /* 0x000f620008000800 */
[----:B------:R-:W-:Y:S01]  /*10b30*/  IMAD.MOV.U32 R22, RZ, RZ, RZ ;  /* 0x000000ffff167224 */ /* 0x000fe200078e00ff */
[----:B------:R-:W-:Y:S01]  /*10b40*/  MOV R16, RZ ;  /* 0x000000ff00107202 */ /* 0x000fe20000000f00 */
[----:B0-2-4-:R-:W-:Y:S01]  /*10b50*/  IMAD.MOV.U32 R0, RZ, RZ, RZ ;  /* 0x000000ffff007224 */ /* 0x015fe200078e00ff */
[----:B-----5:R-:W-:-:S09]  /*10b60*/  UISETP.NE.AND UP0, UPT, UR4, URZ, UPT ;  /* 0x000000ff0400728c */ /* 0x020fd2000bf05270 */
[----:B------:R-:W-:Y:S05]  /*10b70*/  BRA.U !UP0, `(.L_x_1090) ;  /* 0x0000001508707547 */ /* 0x000fea000b800000 */
[----:B------:R-:W1:Y:S01]  /*10b80*/  LDCU.64 UR4, c[0x0][0x390] ;  /* 0x00007200ff0477ac */ /* 0x000e620008000a00 */
[----:B------:R-:W-:Y:S01]  /*10b90*/  IMAD.MOV.U32 R18, RZ, RZ, RZ ;  /* 0x000000ffff127224 */ /* 0x000fe200078e00ff */
[----:B------:R-:W0:Y:S01]  /*10ba0*/  LDCU UR6, c[0x0][0x38c] ;  /* 0x00007180ff0677ac */ /* 0x000e220008000800 */
[----:B------:R-:W2:Y:S01]  /*10bb0*/  LDCU.64 UR8, c[0x0][0x4b8] ;  /* 0x00009700ff0877ac */ /* 0x000ea20008000a00 */
[----:B------:R-:W-:Y:S01]  /*10bc0*/  UISETP.NE.AND UP0, UPT, UR41, URZ, UPT ;  /* 0x000000ff2900728c */ /* 0x000fe2000bf05270 */
[----:B-1-3--:R-:W-:Y:S01]  /*10bd0*/  IMAD.HI.U32 R2, R19, UR4, R18 ;  /* 0x0000000413027c27 */ /* 0x00afe2000f8e0012 */
        /* <DEDUP_REMOVED lines=342> */
.L_x_1090:
[----:B------:R-:W1:Y:S01]  /*12140*/  LDCU.64 UR8, c[0x0][0x5f0] ;  /* 0x0000be00ff0877ac */ /* 0x000e620008000a00 */
[----:B------:R-:W-:Y:S01]  /*12150*/  BSSY.RECONVERGENT B6, `(.L_x_1091) ;  /* 0x00000ef000067945 */ /* 0x000fe20003800200 */
[----:B------:R-:W0:Y:S01]  /*12160*/  LDCU.64 UR6, c[0x0][0x5e8] ;  /* 0x0000bd00ff0677ac */ /* 0x000e220008000a00 */
[----:B------:R-:W-:-:S04]  /*12170*/  UPRMT UR4, UR39, 0x9910, URZ ;  /* 0x0000991027047896 */ /* 0x000fc800080000ff */
[----:B------:R-:W-:Y:S01]  /*12180*/  UISETP.GT.AND UP0, UPT, UR4, 0x9, UPT ;  /* 0x000000090400788c */ /* 0x000fe2000bf04270 */
[----:B-1-3--:R-:W-:Y:S02]  /*12190*/  IADD3 R2, P1, PT, R0, UR8, RZ ;  /* 0x0000000800027c10 */ /* 0x00afe4000ff3e0ff */
        /* <DEDUP_REMOVED lines=15> */
.L_x_1095:
[----:B------:R-:W2:Y:S02]  /*12290*/  LDG.E.U8 R2, desc[UR36][R2.64] ;  /* 0x0000002402027981 */ /* 0x000ea4000c1e1100 */
[----:B--2---:R3:W4:Y:S02]  /*122a0*/  I2F.F64.U16 R18, R2 ;  /* 0x0000000200127312 */ /* 0x0047240000101800 */
[----:B---34-:R-:W-:Y:S05]  /*122b0*/  BRA `(.L_x_1097) ;  /* 0x0000000c00607947 */ /* 0x018fea0003800000 */
.L_x_1094:
        /* <DEDUP_REMOVED lines=9> */
.L_x_1099:
[----:B------:R-:W2:Y:S02]  /*12350*/  LDG.E R2, desc[UR36][R2.64] ;  /* 0x0000002402027981 */ /* 0x000ea4000c1e1900 */
[----:B--2---:R3:W4:Y:S02]  /*12360*/  I2F.F64 R18, R2 ;  /* 0x0000000200127312 */ /* 0x0047240000201c00 */
[----:B---34-:R-:W-:Y:S05]  /*12370*/  BRA `(.L_x_1097) ;  /* 0x0000000c00307947 */ /* 0x018fea0003800000 */
.L_x_1098:
[----:B------:R-:W2:Y:S02]  /*12380*/  LDG.E.U16 R2, desc[UR36][R2.64] ;  /* 0x0000002402027981 */ /* 0x000ea4000c1e1500 */
[----:B--2---:R3:W4:Y:S02]  /*12390*/  I2F.F64.S16 R18, R2 ;  /* 0x0000000200127312 */ /* 0x0047240000101c00 */
[----:B---34-:R-:W-:Y:S05]  /*123a0*/  BRA `(.L_x_1097) ;  /* 0x0000000c00247947 */ /* 0x018fea0003800000 */
.L_x_1093:
        /* <DEDUP_REMOVED lines=10> */
.L_x_1101:
[----:B------:R-:W2:Y:S02]  /*12450*/  LDG.E.U16 R0, desc[UR36][R2.64] ;  /* 0x0000002402007981 */ /* 0x000ea4000c1e1500 */
[----:B--2---:R-:W-:-:S05]  /*12460*/  HADD2.F32 R0, -RZ, R0.H0_H0 ;  /* 0x20000000ff007230 */ /* 0x004fca0000004100 */
[----:B------:R-:W-:-:S04]  /*12470*/  FMUL.FTZ R0, R0, 1 ;  /* 0x3f80000000007820 */ /* 0x000fc80000410000 */
[----:B------:R4:W0:Y:S02]  /*12480*/  F2F.F64.F32 R18, R0 ;  /* 0x0000000000127310 */ /* 0x0008240000201800 */
[----:B0---4-:R-:W-:Y:S05]  /*12490*/  BRA `(.L_x_1097) ;  /* 0x0000000800e87947 */ /* 0x011fea0003800000 */
.L_x_1100:
        /* <DEDUP_REMOVED lines=10> */
.L_x_1103:
[----:B------:R-:W2:Y:S02]  /*12540*/  LDG.E.U16 R2, desc[UR36][R2.64] ;  /* 0x0000002402027981 */ /* 0x000ea4000c1e1500 */
[----:B--2---:R-:W-:-:S05]  /*12550*/  HADD2.F32 R0, -RZ, R2.H0_H0 ;  /* 0x20000002ff007230 */ /* 0x004fca0000004100 */
[----:B------:R-:W-:-:S04]  /*12560*/  FMUL.FTZ R0, R0, 1 ;  /* 0x3f80000000007820 */ /* 0x000fc80000410000 */
[----:B------:R4:W0:Y:S02]  /*12570*/  F2F.F64.F32 R18, R0 ;  /* 0x0000000000127310 */ /* 0x0008240000201800 */
[----:B0---4-:R-:W-:Y:S05]  /*12580*/  BRA `(.L_x_1097) ;  /* 0x0000000800ac7947 */ /* 0x011fea0003800000 */
.L_x_1102:
[----:B------:R3:W5:Y:S01]  /*12590*/  LDG.E.64 R18, desc[UR36][R2.64] ;  /* 0x0000002402127981 */ /* 0x000762000c1e1b00 */
[----:B------:R-:W-:Y:S05]  /*125a0*/  BRA `(.L_x_1097) ;  /* 0x0000000800a47947 */ /* 0x000fea0003800000 */
.L_x_1092:
        /* <DEDUP_REMOVED lines=13> */
.L_x_1106:
[----:B------:R0:W5:Y:S01]  /*12680*/  LDG.E.64 R18, desc[UR36][R2.64] ;  /* 0x0000002402127981 */ /* 0x000162000c1e1b00 */
[----:B------:R-:W-:Y:S05]  /*12690*/  BRA `(.L_x_1097) ;  /* 0x0000000800687947 */ /* 0x000fea0003800000 */
.L_x_1105:
        /* <DEDUP_REMOVED lines=23> */
[----:B------:R-:W-:-:S05]  /*12810*/  LOP3.LUT R5, R5, 0x80000000, R0, 0xf8, !PT ;  /* 0x8000000005057812 */ /* 0x000fca00078ef800 */
[----:B------:R-:W-:-:S04]  /*12820*/  FMUL.FTZ R5, R5, 1 ;  /* 0x3f80000005057820 */ /* 0x000fc80000410000 */
[----:B------:R1:W2:Y:S02]  /*12830*/  F2F.F64.F32 R18, R5 ;  /* 0x0000000500127310 */ /* 0x0002a40000201800 */
[----:B-12---:R-:W-:Y:S05]  /*12840*/  BRA `(.L_x_1097) ;  /* 0x0000000400fc7947 */ /* 0x006fea0003800000 */
.L_x_1108:
        /* <DEDUP_REMOVED lines=13> */
[----:B-12---:R-:W-:Y:S05]  /*12920*/  BRA `(.L_x_1097) ;  /* 0x0000000400c47947 */ /* 0x006fea0003800000 */
.L_x_1107:
[----:B------:R-:W2:Y:S02]  /*12930*/  LDG.E.U16 R0, desc[UR36][R2.64] ;  /* 0x0000002402007981 */ /* 0x000ea4000c1e1500 */
[----:B--2---:R-:W-:-:S05]  /*12940*/  SHF.L.U32 R0, R0, 0x10, RZ ;  /* 0x0000001000007819 */ /* 0x004fca00000006ff */
[----:B------:R-:W-:-:S04]  /*12950*/  FMUL.FTZ R0, R0, 1 ;  /* 0x3f80000000007820 */ /* 0x000fc80000410000 */
[----:B------:R1:W2:Y:S02]  /*12960*/  F2F.F64.F32 R18, R0 ;  /* 0x0000000000127310 */ /* 0x0002a40000201800 */
[----:B-12---:R-:W-:Y:S05]  /*12970*/  BRA `(.L_x_1097) ;  /* 0x0000000400b07947 */ /* 0x006fea0003800000 */
.L_x_1104:
        /* <DEDUP_REMOVED lines=11> */
.L_x_1111:
[----:B------:R-:W2:Y:S01]  /*12a30*/  LDG.E.U8 R3, desc[UR36][R2.64] ;  /* 0x0000002402037981 */ /* 0x000ea2000c1e1100 */
[----:B------:R-:W-:Y:S02]  /*12a40*/  CS2R R18, SRZ ;  /* 0x0000000000127805 */ /* 0x000fe4000001ff00 */
[----:B--2---:R-:W-:-:S13]  /*12a50*/  ISETP.NE.AND P0, PT, R3, RZ, PT ;  /* 0x000000ff0300720c */ /* 0x004fda0003f05270 */
[----:B------:R-:W-:Y:S05]  /*12a60*/  @!P0 BRA `(.L_x_1097) ;  /* 0x0000000400748947 */ /* 0x000fea0003800000 */
[----:B------:R-:W-:-:S13]  /*12a70*/  ISETP.NE.AND P0, PT, R3, 0x80, PT ;  /* 0x000000800300780c */ /* 0x000fda0003f05270 */
[----:B------:R-:W-:Y:S02]  /*12a80*/  @!P0 IMAD.MOV.U32 R18, RZ, RZ, 0x20000000 ;  /* 0x20000000ff128424 */ /* 0x000fe400078e00ff */
        /* <DEDUP_REMOVED lines=15> */
.L_x_1113:
[----:B------:R-:W-:Y:S05]  /*12b80*/  BSYNC.RECONVERGENT B0 ;  /* 0x0000000000007941 */ /* 0x000fea0003800200 */
.L_x_1112:
[----:B------:R-:W-:Y:S01]  /*12b90*/  IMAD.SHL.U32 R0, R0, 0x100000, RZ ;  /* 0x0010000000007824 */ /* 0x000fe200078e00ff */
[----:B------:R-:W-:-:S04]  /*12ba0*/  LEA R2, R2, 0x3b800000, 0x17 ;  /* 0x3b80000002027811 */ /* 0x000fc800078eb8ff */
[----:B------:R-:W-:-:S05]  /*12bb0*/  LOP3.LUT R0, R2, R0, R7, 0xfe, !PT ;  /* 0x0000000002007212 */ /* 0x000fca00078efe07 */
[----:B------:R-:W-:-:S04]  /*12bc0*/  FMUL.FTZ R0, R0, 1 ;  /* 0x3f80000000007820 */ /* 0x000fc80000410000 */
[----:B------:R3:W4:Y:S02]  /*12bd0*/  F2F.F64.F32 R18, R0 ;  /* 0x0000000000127310 */ /* 0x0007240000201800 */
[----:B---34-:R-:W-:Y:S05]  /*12be0*/  BRA `(.L_x_1097) ;  /* 0x0000000400147947 */ /* 0x018fea0003800000 */
.L_x_1110:
        /* <DEDUP_REMOVED lines=21> */
.L_x_1115:
[----:B------:R-:W-:Y:S05]  /*12d40*/  BSYNC.RECONVERGENT B0 ;  /* 0x0000000000007941 */ /* 0x000fea0003800200 */
.L_x_1114:
[----:B------:R-:W-:Y:S01]  /*12d50*/  IMAD.SHL.U32 R0, R0, 0x200000, RZ ;  /* 0x0020000000007824 */ /* 0x000fe200078e00ff */
[----:B------:R-:W-:-:S04]  /*12d60*/  LEA R2, R2, 0x37800000, 0x17 ;  /* 0x3780000002027811 */ /* 0x000fc800078eb8ff */
[----:B------:R-:W-:-:S05]  /*12d70*/  LOP3.LUT R0, R2, R0, R7, 0xfe, !PT ;  /* 0x0000000002007212 */ /* 0x000fca00078efe07 */
[----:B------:R-:W-:-:S04]  /*12d80*/  FMUL.FTZ R0, R0, 1 ;  /* 0x3f80000000007820 */ /* 0x000fc80000410000 */
[----:B------:R3:W4:Y:S02]  /*12d90*/  F2F.F64.F32 R18, R0 ;  /* 0x0000000000127310 */ /* 0x0007240000201800 */
[----:B---34-:R-:W-:Y:S05]  /*12da0*/  BRA `(.L_x_1097) ;  /* 0x0000000000a47947 */ /* 0x018fea0003800000 */
.L_x_1109:
[----:B------:R-:W-:-:S09]  /*12db0*/  UISETP.NE.AND UP0, UPT, UR4, 0x1c, UPT ;  /* 0x0000001c0400788c */ /* 0x000fd2000bf05270 */
[----:B------:R-:W-:Y:S05]  /*12dc0*/  BRA.U !UP0, `(.L_x_1116) ;  /* 0x0000000108947547 */ /* 0x000fea000b800000 */
[----:B------:R-:W-:-:S09]  /*12dd0*/  UISETP.NE.AND UP0, UPT, UR4, 0x1d, UPT ;  /* 0x0000001d0400788c */ /* 0x000fd2000bf05270 */
[----:B------:R-:W-:Y:S05]  /*12de0*/  BRA.U !UP0, `(.L_x_1117) ;  /* 0x0000000108807547 */ /* 0x000fea000b800000 */
[----:B------:R-:W-:-:S09]  /*12df0*/  UISETP.NE.AND UP0, UPT, UR4, 0x2c, UPT ;  /* 0x0000002c0400788c */ /* 0x000fd2000bf05270 */
[----:B------:R-:W-:Y:S05]  /*12e00*/  BRA.U UP0, `(.L_x_1096) ;  /* 0x0000000100307547 */ /* 0x000fea000b800000 */
[----:B------:R-:W2:Y:S01]  /*12e10*/  LDG.E.U8 R0, desc[UR36][R2.64] ;  /* 0x0000002402007981 */ /* 0x000ea2000c1e1100 */
[----:B------:R-:W-:Y:S02]  /*12e20*/  HFMA2 R19, -RZ, RZ, 0.5, 0 ;  /* 0x38000000ff137431 */ /* 0x000fe400000001ff */
[----:B------:R-:W-:Y:S01]  /*12e30*/  IMAD.MOV.U32 R18, RZ, RZ, 0x0 ;  /* 0x00000000ff127424 */ /* 0x000fe200078e00ff */
[----:B--2---:R-:W-:-:S13]  /*12e40*/  ISETP.NE.AND P0, PT, R0, RZ, PT ;  /* 0x000000ff0000720c */ /* 0x004fda0003f05270 */
[----:B------:R-:W-:Y:S05]  /*12e50*/  @!P0 BRA `(.L_x_1097) ;  /* 0x0000000000788947 */ /* 0x000fea0003800000 */
[----:B------:R-:W-:-:S13]  /*12e60*/  ISETP.NE.AND P0, PT, R0, 0xff, PT ;  /* 0x000000ff0000780c */ /* 0x000fda0003f05270 */
[----:B------:R-:W-:Y:S01]  /*12e70*/  @P0 IMAD.SHL.U32 R0, R0, 0x800000, RZ ;  /* 0x0080000000000824 */ /* 0x000fe200078e00ff */
[----:B------:R-:W-:Y:S01]  /*12e80*/  @!P0 MOV R19, 0x7ff80000 ;  /* 0x7ff8000000138802 */ /* 0x000fe20000000f00 */
[----:B------:R-:W-:Y:S02]  /*12e90*/  @!P0 IMAD.MOV.U32 R18, RZ, RZ, 0x20000000 ;  /* 0x20000000ff128424 */ /* 0x000fe400078e00ff */
[----:B------:R-:W-:-:S04]  /*12ea0*/  @P0 FMUL.FTZ R0, R0, 1 ;  /* 0x3f80000000000820 */ /* 0x000fc80000410000 */
[----:B------:R3:W4:Y:S02]  /*12eb0*/  @P0 F2F.F64.F32 R18, R0 ;  /* 0x0000000000120310 */ /* 0x0007240000201800 */
[----:B---34-:R-:W-:Y:S05]  /*12ec0*/  BRA `(.L_x_1097) ;  /* 0x00000000005c7947 */ /* 0x018fea0003800000 */
.L_x_1096:
        /* <DEDUP_REMOVED lines=16> */
.L_x_1118:
[----:B------:R-:W-:Y:S01]  /*12fd0*/  CS2R R18, SRZ ;  /* 0x0000000000127805 */ /* 0x000fe2000001ff00 */
[----:B------:R-:W-:Y:S06]  /*12fe0*/  BRA `(.L_x_1097) ;  /* 0x0000000000147947 */ /* 0x000fec0003800000 */
.L_x_1117:
[----:B------:R-:W2:Y:S02]  /*12ff0*/  LDG.E.64 R18, desc[UR36][R2.64] ;  /* 0x0000002402127981 */ /* 0x000ea4000c1e1b00 */
[----:B--2---:R-:W3:Y:S02]  /*13000*/  I2F.F64.U64 R18, R18 ;  /* 0x0000001200127312 */ /* 0x004ee40000301800 */
[----:B---3--:R-:W-:Y:S05]  /*13010*/  BRA `(.L_x_1097) ;  /* 0x0000000000087947 */ /* 0x008fea0003800000 */
.L_x_1116:
[----:B------:R-:W2:Y:S02]  /*13020*/  LDG.E R2, desc[UR36][R2.64] ;  /* 0x0000002402027981 */ /* 0x000ea4000c1e1900 */
[----:B--2---:R1:W2:Y:S02]  /*13030*/  I2F.F64.U32 R18, R2 ;  /* 0x0000000200127312 */ /* 0x0042a40000201800 */
.L_x_1097:
[----:B------:R-:W-:Y:S05]  /*13040*/  BSYNC.RECONVERGENT B6 ;  /* 0x0000000000067941 */ /* 0x000fea0003800200 */
.L_x_1091:
[----:B------:R-:W4:Y:S01]  /*13050*/  LDCU.64 UR6, c[0x0][0x5f8] ;  /* 0x0000bf00ff0677ac */ /* 0x000f220008000a00 */
[----:B------:R-:W-:Y:S01]  /*13060*/  BSSY.RECONVERGENT B6, `(.L_x_1119) ;  /* 0x00000ec000067945 */ /* 0x000fe20003800200 */
[----:B------:R-:W-:-:S04]  /*13070*/  UPRMT UR4, UR42, 0x9910, URZ ;  /* 0x000099102a047896 */ /* 0x000fc800080000ff */
[----:B------:R-:W-:Y:S01]  /*13080*/  UISETP.GT.AND UP0, UPT, UR4, 0x9, UPT ;  /* 0x000000090400788c */ /* 0x000fe2000bf04270 */
[----:B----4-:R-:W-:-:S05]  /*13090*/  IADD3 R22, P0, PT, R22, UR6, RZ ;  /* 0x0000000616167c10 */ /* 0x010fca000ff1e0ff */
        /* <DEDUP_REMOVED lines=13> */
.L_x_1123:
[----:B------:R-:W4:Y:S02]  /*13170*/  LDG.E.U8 R22, desc[UR36][R22.64] ;  /* 0x0000002416167981 */ /* 0x000f24000c1e1100 */
[----:B----4-:R4:W0:Y:S02]  /*13180*/  I2F.F64.U16 R24, R22 ;  /* 0x0000001600187312 */ /* 0x0108240000101800 */
[----:B0---4-:R-:W-:Y:S05]  /*13190*/  BRA `(.L_x_1125) ;  /* 0x0000000c00607947 */ /* 0x011fea0003800000 */
.L_x_1122:
        /* <DEDUP_REMOVED lines=9> */
.L_x_1127:
[----:B------:R-:W4:Y:S02]  /*13230*/  LDG.E R22, desc[UR36][R22.64] ;  /* 0x0000002416167981 */ /* 0x000f24000c1e1900 */
[----:B----4-:R4:W0:Y:S02]  /*13240*/  I2F.F64 R24, R22 ;  /* 0x0000001600187312 */ /* 0x0108240000201c00 */
[----:B0---4-:R-:W-:Y:S05]  /*13250*/  BRA `(.L_x_1125) ;  /* 0x0000000c00307947 */ /* 0x011fea0003800000 */
.L_x_1126:
[----:B------:R-:W4:Y:S02]  /*13260*/  LDG.E.U16 R22, desc[UR36][R22.64] ;  /* 0x0000002416167981 */ /* 0x000f24000c1e1500 */
[----:B----4-:R4:W0:Y:S02]  /*13270*/  I2F.F64.S16 R24, R22 ;  /* 0x0000001600187312 */ /* 0x0108240000101c00 */
[----:B0---4-:R-:W-:Y:S05]  /*13280*/  BRA `(.L_x_1125) ;  /* 0x0000000c00247947 */ /* 0x011fea0003800000 */
.L_x_1121:
        /* <DEDUP_REMOVED lines=10> */
.L_x_1129:
[----:B------:R-:W4:Y:S02]  /*13330*/  LDG.E.U16 R0, desc[UR36][R22.64] ;  /* 0x0000002416007981 */ /* 0x000f24000c1e1500 */
[----:B----4-:R-:W-:-:S05]  /*13340*/  HADD2.F32 R0, -RZ, R0.H0_H0 ;  /* 0x20000000ff007230 */ /* 0x010fca0000004100 */
[----:B------:R-:W-:-:S04]  /*13350*/  FMUL.FTZ R0, R0, 1 ;  /* 0x3f80000000007820 */ /* 0x000fc80000410000 */
[----:B------:R4:W0:Y:S02]  /*13360*/  F2F.F64.F32 R24, R0 ;  /* 0x0000000000187310 */ /* 0x0008240000201800 */
[----:B0---4-:R-:W-:Y:S05]  /*13370*/  BRA `(.L_x_1125) ;  /* 0x0000000800e87947 */ /* 0x011fea0003800000 */
.L_x_1128:
        /* <DEDUP_REMOVED lines=10> */
.L_x_1131:
[----:B------:R-:W4:Y:S02]  /*13420*/  LDG.E.U16 R22, desc[UR36][R22.64] ;  /* 0x0000002416167981 */ /* 0x000f24000c1e1500 */
[----:B----4-:R-:W-:-:S05]  /*13430*/  HADD2.F32 R0, -RZ, R22.H0_H0 ;  /* 0x20000016ff007230 */ /* 0x010fca0000004100 */
[----:B------:R-:W-:-:S04]  /*13440*/  FMUL.FTZ R0, R0, 1 ;  /* 0x3f80000000007820 */ /* 0x000fc80000410000 */
[----:B------:R4:W0:Y:S02]  /*13450*/  F2F.F64.F32 R24, R0 ;  /* 0x0000000000187310 */ /* 0x0008240000201800 */
[----:B0---4-:R-:W-:Y:S05]  /*13460*/  BRA `(.L_x_1125) ;  /* 0x0000000800ac7947 */ /* 0x011fea0003800000 */
.L_x_1130:
[----:B------:R4:W5:Y:S01]  /*13470*/  LDG.E.64 R24, desc[UR36][R22.64] ;  /* 0x0000002416187981 */ /* 0x000962000c1e1b00 */
[----:B------:R-:W-:Y:S05]  /*13480*/  BRA `(.L_x_1125) ;  /* 0x0000000800a47947 */ /* 0x000fea0003800000 */
.L_x_1120:
        /* <DEDUP_REMOVED lines=13> */
.L_x_1134:
[----:B------:R4:W5:Y:S01]  /*13560*/  LDG.E.64 R24, desc[UR36][R22.64] ;  /* 0x0000002416187981 */ /* 0x000962000c1e1b00 */
[----:B------:R-:W-:Y:S05]  /*13570*/  BRA `(.L_x_1125) ;  /* 0x0000000800687947 */ /* 0x000fea0003800000 */
.L_x_1133:
        /* <DEDUP_REMOVED lines=8> */
[----:B----4-:R-:W-:-:S04]  /*13600*/  SHF.L.U32 R0, R0, 0x18, RZ ;  /* 0x0000001800007819 */ /* 0x010fc800000006ff */
[C---:B01-3--:R-:W-:Y:S02]  /*13610*/  LOP3.LUT R2, R0.reuse, 0x7f000000, RZ, 0xc0, !PT ;  /* 0x7f00000000027812 */ /* 0x04bfe400078ec0ff */
        /* <DEDUP_REMOVED lines=15> */
[----:B------:R0:W1:Y:S02]  /*13710*/  F2F.F64.F32 R24, R3 ;  /* 0x0000000300187310 */ /* 0x0000640000201800 */
[----:B01----:R-:W-:Y:S05]  /*13720*/  BRA `(.L_x_1125) ;  /* 0x0000000400fc7947 */ /* 0x003fea0003800000 */
.L_x_1136:
[----:B0--3--:R-:W3:Y:S02]  /*13730*/  LDG.E.U8 R3, desc[UR36][R22.64] ;  /* 0x0000002416037981 */ /* 0x009ee4000c1e1100 */
[C---:B---3--:R-:W-:Y:S02]  /*13740*/  IMAD.SHL.U32 R0, R3.reuse, 0x2000000, RZ ;  /* 0x0200000003007824 */ /* 0x048fe400078e00ff */
        /* <DEDUP_REMOVED lines=12> */
.L_x_1135:
[----:B------:R-:W4:Y:S02]  /*13810*/  LDG.E.U16 R0, desc[UR36][R22.64] ;  /* 0x0000002416007981 */ /* 0x000f24000c1e1500 */
[----:B----4-:R-:W-:-:S05]  /*13820*/  SHF.L.U32 R0, R0, 0x10, RZ ;  /* 0x0000001000007819 */ /* 0x010fca00000006ff */
[----:B------:R-:W-:-:S04]  /*13830*/  FMUL.FTZ R0, R0, 1 ;  /* 0x3f80000000007820 */ /* 0x000fc80000410000 */
[----:B------:R4:W0:Y:S02]  /*13840*/  F2F.F64.F32 R24, R0 ;  /* 0x0000000000187310 */ /* 0x0008240000201800 */
[----:B0---4-:R-:W-:Y:S05]  /*13850*/  BRA `(.L_x_1125) ;  /* 0x0000000400b07947 */ /* 0x011fea0003800000 */
.L_x_1132:
        /* <DEDUP_REMOVED lines=11> */
.L_x_1139:
[----:B------:R-:W4:Y:S01]  /*13910*/  LDG.E.U8 R22, desc[UR36][R22.64] ;  /* 0x0000002416167981 */ /* 0x000f22000c1e1100 */
[----:B------:R-:W-:Y:S02]  /*13920*/  CS2R R24, SRZ ;  /* 0x0000000000187805 */ /* 0x000fe4000001ff00 */
[----:B----4-:R-:W-:-:S13]  /*13930*/  ISETP.NE.AND P0, PT, R22, RZ, PT ;  /* 0x000000ff1600720c */ /* 0x010fda0003f05270 */
[----:B------:R-:W-:Y:S05]  /*13940*/  @!P0 BRA `(.L_x_1125) ;  /* 0x0000000400748947 */ /* 0x000fea0003800000 */
[----:B------:R-:W-:-:S13]  /*13950*/  ISETP.NE.AND P0, PT, R22, 0x80, PT ;  /* 0x000000801600780c */ /* 0x000fda0003f05270 */
[----:B------:R-:W-:Y:S02]  /*13960*/  @!P0 IMAD.MOV.U32 R24, RZ, RZ, 0x20000000 ;  /* 0x20000000ff188424 */ /* 0x000fe400078e00ff */
[----:B------:R-:W-:Y:S01]  /*13970*/  @!P0 IMAD.MOV.U32 R25, RZ, RZ, 0x7ff80000 ;  /* 0x7ff80000ff198424 */ /* 0x000fe200078e00ff */
[----:B------:R-:W-:Y:S06]  /*13980*/  @!P0 BRA `(.L_x_1125) ;  /* 0x0000000400648947 */ /* 0x000fec0003800000 */
[--C-:B------:R-:W-:Y:S01]  /*13990*/  SHF.R.U32.HI R0, RZ, 0x3, R22.reuse ;  /* 0x00000003ff007819 */ /* 0x100fe20000011616 */
[----:B------:R-:W-:Y:S03]  /*139a0*/  BSSY.RECONVERGENT B0, `(.L_x_1140) ;  /* 0x000000c000007945 */ /* 0x000fe60003800200 */
[----:B01-3--:R-:W-:Y:S02]  /*139b0*/  LOP3.LUT P0, R2, R0, 0xf, RZ, 0xc0, !PT ;  /* 0x0000000f00027812 */ /* 0x00bfe4000780c0ff */
        /* <DEDUP_REMOVED lines=10> */
.L_x_1141:
[----:B------:R-:W-:Y:S05]  /*13a60*/  BSYNC.RECONVERGENT B0 ;  /* 0x0000000000007941 */ /* 0x000fea0003800200 */
.L_x_1140:
[----:B------:R-:W-:Y:S01]  /*13a70*/  IMAD.SHL.U32 R0, R0, 0x100000, RZ ;  /* 0x0010000000007824 */ /* 0x000fe200078e00ff */
[----:B------:R-:W-:-:S04]  /*13a80*/  LEA R2, R2, 0x3b800000, 0x17 ;  /* 0x3b80000002027811 */ /* 0x000fc800078eb8ff */
[----:B------:R-:W-:-:S05]  /*13a90*/  LOP3.LUT R0, R2, R0, R7, 0xfe, !PT ;  /* 0x0000000002007212 */ /* 0x000fca00078efe07 */
[----:B------:R-:W-:-:S04]  /*13aa0*/  FMUL.FTZ R0, R0, 1 ;  /* 0x3f80000000007820 */ /* 0x000fc80000410000 */
[----:B------:R0:W1:Y:S02]  /*13ab0*/  F2F.F64.F32 R24, R0 ;  /* 0x0000000000187310 */ /* 0x0000640000201800 */
[----:B01----:R-:W-:Y:S05]  /*13ac0*/  BRA `(.L_x_1125) ;  /* 0x0000000400147947 */ /* 0x003fea0003800000 */
.L_x_1138:
        /* <DEDUP_REMOVED lines=21> */
.L_x_1143:
[----:B------:R-:W-:Y:S05]  /*13c20*/  BSYNC.RECONVERGENT B0 ;  /* 0x0000000000007941 */ /* 0x000fea0003800200 */
.L_x_1142:
[----:B------:R-:W-:Y:S01]  /*13c30*/  IMAD.SHL.U32 R0, R0, 0x200000, RZ ;  /* 0x0020000000007824 */ /* 0x000fe200078e00ff */
[----:B------:R-:W-:-:S04]  /*13c40*/  LEA R2, R2, 0x37800000, 0x17 ;  /* 0x3780000002027811 */ /* 0x000fc800078eb8ff */
[----:B------:R-:W-:-:S05]  /*13c50*/  LOP3.LUT R0, R2, R0, R7, 0xfe, !PT ;  /* 0x0000000002007212 */ /* 0x000fca00078efe07 */
[----:B------:R-:W-:-:S04]  /*13c60*/  FMUL.FTZ R0, R0, 1 ;  /* 0x3f80000000007820 */ /* 0x000fc80000410000 */
[----:B------:R0:W1:Y:S02]  /*13c70*/  F2F.F64.F32 R24, R0 ;  /* 0x0000000000187310 */ /* 0x0000640000201800 */
[----:B01----:R-:W-:Y:S05]  /*13c80*/  BRA `(.L_x_1125) ;  /* 0x0000000000a47947 */ /* 0x003fea0003800000 */
.L_x_1137:
[----:B------:R-:W-:-:S09]  /*13c90*/  UISETP.NE.AND UP0, UPT, UR4, 0x1c, UPT ;  /* 0x0000001c0400788c */ /* 0x000fd2000bf05270 */
[----:B------:R-:W-:Y:S05]  /*13ca0*/  BRA.U !UP0, `(.L_x_1144) ;  /* 0x0000000108947547 */ /* 0x000fea000b800000 */
[----:B------:R-:W-:-:S09]  /*13cb0*/  UISETP.NE.AND UP0, UPT, UR4, 0x1d, UPT ;  /* 0x0000001d0400788c */ /* 0x000fd2000bf05270 */
[----:B------:R-:W-:Y:S05]  /*13cc0*/  BRA.U !UP0, `(.L_x_1145) ;  /* 0x0000000108807547 */ /* 0x000fea000b800000 */
[----:B------:R-:W-:-:S09]  /*13cd0*/  UISETP.NE.AND UP0, UPT, UR4, 0x2c, UPT ;  /* 0x0000002c0400788c */ /* 0x000fd2000bf05270 */
[----:B------:R-:W-:Y:S05]  /*13ce0*/  BRA.U UP0, `(.L_x_1124) ;  /* 0x0000000100307547 */ /* 0x000fea000b800000 */
[----:B------:R-:W4:Y:S01]  /*13cf0*/  LDG.E.U8 R0, desc[UR36][R22.64] ;  /* 0x0000002416007981 */ /* 0x000f22000c1e1100 */
[----:B------:R-:W-:Y:S02]  /*13d00*/  HFMA2 R25, -RZ, RZ, 0.5, 0 ;  /* 0x38000000ff197431 */ /* 0x000fe400000001ff */
[----:B------:R-:W-:Y:S01]  /*13d10*/  IMAD.MOV.U32 R24, RZ, RZ, 0x0 ;  /* 0x00000000ff187424 */ /* 0x000fe200078e00ff */
[----:B----4-:R-:W-:-:S13]  /*13d20*/  ISETP.NE.AND P0, PT, R0, RZ, PT ;  /* 0x000000ff0000720c */ /* 0x010fda0003f05270 */
[----:B------:R-:W-:Y:S05]  /*13d30*/  @!P0 BRA `(.L_x_1125) ;  /* 0x0000000000788947 */ /* 0x000fea0003800000 */
[----:B------:R-:W-:-:S13]  /*13d40*/  ISETP.NE.AND P0, PT, R0, 0xff, PT ;  /* 0x000000ff0000780c */ /* 0x000fda0003f05270 */
[----:B------:R-:W-:Y:S01]  /*13d50*/  @P0 IMAD.SHL.U32 R0, R0, 0x800000, RZ ;  /* 0x0080000000000824 */ /* 0x000fe200078e00ff */
[----:B------:R-:W-:Y:S01]  /*13d60*/  @!P0 MOV R25, 0x7ff80000 ;  /* 0x7ff8000000198802 */ /* 0x000fe20000000f00 */
[----:B------:R-:W-:Y:S02]  /*13d70*/  @!P0 IMAD.MOV.U32 R24, RZ, RZ, 0x20000000 ;  /* 0x20000000ff188424 */ /* 0x000fe400078e00ff */
[----:B------:R-:W-:-:S04]  /*13d80*/  @P0 FMUL.FTZ R0, R0, 1 ;  /* 0x3f80000000000820 */ /* 0x000fc80000410000 */
[----:B------:R4:W0:Y:S02]  /*13d90*/  @P0 F2F.F64.F32 R24, R0 ;  /* 0x0000000000180310 */ /* 0x0008240000201800 */
[----:B0---4-:R-:W-:Y:S05]  /*13da0*/  BRA `(.L_x_1125) ;  /* 0x00000000005c7947 */ /* 0x011fea0003800000 */
.L_x_1124:
[----:B------:R-:W-:Y:S01]  /*13db0*/  MOV R0, 0x0 ;  /* 0x0000000000007802 */ /* 0x000fe20000000f00 */
[----:B------:R-:W4:Y:S01]  /*13dc0*/  LDCU.64 UR4, c[0x4][0x118] ;  /* 0x01002300ff0477ac */ /* 0x000f220008000a00 */
[----:B------:R-:W-:Y:S02]  /*13dd0*/  HFMA2 R13, -RZ, RZ, 0, 0 ;  /* 0x00000000ff0d7431 */ /* 0x000fe400000001ff */
[----:B------:R-:W-:Y:S01]  /*13de0*/  IMAD.MOV.U32 R8, RZ, RZ, 0x4e ;  /* 0x0000004eff087424 */ /* 0x000fe200078e00ff */
[----:B01-3--:R0:W1:Y:S01]  /*13df0*/  LDC.64 R2, c[0x4][R0] ;  /* 0x0100000000027b82 */ /* 0x00b0620000000a00 */
[----:B------:R-:W3:Y:S01]  /*13e00*/  LDCU.64 UR6, c[0x4][0x120] ;  /* 0x01002400ff0677ac */ /* 0x000ee20008000a00 */
[----:B------:R-:W-:Y:S01]  /*13e10*/  IMAD.MOV.U32 R12, RZ, RZ, 0x1 ;  /* 0x00000001ff0c7424 */ /* 0x000fe200078e00ff */
[----:B------:R-:W2:Y:S01]  /*13e20*/  LDCU.64 UR8, c[0x4][0x8] ;  /* 0x01000100ff0877ac */ /* 0x000ea20008000a00 */
[----:B----4-:R-:W-:Y:S02]  /*13e30*/  IMAD.U32 R4, RZ, RZ, UR4 ;  /* 0x00000004ff047e24 */ /* 0x010fe4000f8e00ff */
[----:B------:R-:W-:Y:S01]  /*13e40*/  IMAD.U32 R5, RZ, RZ, UR5 ;  /* 0x00000005ff057e24 */ /* 0x000fe2000f8e00ff */
[----:B---3--:R-:W-:Y:S01]  /*13e50*/  MOV R6, UR6 ;  /* 0x0000000600067c02 */ /* 0x008fe20008000f00 */
[----:B------:R-:W-:-:S02]  /*13e60*/  IMAD.U32 R7, RZ, RZ, UR7 ;  /* 0x00000007ff077e24 */ /* 0x000fc4000f8e00ff */
[----:B--2---:R-:W-:Y:S01]  /*13e70*/  IMAD.U32 R10, RZ, RZ, UR8 ;  /* 0x00000008ff0a7e24 */ /* 0x004fe2000f8e00ff */
[----:B0-----:R-:W-:-:S07]  /*13e80*/  MOV R11, UR9 ;  /* 0x00000009000b7c02 */ /* 0x001fce0008000f00 */
[----:B------:R-:W-:-:S07]  /*13e90*/  LEPC R20, `(.L_x_1146) ;  /* 0x000000001014794e */ /* 0x000fce0000000000 */
[----:B-1---5:R-:W-:Y:S05]  /*13ea0*/  CALL.ABS.NOINC R2 ;  /* 0x0000000002007343 */ /* 0x022fea0003c00000 */
.L_x_1146:
[----:B------:R-:W-:Y:S01]  /*13eb0*/  CS2R R24, SRZ ;  /* 0x0000000000187805 */ /* 0x000fe2000001ff00 */
[----:B------:R-:W-:Y:S06]  /*13ec0*/  BRA `(.L_x_1125) ;  /* 0x0000000000147947 */ /* 0x000fec0003800000 */
.L_x_1145:
[----:B------:R-:W4:Y:S02]  /*13ed0*/  LDG.E.64 R24, desc[UR36][R22.64] ;  /* 0x0000002416187981 */ /* 0x000f24000c1e1b00 */
[----:B----4-:R-:W4:Y:S02]  /*13ee0*/  I2F.F64.U64 R24, R24 ;  /* 0x0000001800187312 */ /* 0x010f240000301800 */
[----:B----4-:R-:W-:Y:S05]  /*13ef0*/  BRA `(.L_x_1125) ;  /* 0x0000000000087947 */ /* 0x010fea0003800000 */
.L_x_1144:
[----:B------:R-:W4:Y:S02]  /*13f00*/  LDG.E R22, desc[UR36][R22.64] ;  /* 0x0000002416167981 */ /* 0x000f24000c1e1900 */
[----:B----4-:R4:W0:Y:S02]  /*13f10*/  I2F.F64.U32 R24, R22 ;  /* 0x0000001600187312 */ /* 0x0108240000201800 */
.L_x_1125:
[----:B------:R-:W-:Y:S05]  /*13f20*/  BSYNC.RECONVERGENT B6 ;  /* 0x0000000000067941 */ /* 0x000fea0003800200 */
.L_x_1119:
        /* <DEDUP_REMOVED lines=45> */
[----:B------:R-:W-:Y:S01]  /*14200*/  MOV R14, 0x14230 ;  /* 0x00014230000e7802 */ /* 0x000fe20000000f00 */
[----:B------:R-:W-:-:S07]  /*14210*/  IMAD.MOV.U32 R21, RZ, RZ, R25 ;  /* 0x000000ffff157224 */ /* 0x000fce00078e0019 */
[----:B--2-4-:R-:W-:Y:S05]  /*14220*/  CALL.REL.NOINC `($_ZN2at6native18elementwise_kernelILi128ELi4EZNS0_15gpu_kernel_implIZZZNS0_54_GLOBAL__N__7dbc7496_16_ComplexKernel_cu_1520ed90_304117polar_kernel_cudaERNS_14TensorIteratorEENKUlvE_clEvENKUlvE_clEvEUlddE_EEvRNS_18TensorIteratorBaseERKT_EUliE_EEviT1_$__internal_trig_reduction_slowpathd) ;  /* 0x00000020004c7944 */ /* 0x014fea0003c00000 */
[----:B------:R-:W-:Y:S01]  /*14230*/  MOV R0, R2 ;  /* 0x0000000200007202 */ /* 0x000fe20000000f00 */
[----:B------:R-:W-:Y:S02]  /*14240*/  IMAD.MOV.U32 R2, RZ, RZ, R4 ;  /* 0x000000ffff027224 */ /* 0x000fe400078e0004 */
[----:B------:R-:W-:-:S07]  /*14250*/  IMAD.MOV.U32 R3, RZ, RZ, R5 ;  /* 0x000000ffff037224 */ /* 0x000fce00078e0005 */
.L_x_1150:
[----:B------:R-:W-:Y:S05]  /*14260*/  BSYNC.RECONVERGENT B3 ;  /* 0x0000000000037941 */ /* 0x000fea0003800200 */
.L_x_1149:
[----:B------:R-:W-:Y:S01]  /*14270*/  IADD3 R0, PT, PT, R0, 0x1, RZ ;  /* 0x0000000100007810 */ /* 0x000fe20007ffe0ff */
[----:B------:R-:W-:Y:S06]  /*14280*/  BRA `(.L_x_1151) ;  /* 0x0000000000087947 */ /* 0x000fec0003800000 */
.L_x_1148:
[----:B-1-3--:R0:W1:Y:S02]  /*14290*/  DMUL R2, RZ, R24 ;  /* 0x00000018ff027228 */ /* 0x00a0640000000000 */
[----:B01----:R-:W-:-:S07]  /*142a0*/  IMAD.MOV.U32 R0, RZ, RZ, 0x1 ;  /* 0x00000001ff007424 */ /* 0x003fce00078e00ff */
.L_x_1151:
[----:B------:R-:W-:Y:S05]  /*142b0*/  BSYNC.RECONVERGENT B2 ;  /* 0x0000000000027941 */ /* 0x000fea0003800200 */
.L_x_1147:
[----:B------:R-:W4:Y:S01]  /*142c0*/  LDCU.64 UR4, c[0x4][0x130] ;  /* 0x01002600ff0477ac */ /* 0x000f220008000a00 */
[----:B------:R-:W-:-:S05]  /*142d0*/  IMAD.SHL.U32 R4, R0, 0x40, RZ ;  /* 0x0000004000047824 */ /* 0x000fca00078e00ff */
[----:B------:R-:W-:-:S04]  /*142e0*/  LOP3.LUT R4, R4, 0x40, RZ, 0xc0, !PT ;  /* 0x0000004004047812 */ /* 0x000fc800078ec0ff */
[----:B----4-:R-:W-:-:S04]  /*142f0*/  IADD3 R22, P0, PT, R4, UR4, RZ ;  /* 0x0000000404167c10 */ /* 0x010fc8000ff1e0ff */
[----:B------:R-:W-:-:S05]  /*14300*/  IADD3.X R23, PT, PT, RZ, UR5, RZ, P0, !PT ;  /* 0x00000005ff177c10 */ /* 0x000fca00087fe4ff */
[----:B------:R-:W3:Y:S04]  /*14310*/  LDG.E.128.CONSTANT R12, desc[UR36][R22.64] ;  /* 0x00000024160c7981 */ /* 0x000ee8000c1e9d00 */
[----:B------:R-:W4:Y:S04]  /*14320*/  LDG.E.128.CONSTANT R8, desc[UR36][R22.64+0x10] ;  /* 0x0000102416087981 */ /* 0x000f28000c1e9d00 */
[----:B------:R-:W5:Y:S01]  /*14330*/  LDG.E.128.CONSTANT R4, desc[UR36][R22.64+0x20] ;  /* 0x0000202416047981 */ /* 0x000f62000c1e9d00 */
[----:B------:R-:W-:Y:S01]  /*14340*/  LOP3.LUT R26, R0, 0x1, RZ, 0xc0, !PT ;  /* 0x00000001001a7812 */ /* 0x000fe200078ec0ff */
[----:B------:R-:W-:Y:S01]  /*14350*/  IMAD.MOV.U32 R27, RZ, RZ, 0x3da8ff83 ;  /* 0x3da8ff83ff1b7424 */ /* 0x000fe200078e00ff */
[----:B------:R-:W3:Y:S01]  /*14360*/  DMUL R20, R2, R2 ;  /* 0x0000000202147228 */ /* 0x000ee20000000000 */
[----:B------:R-:W-:Y:S01]  /*14370*/  BSSY.RECONVERGENT B2, `(.L_x_1152) ;  /* 0x0000070000027945 */ /* 0x000fe20003800200 */
[----:B------:R-:W-:Y:S01]  /*14380*/  ISETP.NE.U32.AND P0, PT, R26, 0x1, PT ;  /* 0x000000011a00780c */ /* 0x000fe20003f05070 */
[----:B------:R-:W-:-:S03]  /*14390*/  IMAD.MOV.U32 R26, RZ, RZ, 0x20fd8164 ;  /* 0x20fd8164ff1a7424 */ /* 0x000fc600078e00ff */
        /* <DEDUP_REMOVED lines=103> */
[----:B------:R-:W-:Y:S05]  /*14a10*/  CALL.REL.NOINC `($_ZN2at6native18elementwise_kernelILi128ELi4EZNS0_15gpu_kernel_implIZZZNS0_54_GLOBAL__N__7dbc7496_16_ComplexKernel_cu_1520ed90_304117polar_kernel_cudaERNS_14TensorIteratorEENKUlvE_clEvENKUlvE_clEvEUlddE_EEvRNS_18TensorIteratorBaseERKT_EUliE_EEviT1_$__internal_trig_reduction_slowpathd) ;  /* 0x0000001800507944 */ /* 0x000fea0003c00000 */
[----:B------:R-:W-:Y:S01]  /*14a20*/  IMAD.MOV.U32 R10, RZ, RZ, R4 ;  /* 0x000000ffff0a7224 */ /* 0x000fe200078e0004 */
[----:B------:R-:W-:Y:S01]  /*14a30*/  MOV R11, R5 ;  /* 0x00000005000b7202 */ /* 0x000fe20000000f00 */
[----:B------:R-:W-:Y:S06]  /*14a40*/  BRA `(.L_x_1154) ;  /* 0x0000000000087947 */ /* 0x000fec0003800000 */
.L_x_1153:
[----:B------:R0:W1:Y:S02]  /*14a50*/  DMUL R10, RZ, R24 ;  /* 0x00000018ff0a7228 */ /* 0x0000640000000000 */
[----:B01----:R-:W-:-:S07]  /*14a60*/  IMAD.MOV.U32 R2, RZ, RZ, RZ ;  /* 0x000000ffff027224 */ /* 0x003fce00078e00ff */
.L_x_1154:
[----:B------:R-:W-:Y:S05]  /*14a70*/  BSYNC.RECONVERGENT B2 ;  /* 0x0000000000027941 */ /* 0x000fea0003800200 */
.L_x_1152:
[----:B------:R-:W0:Y:S01]  /*14a80*/  LDCU.64 UR4, c[0x4][0x130] ;  /* 0x01002600ff0477ac */ /* 0x000e220008000a00 */
[----:B------:R-:W-:-:S05]  /*14a90*/  IMAD.SHL.U32 R0, R2, 0x40, RZ ;  /* 0x0000004002007824 */ /* 0x000fca00078e00ff */
[----:B------:R-:W-:-:S04]  /*14aa0*/  LOP3.LUT R0, R0, 0x40, RZ, 0xc0, !PT ;  /* 0x0000004000007812 */ /* 0x000fc800078ec0ff */
[----:B0-----:R-:W-:-:S04]  /*14ab0*/  IADD3 R26, P0, PT, R0, UR4, RZ ;  /* 0x00000004001a7c10 */ /* 0x001fc8000ff1e0ff */
[----:B------:R-:W-:-:S05]  /*14ac0*/  IADD3.X R27, PT, PT, RZ, UR5, RZ, P0, !PT ;  /* 0x00000005ff1b7c10 */ /* 0x000fca00087fe4ff */
[----:B------:R-:W2:Y:S04]  /*14ad0*/  LDG.E.128.CONSTANT R20, desc[UR36][R26.64] ;  /* 0x000000241a147981 */ /* 0x000ea8000c1e9d00 */
[----:B------:R-:W3:Y:S04]  /*14ae0*/  LDG.E.128.CONSTANT R12, desc[UR36][R26.64+0x10] ;  /* 0x000010241a0c7981 */ /* 0x000ee8000c1e9d00 */
[----:B------:R-:W4:Y:S01]  /*14af0*/  LDG.E.128.CONSTANT R4, desc[UR36][R26.64+0x20] ;  /* 0x000020241a047981 */ /* 0x000f22000c1e9d00 */
[----:B------:R-:W-:Y:S01]  /*14b00*/  LOP3.LUT R0, R2, 0x1, RZ, 0xc0, !PT ;  /* 0x0000000102007812 */ /* 0x000fe200078ec0ff */
[----:B------:R-:W-:Y:S01]  /*14b10*/  IMAD.MOV.U32 R28, RZ, RZ, 0x20fd8164 ;  /* 0x20fd8164ff1c7424 */ /* 0x000fe200078e00ff */
[----:B------:R-:W2:Y:S01]  /*14b20*/  DMUL R24, R10, R10 ;  /* 0x0000000a0a187228 */ /* 0x000ea20000000000 */
[----:B------:R-:W-:Y:S01]  /*14b30*/  UPRMT UR4, UR43, 0x9910, URZ ;  /* 0x000099102b047896 */ /* 0x000fe200080000ff */
[----:B------:R-:W-:Y:S01]  /*14b40*/  ISETP.NE.U32.AND P0, PT, R0, 0x1, PT ;  /* 0x000000010000780c */ /* 0x000fe20003f05070 */
[----:B------:R-:W-:-:S02]  /*14b50*/  IMAD.MOV.U32 R0, RZ, RZ, 0x3da8ff83 ;  /* 0x3da8ff83ff007424 */ /* 0x000fc400078e00ff */
[----:B------:R-:W-:Y:S01]  /*14b60*/  UISETP.GT.AND UP0, UPT, UR4, 0x9, UPT ;  /* 0x000000090400788c */ /* 0x000fe2000bf04270 */
[----:B------:R-:W-:Y:S02]  /*14b70*/  FSEL R28, R28, -8.06006814911005101289e+34, !P0 ;  /* 0xf9785eba1c1c7808 */ /* 0x000fe40004000000 */
[----:B------:R-:W-:-:S15]  /*14b80*/  FSEL R29, -R0, 0.11223486810922622681, !P0 ;  /* 0x3de5db65001d7808 */ /* 0x000fde0004000100 */
[----:B------:R-:W-:-:S15]  /*14b90*/  NOP ;  /* 0x0000000000007918 */ /* 0x000fde0000000000 */
[----:B------:R-:W-:-:S15]  /*14ba0*/  NOP ;  /* 0x0000000000007918 */ /* 0x000fde0000000000 */
[----:B------:R-:W-:-:S11]  /*14bb0*/  NOP ;  /* 0x0000000000007918 */ /* 0x000fd60000000000 */
        /* <DEDUP_REMOVED lines=59> */
[----:B0-----:R-:W-:Y:S01]  /*14f70*/  STG.E.U8 desc[UR36][R16.64], R9 ;  /* 0x0000000910007986 */ /* 0x001fe2000c101124 */
[----:B------:R-:W-:Y:S05]  /*14f80*/  EXIT ;  /* 0x000000000000794d */ /* 0x000fea0003800000 */
.L_x_1158:
[----:B------:R-:W0:Y:S02]  /*14f90*/  F2I.S64.F64.TRUNC R8, R8 ;  /* 0x0000000800087311 */ /* 0x000e24000030d900 */
[----:B0-----:R-:W-:-:S05]  /*14fa0*/  MOV R3, R8 ;  /* 0x0000000800037202 */ /* 0x001fca0000000f00 */
[----:B------:R-:W-:Y:S01]  /*14fb0*/  STG.E.U8 desc[UR36][R16.64], R3 ;  /* 0x0000000310007986 */ /* 0x000fe2000c101124 */
[----:B------:R-:W-:Y:S05]  /*14fc0*/  EXIT ;  /* 0x000000000000794d */ /* 0x000fea0003800000 */
.L_x_1157:
[----:B------:R-:W-:-:S09]  /*14fd0*/  UISETP.NE.AND UP0, UPT, UR4, 0x2, UPT ;  /* 0x000000020400788c */ /* 0x000fd2000bf05270 */
[----:B------:R-:W-:Y:S05]  /*14fe0*/  BRA.U !UP0, `(.L_x_1160) ;  /* 0x0000000108287547 */ /* 0x000fea000b800000 */
[----:B------:R-:W-:-:S09]  /*14ff0*/  UISETP.NE.AND UP0, UPT, UR4, 0x3, UPT ;  /* 0x000000030400788c */ /* 0x000fd2000bf05270 */
[----:B------:R-:W-:Y:S05]  /*15000*/  BRA.U !UP0, `(.L_x_1161) ;  /* 0x0000000108147547 */ /* 0x000fea000b800000 */
[----:B------:R-:W-:-:S09]  /*15010*/  UISETP.NE.AND UP0, UPT, UR4, 0x4, UPT ;  /* 0x000000040400788c */ /* 0x000fd2000bf05270 */
[----:B------:R-:W-:Y:S05]  /*15020*/  BRA.U UP0, `(.L_x_1159) ;  /* 0x0000000d00847547 */ /* 0x000fea000b800000 */
[----:B------:R-:W0:Y:S02]  /*15030*/  F2I.S64.F64.TRUNC R8, R8 ;  /* 0x0000000800087311 */ /* 0x000e24000030d900 */
[----:B0-----:R-:W-:Y:S01]  /*15040*/  STG.E.64 desc[UR36][R16.64], R8 ;  /* 0x0000000810007986 */ /* 0x001fe2000c101b24 */
[----:B------:R-:W-:Y:S05]  /*15050*/  EXIT ;  /* 0x000000000000794d */ /* 0x000fea0003800000 */
.L_x_1161:
[----:B------:R-:W0:Y:S02]  /*15060*/  F2I.F64.TRUNC R9, R8 ;  /* 0x0000000800097311 */ /* 0x000e24000030d100 */
[----:B0-----:R-:W-:Y:S01]  /*15070*/  STG.E desc[UR36][R16.64], R9 ;  /* 0x0000000910007986 */ /* 0x001fe2000c101924 */
[----:B------:R-:W-:Y:S05]  /*15080*/  EXIT ;  /* 0x000000000000794d */ /* 0x000fea0003800000 */
.L_x_1160:
[----:B------:R-:W0:Y:S02]  /*15090*/  F2I.F64.TRUNC R9, R8 ;  /* 0x0000000800097311 */ /* 0x000e24000030d100 */
[----:B0-----:R-:W-:Y:S01]  /*150a0*/  STG.E.U16 desc[UR36][R16.64], R9 ;  /* 0x0000000910007986 */ /* 0x001fe2000c101524 */
[----:B------:R-:W-:Y:S05]  /*150b0*/  EXIT ;  /* 0x000000000000794d */ /* 0x000fea0003800000 */
.L_x_1156:
        /* <DEDUP_REMOVED lines=15> */
[----:B------:R-:W-:Y:S01]  /*151b0*/  STG.E desc[UR36][R16.64], R3 ;  /* 0x0000000310007986 */ /* 0x000fe2000c101924 */
[----:B------:R-:W-:Y:S05]  /*151c0*/  EXIT ;  /* 0x000000000000794d */ /* 0x000fea0003800000 */
.L_x_1163:
        /* <DEDUP_REMOVED lines=10> */
[----:B------:R-:W-:Y:S01]  /*15270*/  STG.E.U16 desc[UR36][R16.64], R0 ;  /* 0x0000000010007986 */ /* 0x000fe2000c101524 */
[----:B------:R-:W-:Y:S05]  /*15280*/  EXIT ;  /* 0x000000000000794d */ /* 0x000fea0003800000 */
.L_x_1162:
        /* <DEDUP_REMOVED lines=26> */
[----:B------:R-:W-:Y:S01]  /*15430*/  STG.E.64 desc[UR36][R16.64], R2 ;  /* 0x0000000210007986 */ /* 0x000fe2000c101b24 */
[----:B------:R-:W-:Y:S05]  /*15440*/  EXIT ;  /* 0x000000000000794d */ /* 0x000fea0003800000 */
.L_x_1165:
        /* <DEDUP_REMOVED lines=21> */
[----:B------:R-:W-:Y:S01]  /*155a0*/  STG.E desc[UR36][R16.64], R3 ;  /* 0x0000000310007986 */ /* 0x000fe2000c101924 */
[----:B------:R-:W-:Y:S05]  /*155b0*/  EXIT ;  /* 0x000000000000794d */ /* 0x000fea0003800000 */
.L_x_1164:
[----:B------:R-:W-:Y:S01]  /*155c0*/  STG.E.64 desc[UR36][R16.64], R8 ;  /* 0x0000000810007986 */ /* 0x000fe2000c101b24 */
[----:B------:R-:W-:Y:S05]  /*155d0*/  EXIT ;  /* 0x000000000000794d */ /* 0x000fea0003800000 */
.L_x_1155:
        /* <DEDUP_REMOVED lines=11> */
[----:B0-----:R-:W-:Y:S01]  /*15690*/  STG.E.U16 desc[UR36][R16.64], R9 ;  /* 0x0000000910007986 */ /* 0x001fe2000c101524 */
[----:B------:R-:W-:Y:S05]  /*156a0*/  EXIT ;  /* 0x000000000000794d */ /* 0x000fea0003800000 */
.L_x_1169:
        /* <DEDUP_REMOVED lines=26> */
.L_x_1172:
[----:B------:R-:W-:-:S04]  /*15850*/  SHF.R.U32.HI R3, RZ, 0x18, R3 ;  /* 0x00000018ff037819 */ /* 0x000fc80000011603 */
[----:B------:R-:W-:-:S07]  /*15860*/  LOP3.LUT R0, R0, 0x80, R3, 0xf8, !PT ;  /* 0x0000008000007812 */ /* 0x000fce00078ef803 */
.L_x_1171:
[----:B------:R-:W-:Y:S05]  /*15870*/  BSYNC.RECONVERGENT B0 ;  /* 0x0000000000007941 */ /* 0x000fea0003800200 */
.L_x_1170:
[----:B------:R-:W-:Y:S01]  /*15880*/  STG.E.U8 desc[UR36][R16.64], R0 ;  /* 0x0000000010007986 */ /* 0x000fe2000c101124 */
[----:B------:R-:W-:Y:S05]  /*15890*/  EXIT ;  /* 0x000000000000794d */ /* 0x000fea0003800000 */
.L_x_1168:
        /* <DEDUP_REMOVED lines=26> */
.L_x_1175:
[----:B------:R-:W-:-:S04]  /*15a40*/  SHF.R.U32.HI R3, RZ, 0x18, R3 ;  /* 0x00000018ff037819 */ /* 0x000fc80000011603 */
[----:B------:R-:W-:-:S07]  /*15a50*/  LOP3.LUT R0, R0, 0x80, R3, 0xf8, !PT ;  /* 0x0000008000007812 */ /* 0x000fce00078ef803 */
.L_x_1174:
[----:B------:R-:W-:Y:S05]  /*15a60*/  BSYNC.RECONVERGENT B0 ;  /* 0x0000000000007941 */ /* 0x000fea0003800200 */
.L_x_1173:
[----:B------:R-:W-:Y:S01]  /*15a70*/  STG.E.U8 desc[UR36][R16.64], R0 ;  /* 0x0000000010007986 */ /* 0x000fe2000c101124 */
[----:B------:R-:W-:Y:S05]  /*15a80*/  EXIT ;  /* 0x000000000000794d */ /* 0x000fea0003800000 */
.L_x_1167:
        /* <DEDUP_REMOVED lines=28> */
[----:B------:R-:W-:Y:S01]  /*15c50*/  STG.E.U8 desc[UR36][R16.64], R3 ;  /* 0x0000000310007986 */ /* 0x000fe2000c101124 */
[----:B------:R-:W-:Y:S05]  /*15c60*/  EXIT ;  /* 0x000000000000794d */ /* 0x000fea0003800000 */
.L_x_1177:
[----:B------:R-:W0:Y:S02]  /*15c70*/  F2I.U64.F64.TRUNC R8, R8 ;  /* 0x0000000800087311 */ /* 0x000e24000030d800 */
[----:B0-----:R-:W-:Y:S01]  /*15c80*/  STG.E.64 desc[UR36][R16.64], R8 ;  /* 0x0000000810007986 */ /* 0x001fe2000c101b24 */
[----:B------:R-:W-:Y:S05]  /*15c90*/  EXIT ;  /* 0x000000000000794d */ /* 0x000fea0003800000 */
.L_x_1176:
[----:B------:R-:W0:Y:S02]  /*15ca0*/  F2I.U32.F64.TRUNC R9, R8 ;  /* 0x0000000800097311 */ /* 0x000e24000030d000 */
[----:B0-----:R-:W-:Y:S01]  /*15cb0*/  STG.E desc[UR36][R16.64], R9 ;  /* 0x0000000910007986 */ /* 0x001fe2000c101924 */
[----:B------:R-:W-:Y:S05]  /*15cc0*/  EXIT ;  /* 0x000000000000794d */ /* 0x000fea0003800000 */
.L_x_1166:
        /* <DEDUP_REMOVED lines=13> */
[----:B------:R-:W-:Y:S01]  /*15da0*/  STG.E.U8 desc[UR36][R16.64], R3 ;  /* 0x0000000310007986 */ /* 0x000fe2000c101124 */
[----:B------:R-:W-:Y:S05]  /*15db0*/  EXIT ;  /* 0x000000000000794d */ /* 0x000fea0003800000 */
.L_x_1179:
[----:B------:R-:W-:Y:S01]  /*15dc0*/  STG.E.128 desc[UR36][R16.64], R8 ;  /* 0x0000000810007986 */ /* 0x000fe2000c101d24 */
[----:B------:R-:W-:Y:S05]  /*15dd0*/  EXIT ;  /* 0x000000000000794d */ /* 0x000fea0003800000 */
.L_x_1178:
[----:B------:R-:W-:-:S09]  /*15de0*/  UISETP.NE.AND UP0, UPT, UR4, 0xf, UPT ;  /* 0x0000000f0400788c */ /* 0x000fd2000bf05270 */
[----:B------:R-:W-:Y:S05]  /*15df0*/  BRA.U !UP0, `(.L_x_1180) ;  /* 0x0000000508287547 */ /* 0x000fea000b800000 */
[----:B------:R-:W-:-:S09]  /*15e00*/  UISETP.NE.AND UP0, UPT, UR4, 0x17, UPT ;  /* 0x000000170400788c */ /* 0x000fd2000bf05270 */
[----:B------:R-:W-:Y:S05]  /*15e10*/  BRA.U !UP0, `(.L_x_1181) ;  /* 0x0000000108b07547 */ /* 0x000fea000b800000 */
[----:B------:R-:W-:-:S09]  /*15e20*/  UISETP.NE.AND UP0, UPT, UR4, 0x18, UPT ;  /* 0x000000180400788c */ /* 0x000fd2000bf05270 */
[----:B------:R-:W-:Y:S05]  /*15e30*/  BRA.U !UP0, `(.L_x_1182) ;  /* 0x0000000108447547 */ /* 0x000fea000b800000 */
.L_x_1159:
[----:B------:R-:W-:Y:S01]  /*15e40*/  MOV R0, 0x0 ;  /* 0x0000000000007802 */ /* 0x000fe20000000f00 */
[----:B------:R-:W0:Y:S01]  /*15e50*/  LDCU.64 UR4, c[0x4][0x118] ;  /* 0x01002300ff0477ac */ /* 0x000e220008000a00 */
[----:B------:R-:W-:Y:S02]  /*15e60*/  HFMA2 R8, -RZ, RZ, 0, 6.020069122314453125e-06 ;  /* 0x00000065ff087431 */ /* 0x000fe400000001ff */
        /* <DEDUP_REMOVED lines=13> */
.L_x_1183:
[----:B------:R-:W-:Y:S05]  /*15f40*/  EXIT ;  /* 0x000000000000794d */ /* 0x000fea0003800000 */
.L_x_1182:
        /* <DEDUP_REMOVED lines=21> */
.L_x_1185:
[----:B------:R-:W-:Y:S05]  /*160a0*/  BSYNC.RECONVERGENT B0 ;  /* 0x0000000000007941 */ /* 0x000fea0003800200 */
.L_x_1184:
[----:B------:R-:W-:-:S05]  /*160b0*/  LOP3.LUT R3, R0, 0x80, R3, 0xf8, !PT ;  /* 0x0000008000037812 */ /* 0x000fca00078ef803 */
[----:B------:R-:W-:Y:S01]  /*160c0*/  STG.E.U8 desc[UR36][R16.64], R3 ;  /* 0x0000000310007986 */ /* 0x000fe2000c101124 */
[----:B------:R-:W-:Y:S05]  /*160d0*/  EXIT ;  /* 0x000000000000794d */ /* 0x000fea0003800000 */
.L_x_1181:
        /* <DEDUP_REMOVED lines=20> */
.L_x_1187:
[----:B------:R-:W-:Y:S01]  /*16220*/  IMAD.MOV.U32 R0, RZ, RZ, 0x7f ;  /* 0x0000007fff007424 */ /* 0x000fe200078e00ff */
[----:B------:R-:W-:-:S04]  /*16230*/  ISETP.GT.U32.AND P0, PT, R2, 0x7f800000, PT ;  /* 0x7f8000000200780c */ /* 0x000fc80003f04070 */
[----:B------:R-:W-:-:S09]  /*16240*/  SEL R0, R0, 0x7c, P0 ;  /* 0x0000007c00007807 */ /* 0x000fd20000000000 */
.L_x_1188:
[----:B------:R-:W-:Y:S05]  /*16250*/  BSYNC.RECONVERGENT B0 ;  /* 0x0000000000007941 */ /* 0x000fea0003800200 */
.L_x_1186:
[----:B------:R-:W-:-:S04]  /*16260*/  SHF.R.U32.HI R3, RZ, 0x18, R3 ;  /* 0x00000018ff037819 */ /* 0x000fc80000011603 */
[----:B------:R-:W-:-:S05]  /*16270*/  LOP3.LUT R3, R0, 0x80, R3, 0xf8, !PT ;  /* 0x0000008000037812 */ /* 0x000fca00078ef803 */
[----:B------:R-:W-:Y:S01]  /*16280*/  STG.E.U8 desc[UR36][R16.64], R3 ;  /* 0x0000000310007986 */ /* 0x000fe2000c101124 */
[----:B------:R-:W-:Y:S05]  /*16290*/  EXIT ;  /* 0x000000000000794d */ /* 0x000fea0003800000 */
.L_x_1180:
        /* <DEDUP_REMOVED lines=10> */
[----:B------:R-:W-:Y:S01]  /*16340*/  STG.E.U16 desc[UR36][R16.64], R0 ;  /* 0x0000000010007986 */ /* 0x000fe2000c101524 */
[----:B------:R-:W-:Y:S05]  /*16350*/  EXIT ;  /* 0x000000000000794d */ /* 0x000fea0003800000 */
        .type           $_ZN2at6native18elementwise_kernelILi128ELi4EZNS0_15gpu_kernel_implIZZZNS0_54_GLOBAL__N__7dbc7496_16_ComplexKernel_cu_1520ed90_304117polar_kernel_cudaERNS_14TensorIteratorEENKUlvE_clEvENKUlvE_clEvEUlddE_EEvRNS_18TensorIteratorBaseERKT_EUliE_EEviT1_$__internal_trig_reduction_slowpathd,@function
        .size           $_ZN2at6native18elementwise_kernelILi128ELi4EZNS0_15gpu_kernel_implIZZZNS0_54_GLOBAL__N__7dbc7496_16_ComplexKernel_cu_1520ed90_304117polar_kernel_cudaERNS_14TensorIteratorEENKUlvE_clEvENKUlvE_clEvEUlddE_EEvRNS_18TensorIteratorBaseERKT_EUliE_EEviT1_$__internal_trig_reduction_slowpathd,(.L_x_4464 - $_ZN2at6native18elementwise_kernelILi128ELi4EZNS0_15gpu_kernel_implIZZZNS0_54_GLOBAL__N__7dbc7496_16_ComplexKernel_cu_1520ed90_304117polar_kernel_cudaERNS_14TensorIteratorEENKUlvE_clEvENKUlvE_clEvEUlddE_EEvRNS_18TensorIteratorBaseERKT_EUliE_EEviT1_$__internal_trig_reduction_slowpathd)
$_ZN2at6native18elementwise_kernelILi128ELi4EZNS0_15gpu_kernel_implIZZZNS0_54_GLOBAL__N__7dbc7496_16_ComplexKernel_cu_1520ed90_304117polar_kernel_cudaERNS_14TensorIteratorEENKUlvE_clEvENKUlvE_clEvEUlddE_EEvRNS_18TensorIteratorBaseERKT_EUliE_EEviT1_$__internal_trig_reduction_slowpathd:
[----:B------:R-:W-:Y:S01]  /*16360*/  SHF.R.U32.HI R23, RZ, 0x14, R21 ;  /* 0x00000014ff177819 */ /* 0x000fe20000011615 */
[----:B------:R-:W-:-:S03]  /*16370*/  IMAD.MOV.U32 R2, RZ, RZ, RZ ;  /* 0x000000ffff027224 */ /* 0x000fc600078e00ff */
[----:B------:R-:W-:-:S04]  /*16380*/  LOP3.LUT R0, R23, 0x7ff, RZ, 0xc0, !PT ;  /* 0x000007ff17007812 */ /* 0x000fc800078ec0ff */
[----:B------:R-:W-:-:S13]  /*16390*/  ISETP.NE.AND P0, PT, R0, 0x7ff, PT ;  /* 0x000007ff0000780c */ /* 0x000fda0003f05270 */
[----:B------:R-:W-:Y:S05]  /*163a0*/  @!P0 BRA `(.L_x_1189) ;  /* 0x0000000800448947 */ /* 0x000fea0003800000 */
[----:B------:R-:W-:Y:S01]  /*163b0*/  IADD3 R2, PT, PT, R0, -0x400, RZ ;  /* 0xfffffc0000027810 */ /* 0x000fe20007ffe0ff */
[----:B------:R-:W-:Y:S01]  /*163c0*/  BSSY.RECONVERGENT B0, `(.L_x_1190) ;  /* 0x000002e000007945 */ /* 0x000fe20003800200 */
[----:B------:R-:W-:Y:S02]  /*163d0*/  CS2R R12, SRZ ;  /* 0x00000000000c7805 */ /* 0x000fe4000001ff00 */
[----:B------:R-:W-:Y:S02]  /*163e0*/  SHF.R.U32.HI R0, RZ, 0x6, R2 ;  /* 0x00000006ff007819 */ /* 0x000fe40000011602 */
[----:B------:R-:W-:Y:S02]  /*163f0*/  ISETP.GE.U32.AND P0, PT, R2, 0x80, PT ;  /* 0x000000800200780c */ /* 0x000fe40003f06070 */
[C---:B------:R-:W-:Y:S02]  /*16400*/  IADD3 R3, PT, PT, -R0.reuse, 0x13, RZ ;  /* 0x0000001300037810 */ /* 0x040fe40007ffe1ff */
[----:B------:R-:W-:-:S02]  /*16410*/  IADD3 R7, PT, PT, -R0, 0xf, RZ ;  /* 0x0000000f00077810 */ /* 0x000fc40007ffe1ff */
[----:B------:R-:W-:-:S04]  /*16420*/  SEL R3, R3, 0x12, P0 ;  /* 0x0000001203037807 */ /* 0x000fc80000000000 */
[----:B------:R-:W-:-:S13]  /*16430*/  ISETP.GE.AND P0, PT, R7, R3, PT ;  /* 0x000000030700720c */ /* 0x000fda0003f06270 */
[----:B------:R-:W-:Y:S05]  /*16440*/  @P0 BRA `(.L_x_1191) ;  /* 0x0000000000940947 */ /* 0x000fea0003800000 */
[----:B------:R-:W0:Y:S01]  /*16450*/  LDC.64 R28, c[0x0][0x358] ;  /* 0x0000d600ff1c7b82 */ /* 0x000e220000000a00 */
[C---:B------:R-:W-:Y:S01]  /*16460*/  SHF.L.U64.HI R2, R4.reuse, 0xb, R21 ;  /* 0x0000000b04027819 */ /* 0x040fe20000010215 */
[----:B------:R-:W-:Y:S01]  /*16470*/  BSSY.RECONVERGENT B1, `(.L_x_1192) ;  /* 0x0000021000017945 */ /* 0x000fe20003800200 */
[----:B------:R-:W-:Y:S01]  /*16480*/  IMAD.SHL.U32 R4, R4, 0x800, RZ ;  /* 0x0000080004047824 */ /* 0x000fe200078e00ff */
[----:B------:R-:W-:Y:S01]  /*16490*/  IADD3 R5, PT, PT, RZ, -R0, -R3 ;  /* 0x80000000ff057210 */ /* 0x000fe20007ffe803 */
[----:B------:R-:W-:Y:S01]  /*164a0*/  IMAD.MOV.U32 R6, RZ, RZ, RZ ;  /* 0x000000ffff067224 */ /* 0x000fe200078e00ff */
[----:B------:R-:W-:Y:S02]  /*164b0*/  CS2R R12, SRZ ;  /* 0x00000000000c7805 */ /* 0x000fe4000001ff00 */
[----:B------:R-:W-:Y:S01]  /*164c0*/  LOP3.LUT R2, R2, 0x80000000, RZ, 0xfc, !PT ;  /* 0x8000000002027812 */ /* 0x000fe200078efcff */
[----:B------:R-:W1:Y:S06]  /*164d0*/  LDC.64 R26, c[0x4][0x128] ;  /* 0x01004a00ff1a7b82 */ /* 0x000e6c0000000a00 */
.L_x_1193:
[----:B0-----:R-:W-:Y:S01]  /*164e0*/  R2UR UR4, R28 ;  /* 0x000000001c0472ca */ /* 0x001fe200000e0000 */
[----:B-1----:R-:W-:Y:S01]  /*164f0*/  IMAD.WIDE R30, R7, 0x8, R26 ;  /* 0x00000008071e7825 */ /* 0x002fe200078e021a */
[----:B------:R-:W-:-:S13]  /*16500*/  R2UR UR5, R29 ;  /* 0x000000001d0572ca */ /* 0x000fda00000e0000 */
[----:B------:R-:W2:Y:S01]  /*16510*/  LDG.E.64.CONSTANT R30, desc[UR4][R30.64] ;  /* 0x000000041e1e7981 */ /* 0x000ea2000c1e9b00 */
[C---:B------:R-:W-:Y:S01]  /*16520*/  LEA R15, R6.reuse, R1, 0x3 ;  /* 0x00000001060f7211 */ /* 0x040fe200078e18ff */
[----:B------:R-:W-:Y:S01]  /*16530*/  VIADD R6, R6, 0x1 ;  /* 0x0000000106067836 */ /* 0x000fe20000000000 */
[----:B------:R-:W-:Y:S02]  /*16540*/  IADD3 R5, PT, PT, R5, 0x1, RZ ;  /* 0x0000000105057810 */ /* 0x000fe40007ffe0ff */
[----:B------:R-:W-:Y:S01]  /*16550*/  IADD3 R7, PT, PT, R7, 0x1, RZ ;  /* 0x0000000107077810 */ /* 0x000fe20007ffe0ff */
[----:B--2---:R-:W-:-:S04]  /*16560*/  IMAD.WIDE.U32 R12, P2, R30, R4, R12 ;  /* 0x000000041e0c7225 */ /* 0x004fc8000784000c */
[----:B------:R-:W-:Y:S02]  /*16570*/  IMAD R10, R30, R2, RZ ;  /* 0x000000021e0a7224 */ /* 0x000fe400078e02ff */
[----:B------:R-:W-:Y:S02]  /*16580*/  IMAD R11, R31, R4, RZ ;  /* 0x000000041f0b7224 */ /* 0x000fe400078e02ff */
[----:B------:R-:W-:Y:S01]  /*16590*/  IMAD.MOV.U32 R32, RZ, RZ, R12 ;  /* 0x000000ffff207224 */ /* 0x000fe200078e000c */
[----:B------:R-:W-:Y:S01]  /*165a0*/  IADD3 R10, P0, PT, R10, R13, RZ ;  /* 0x0000000d0a0a7210 */ /* 0x000fe20007f1e0ff */
[----:B------:R-:W-:-:S03]  /*165b0*/  IMAD.HI.U32 R13, R30, R2, RZ ;  /* 0x000000021e0d7227 */ /* 0x000fc600078e00ff */
[----:B------:R-:W-:Y:S01]  /*165c0*/  IADD3 R33, P1, PT, R11, R10, RZ ;  /* 0x0000000a0b217210 */ /* 0x000fe20007f3e0ff */
[----:B------:R-:W-:-:S04]  /*165d0*/  IMAD.HI.U32 R10, R31, R4, RZ ;  /* 0x000000041f0a7227 */ /* 0x000fc800078e00ff */
[----:B------:R-:W-:Y:S01]  /*165e0*/  IMAD.X R13, RZ, RZ, R13, P2 ;  /* 0x000000ffff0d7224 */ /* 0x000fe200010e060d */
[----:B------:R2:W-:Y:S01]  /*165f0*/  STL.64 [R15], R32 ;  /* 0x000000200f007387 */ /* 0x0005e20000100a00 */
[----:B------:R-:W-:-:S03]  /*16600*/  IMAD.HI.U32 R11, R31, R2, RZ ;  /* 0x000000021f0b7227 */ /* 0x000fc600078e00ff */
[----:B------:R-:W-:Y:S01]  /*16610*/  IADD3.X R13, P0, PT, R10, R13, RZ, P0, !PT ;  /* 0x0000000d0a0d7210 */ /* 0x000fe2000071e4ff */
[----:B------:R-:W-:-:S04]  /*16620*/  IMAD R12, R31, R2, RZ ;  /* 0x000000021f0c7224 */ /* 0x000fc800078e02ff */
[----:B------:R-:W-:Y:S01]  /*16630*/  IMAD.X R11, RZ, RZ, R11, P0 ;  /* 0x000000ffff0b7224 */ /* 0x000fe200000e060b */
[----:B------:R-:W-:Y:S02]  /*16640*/  ISETP.NE.AND P0, PT, R5, -0xf, PT ;  /* 0xfffffff10500780c */ /* 0x000fe40003f05270 */
[----:B------:R-:W-:-:S05]  /*16650*/  IADD3.X R12, P1, PT, R12, R13, RZ, P1, !PT ;  /* 0x0000000d0c0c7210 */ /* 0x000fca0000f3e4ff */
[----:B------:R-:W-:-:S06]  /*16660*/  IMAD.X R13, RZ, RZ, R11, P1 ;  /* 0x000000ffff0d7224 */ /* 0x000fcc00008e060b */
[----:B--2---:R-:W-:Y:S05]  /*16670*/  @P0 BRA `(.L_x_1193) ;  /* 0xfffffffc00980947 */ /* 0x004fea000383ffff */
[----:B------:R-:W-:Y:S05]  /*16680*/  BSYNC.RECONVERGENT B1 ;  /* 0x0000000000017941 */ /* 0x000fea0003800200 */
.L_x_1192:
[----:B------:R-:W-:-:S07]  /*16690*/  IMAD.MOV.U32 R7, RZ, RZ, R3 ;  /* 0x000000ffff077224 */ /* 0x000fce00078e0003 */
.L_x_1191:
[----:B------:R-:W-:Y:S05]  /*166a0*/  BSYNC.RECONVERGENT B0 ;  /* 0x0000000000007941 */ /* 0x000fea0003800200 */
.L_x_1190:
[----:B------:R-:W-:Y:S02]  /*166b0*/  LOP3.LUT P0, R23, R23, 0x3f, RZ, 0xc0, !PT ;  /* 0x0000003f17177812 */ /* 0x000fe4000780c0ff */
[----:B------:R-:W-:-:S05]  /*166c0*/  IADD3 R0, PT, PT, R0, R7, RZ ;  /* 0x0000000700007210 */ /* 0x000fca0007ffe0ff */
[----:B------:R-:W-:-:S05]  /*166d0*/  IMAD.U32 R27, R0, 0x8, R1 ;  /* 0x00000008001b7824 */ /* 0x000fca00078e0001 */
[----:B------:R0:W-:Y:S04]  /*166e0*/  STL.64 [R27+-0x78], R12 ;  /* 0xffff880c1b007387 */ /* 0x0001e80000100a00 */
[----:B------:R-:W0:Y:S04]  /*166f0*/  @P0 LDL.64 R6, [R1+0x8] ;  /* 0x0000080001060983 */ /* 0x000e280000100a00 */
[----:B------:R-:W2:Y:S04]  /*16700*/  LDL.64 R2, [R1+0x10] ;  /* 0x0000100001027983 */ /* 0x000ea80000100a00 */
[----:B------:R-:W3:Y:S01]  /*16710*/  LDL.64 R4, [R1+0x18] ;  /* 0x0000180001047983 */ /* 0x000ee20000100a00 */
[----:B------:R-:W-:Y:S01]  /*16720*/  @P0 LOP3.LUT R0, R23, 0x3f, RZ, 0x3c, !PT ;  /* 0x0000003f17000812 */ /* 0x000fe200078e3cff */
[----:B------:R-:W-:Y:S01]  /*16730*/  BSSY.RECONVERGENT B0, `(.L_x_1194) ;  /* 0x0000034000007945 */ /* 0x000fe20003800200 */
[----:B0-----:R-:W-:-:S02]  /*16740*/  @P0 SHF.R.U64 R13, R6, 0x1, R7 ;  /* 0x00000001060d0819 */ /* 0x001fc40000001207 */
[----:B------:R-:W-:Y:S02]  /*16750*/  @P0 SHF.R.U32.HI R15, RZ, 0x1, R7 ;  /* 0x00000001ff0f0819 */ /* 0x000fe40000011607 */
[--C-:B--2---:R-:W-:Y:S02]  /*16760*/  @P0 SHF.R.U32.HI R7, RZ, 0x1, R3.reuse ;  /* 0x00000001ff070819 */ /* 0x104fe40000011603 */
[C---:B------:R-:W-:Y:S02]  /*16770*/  @P0 SHF.R.U64 R6, R2.reuse, 0x1, R3 ;  /* 0x0000000102060819 */ /* 0x040fe40000001203 */
[CC--:B------:R-:W-:Y:S02]  /*16780*/  @P0 SHF.L.U32 R11, R2.reuse, R23.reuse, RZ ;  /* 0x00000017020b0219 */ /* 0x0c0fe400000006ff */
[----:B------:R-:W-:Y:S02]  /*16790*/  @P0 SHF.R.U64 R12, R13, R0, R15 ;  /* 0x000000000d0c0219 */ /* 0x000fe4000000120f */
[----:B------:R-:W-:-:S02]  /*167a0*/  @P0 SHF.L.U64.HI R10, R2, R23, R3 ;  /* 0x00000017020a0219 */ /* 0x000fc40000010203 */
[-C--:B------:R-:W-:Y:S02]  /*167b0*/  @P0 SHF.R.U32.HI R15, RZ, R0.reuse, R15 ;  /* 0x00000000ff0f0219 */ /* 0x080fe4000001160f */
[----:B---3--:R-:W-:Y:S02]  /*167c0*/  @P0 SHF.L.U32 R13, R4, R23, RZ ;  /* 0x00000017040d0219 */ /* 0x008fe400000006ff */
[----:B------:R-:W-:Y:S02]  /*167d0*/  @P0 SHF.R.U64 R6, R6, R0, R7 ;  /* 0x0000000006060219 */ /* 0x000fe40000001207 */
[----:B------:R-:W-:Y:S02]  /*167e0*/  @P0 LOP3.LUT R2, R11, R12, RZ, 0xfc, !PT ;  /* 0x0000000c0b020212 */ /* 0x000fe400078efcff */
[----:B------:R-:W-:Y:S02]  /*167f0*/  @P0 LOP3.LUT R3, R10, R15, RZ, 0xfc, !PT ;  /* 0x0000000f0a030212 */ /* 0x000fe400078efcff */
[----:B------:R-:W-:-:S02]  /*16800*/  @P0 SHF.L.U64.HI R23, R4, R23, R5 ;  /* 0x0000001704170219 */ /* 0x000fc40000010205 */
[----:B------:R-:W-:Y:S02]  /*16810*/  @P0 LOP3.LUT R4, R13, R6, RZ, 0xfc, !PT ;  /* 0x000000060d040212 */ /* 0x000fe400078efcff */
[----:B------:R-:W-:Y:S01]  /*16820*/  @P0 SHF.R.U32.HI R6, RZ, R0, R7 ;  /* 0x00000000ff060219 */ /* 0x000fe20000011607 */
[C---:B------:R-:W-:Y:S01]  /*16830*/  IMAD.SHL.U32 R0, R2.reuse, 0x4, RZ ;  /* 0x0000000402007824 */ /* 0x040fe200078e00ff */
[----:B------:R-:W-:Y:S02]  /*16840*/  SHF.L.U64.HI R2, R2, 0x2, R3 ;  /* 0x0000000202027819 */ /* 0x000fe40000010203 */
[----:B------:R-:W-:Y:S02]  /*16850*/  @P0 LOP3.LUT R5, R23, R6, RZ, 0xfc, !PT ;  /* 0x0000000617050212 */ /* 0x000fe400078efcff */
[----:B------:R-:W-:Y:S02]  /*16860*/  SHF.L.W.U32.HI R7, R3, 0x2, R4 ;  /* 0x0000000203077819 */ /* 0x000fe40000010e04 */
[----:B------:R-:W-:-:S02]  /*16870*/  IADD3 RZ, P0, PT, RZ, -R0, RZ ;  /* 0x80000000ffff7210 */ /* 0x000fc40007f1e0ff */
[----:B------:R-:W-:Y:S02]  /*16880*/  LOP3.LUT R11, RZ, R2, RZ, 0x33, !PT ;  /* 0x00000002ff0b7212 */ /* 0x000fe400078e33ff */
[----:B------:R-:W-:Y:S02]  /*16890*/  SHF.L.W.U32.HI R3, R4, 0x2, R5 ;  /* 0x0000000204037819 */ /* 0x000fe40000010e05 */
[----:B------:R-:W-:Y:S02]  /*168a0*/  LOP3.LUT R6, RZ, R7, RZ, 0x33, !PT ;  /* 0x00000007ff067212 */ /* 0x000fe400078e33ff */
[----:B------:R-:W-:Y:S02]  /*168b0*/  IADD3.X R11, P0, PT, RZ, R11, RZ, P0, !PT ;  /* 0x0000000bff0b7210 */ /* 0x000fe4000071e4ff */
[----:B------:R-:W-:Y:S02]  /*168c0*/  LOP3.LUT R4, RZ, R3, RZ, 0x33, !PT ;  /* 0x00000003ff047212 */ /* 0x000fe400078e33ff */
[----:B------:R-:W-:-:S02]  /*168d0*/  ISETP.GT.U32.AND P2, PT, R7, -0x1, PT ;  /* 0xffffffff0700780c */ /* 0x000fc40003f44070 */
[----:B------:R-:W-:Y:S02]  /*168e0*/  IADD3.X R6, P1, PT, RZ, R6, RZ, P0, !PT ;  /* 0x00000006ff067210 */ /* 0x000fe4000073e4ff */
[----:B------:R-:W-:Y:S02]  /*168f0*/  ISETP.GT.AND.EX P0, PT, R3, -0x1, PT, P2 ;  /* 0xffffffff0300780c */ /* 0x000fe40003f04320 */
[----:B------:R-:W-:Y:S02]  /*16900*/  IADD3.X R4, PT, PT, RZ, R4, RZ, P1, !PT ;  /* 0x00000004ff047210 */ /* 0x000fe40000ffe4ff */
[----:B------:R-:W-:Y:S02]  /*16910*/  SEL R7, R7, R6, P0 ;  /* 0x0000000607077207 */ /* 0x000fe40000000000 */
[----:B------:R-:W-:Y:S02]  /*16920*/  SEL R4, R3, R4, P0 ;  /* 0x0000000403047207 */ /* 0x000fe40000000000 */
[----:B------:R-:W-:-:S02]  /*16930*/  SEL R11, R2, R11, P0 ;  /* 0x0000000b020b7207 */ /* 0x000fc40000000000 */
[----:B------:R-:W-:-:S03]  /*16940*/  ISETP.NE.U32.AND P1, PT, R4, RZ, PT ;  /* 0x000000ff0400720c */ /* 0x000fc60003f25070 */
[----:B------:R-:W-:Y:S01]  /*16950*/  @!P0 IMAD.MOV R0, RZ, RZ, -R0 ;  /* 0x000000ffff008224 */ /* 0x000fe200078e0a00 */
[----:B------:R-:W-:-:S04]  /*16960*/  SEL R12, R7, R4, !P1 ;  /* 0x00000004070c7207 */ /* 0x000fc80004800000 */
[----:B------:R-:W0:Y:S02]  /*16970*/  FLO.U32 R6, R12 ;  /* 0x0000000c00067300 */ /* 0x000e2400000e0000 */
[C---:B0-----:R-:W-:Y:S02]  /*16980*/  IADD3 R10, PT, PT, -R6.reuse, 0x1f, RZ ;  /* 0x0000001f060a7810 */ /* 0x041fe40007ffe1ff */
[----:B------:R-:W-:-:S03]  /*16990*/  IADD3 R6, PT, PT, -R6, 0x3f, RZ ;  /* 0x0000003f06067810 */ /* 0x000fc60007ffe1ff */
[----:B------:R-:W-:-:S05]  /*169a0*/  @P1 IMAD.MOV R6, RZ, RZ, R10 ;  /* 0x000000ffff061224 */ /* 0x000fca00078e020a */
[----:B------:R-:W-:-:S13]  /*169b0*/  ISETP.NE.AND P1, PT, R6, RZ, PT ;  /* 0x000000ff0600720c */ /* 0x000fda0003f25270 */
[----:B------:R-:W-:Y:S05]  /*169c0*/  @!P1 BRA `(.L_x_1195) ;  /* 0x0000000000289947 */ /* 0x000fea0003800000 */
[--C-:B------:R-:W-:Y:S02]  /*169d0*/  SHF.R.U64 R0, R0, 0x1, R11.reuse ;  /* 0x0000000100007819 */ /* 0x100fe4000000120b */
[C---:B------:R-:W-:Y:S02]  /*169e0*/  LOP3.LUT R2, R6.reuse, 0x3f, RZ, 0xc0, !PT ;  /* 0x0000003f06027812 */ /* 0x040fe400078ec0ff */
[----:B------:R-:W-:Y:S02]  /*169f0*/  SHF.R.U32.HI R11, RZ, 0x1, R11 ;  /* 0x00000001ff0b7819 */ /* 0x000fe4000001160b */
[----:B------:R-:W-:Y:S02]  /*16a00*/  LOP3.LUT R10, R6, 0x3f, RZ, 0xc, !PT ;  /* 0x0000003f060a7812 */ /* 0x000fe400078e0cff */
[----:B------:R-:W-:Y:S02]  /*16a10*/  SHF.L.U64.HI R4, R7, R2, R4 ;  /* 0x0000000207047219 */ /* 0x000fe40000010204 */
[----:B------:R-:W-:-:S02]  /*16a20*/  SHF.R.U64 R0, R0, R10, R11 ;  /* 0x0000000a00007219 */ /* 0x000fc4000000120b */
[----:B------:R-:W-:Y:S02]  /*16a30*/  SHF.L.U32 R7, R7, R2, RZ ;  /* 0x0000000207077219 */ /* 0x000fe400000006ff */
[----:B------:R-:W-:Y:S02]  /*16a40*/  SHF.R.U32.HI R11, RZ, R10, R11 ;  /* 0x0000000aff0b7219 */ /* 0x000fe4000001160b */
[----:B------:R-:W-:Y:S02]  /*16a50*/  LOP3.LUT R7, R7, R0, RZ, 0xfc, !PT ;  /* 0x0000000007077212 */ /* 0x000fe400078efcff */
[----:B------:R-:W-:-:S07]  /*16a60*/  LOP3.LUT R4, R4, R11, RZ, 0xfc, !PT ;  /* 0x0000000b04047212 */ /* 0x000fce00078efcff */
.L_x_1195:
[----:B------:R-:W-:Y:S05]  /*16a70*/  BSYNC.RECONVERGENT B0 ;  /* 0x0000000000007941 */ /* 0x000fea0003800200 */
.L_x_1194:
[----:B------:R-:W-:-:S04]  /*16a80*/  IMAD.WIDE.U32 R10, R7, 0x2168c235, RZ ;  /* 0x2168c235070a7825 */ /* 0x000fc800078e00ff */
[----:B------:R-:W-:Y:S01]  /*16a90*/  IMAD.MOV.U32 R13, RZ, RZ, RZ ;  /* 0x000000ffff0d7224 */ /* 0x000fe200078e00ff */
[----:B------:R-:W-:Y:S01]  /*16aa0*/  MOV R12, R11 ;  /* 0x0000000b000c7202 */ /* 0x000fe20000000f00 */
[----:B------:R-:W-:Y:S01]  /*16ab0*/  IMAD.HI.U32 R0, R4, -0x36f0255e, RZ ;  /* 0xc90fdaa204007827 */ /* 0x000fe200078e00ff */
[----:B------:R-:W-:-:S03]  /*16ac0*/  IADD3 RZ, P1, PT, R10, R10, RZ ;  /* 0x0000000a0aff7210 */ /* 0x000fc60007f3e0ff */
[----:B------:R-:W-:-:S04]  /*16ad0*/  IMAD.WIDE.U32 R12, R7, -0x36f0255e, R12 ;  /* 0xc90fdaa2070c7825 */ /* 0x000fc800078e000c */
[C---:B------:R-:W-:Y:S02]  /*16ae0*/  IMAD R11, R4.reuse, -0x36f0255e, RZ ;  /* 0xc90fdaa2040b7824 */ /* 0x040fe400078e02ff */
[----:B------:R-:W-:-:S04]  /*16af0*/  IMAD.WIDE.U32 R12, P2, R4, 0x2168c235, R12 ;  /* 0x2168c235040c7825 */ /* 0x000fc8000784000c */
[----:B------:R-:W-:Y:S01]  /*16b00*/  IMAD.X R0, RZ, RZ, R0, P2 ;  /* 0x000000ffff007224 */ /* 0x000fe200010e0600 */
[----:B------:R-:W-:Y:S02]  /*16b10*/  IADD3 R11, P2, PT, R11, R13, RZ ;  /* 0x0000000d0b0b7210 */ /* 0x000fe40007f5e0ff */
[----:B------:R-:W-:Y:S02]  /*16b20*/  IADD3.X RZ, P1, PT, R12, R12, RZ, P1, !PT ;  /* 0x0000000c0cff7210 */ /* 0x000fe40000f3e4ff */
[----:B------:R-:W-:Y:S02]  /*16b30*/  IADD3.X R7, PT, PT, RZ, R0, RZ, P2, !PT ;  /* 0x00000000ff077210 */ /* 0x000fe400017fe4ff */
[C---:B------:R-:W-:Y:S02]  /*16b40*/  ISETP.GT.U32.AND P3, PT, R11.reuse, RZ, PT ;  /* 0x000000ff0b00720c */ /* 0x040fe40003f64070 */
[----:B------:R-:W-:Y:S02]  /*16b50*/  IADD3.X R0, P2, PT, R11, R11, RZ, P1, !PT ;  /* 0x0000000b0b007210 */ /* 0x000fe40000f5e4ff */
[----:B------:R-:W-:-:S03]  /*16b60*/  ISETP.GT.AND.EX P1, PT, R7, RZ, PT, P3 ;  /* 0x000000ff0700720c */ /* 0x000fc60003f24330 */
[----:B------:R-:W-:Y:S01]  /*16b70*/  IMAD.X R2, R7, 0x1, R7, P2 ;  /* 0x0000000107027824 */ /* 0x000fe200010e0607 */
[----:B------:R-:W-:-:S04]  /*16b80*/  SEL R0, R0, R11, P1 ;  /* 0x0000000b00007207 */ /* 0x000fc80000800000 */
[----:B------:R-:W-:Y:S02]  /*16b90*/  SEL R2, R2, R7, P1 ;  /* 0x0000000702027207 */ /* 0x000fe40000800000 */
[----:B------:R-:W-:-:S05]  /*16ba0*/  IADD3 R7, P2, PT, R0, 0x1, RZ ;  /* 0x0000000100077810 */ /* 0x000fca0007f5e0ff */
[----:B------:R-:W-:Y:S01]  /*16bb0*/  IMAD.X R0, RZ, RZ, R2, P2 ;  /* 0x000000ffff007224 */ /* 0x000fe200010e0602 */
[----:B------:R-:W-:-:S04]  /*16bc0*/  SHF.R.U32.HI R2, RZ, 0x1e, R5 ;  /* 0x0000001eff027819 */ /* 0x000fc80000011605 */
[----:B------:R-:W-:Y:S02]  /*16bd0*/  SHF.R.U64 R7, R7, 0xa, R0 ;  /* 0x0000000a07077819 */ /* 0x000fe40000001200 */
[----:B------:R-:W-:Y:S02]  /*16be0*/  LEA.HI R2, R3, R2, RZ, 0x1 ;  /* 0x0000000203027211 */ /* 0x000fe400078f08ff */
[----:B------:R-:W-:Y:S02]  /*16bf0*/  IADD3 R11, P2, PT, R7, 0x1, RZ ;  /* 0x00000001070b7810 */ /* 0x000fe40007f5e0ff */
[----:B------:R-:W-:Y:S02]  /*16c00*/  SEL R7, RZ, 0xffffffff, !P1 ;  /* 0xffffffffff077807 */ /* 0x000fe40004800000 */
[----:B------:R-:W-:Y:S02]  /*16c10*/  LEA.HI.X R0, R0, RZ, RZ, 0x16, P2 ;  /* 0x000000ff00007211 */ /* 0x000fe400010fb4ff */
[----:B------:R-:W-:-:S02]  /*16c20*/  IADD3 R7, PT, PT, R7, -R6, RZ ;  /* 0x8000000607077210 */ /* 0x000fc40007ffe0ff */
[----:B------:R-:W-:Y:S02]  /*16c30*/  LOP3.LUT P1, R21, R21, 0x80000000, RZ, 0xc0, !PT ;  /* 0x8000000015157812 */ /* 0x000fe4000782c0ff */
[--C-:B------:R-:W-:Y:S01]  /*16c40*/  SHF.R.U64 R11, R11, 0x1, R0.reuse ;  /* 0x000000010b0b7819 */ /* 0x100fe20000001200 */
[----:B------:R-:W-:Y:S01]  /*16c50*/  IMAD.SHL.U32 R7, R7, 0x100000, RZ ;  /* 0x0010000007077824 */ /* 0x000fe200078e00ff */
[----:B------:R-:W-:Y:S02]  /*16c60*/  SHF.R.U32.HI R0, RZ, 0x1, R0 ;  /* 0x00000001ff007819 */ /* 0x000fe40000011600 */
[----:B------:R-:W-:Y:S02]  /*16c70*/  IADD3 R4, P2, P3, RZ, RZ, R11 ;  /* 0x000000ffff047210 */ /* 0x000fe40007b5e00b */
[----:B------:R-:W-:Y:S02]  /*16c80*/  @!P0 LOP3.LUT R21, R21, 0x80000000, RZ, 0x3c, !PT ;  /* 0x8000000015158812 */ /* 0x000fe400078e3cff */
[----:B------:R-:W-:-:S03]  /*16c90*/  IADD3.X R0, PT, PT, R7, 0x3fe00000, R0, P2, P3 ;  /* 0x3fe0000007007810 */ /* 0x000fc600017e6400 */
[----:B------:R-:W-:Y:S01]  /*16ca0*/  @P1 IMAD.MOV R2, RZ, RZ, -R2 ;  /* 0x000000ffff021224 */ /* 0x000fe200078e0a02 */
[----:B------:R-:W-:-:S07]  /*16cb0*/  LOP3.LUT R21, R0, R21, RZ, 0xfc, !PT ;  /* 0x0000001500157212 */ /* 0x000fce00078efcff */
.L_x_1189:
[----:B------:R-:W-:Y:S01]  /*16cc0*/  IMAD.MOV.U32 R15, RZ, RZ, 0x0 ;  /* 0x00000000ff0f7424 */ /* 0x000fe200078e00ff */
[----:B------:R-:W-:-:S03]  /*16cd0*/  MOV R5, R21 ;  /* 0x0000001500057202 */ /* 0x000fc60000000f00 */
[----:B------:R-:W-:Y:S05]  /*16ce0*/  RET.REL.NODEC R14 `(_ZN2at6native18elementwise_kernelILi128ELi4EZNS0_15gpu_kernel_implIZZZNS0_54_GLOBAL__N__7dbc7496_16_ComplexKernel_cu_1520ed90_304117polar_kernel_cudaERNS_14TensorIteratorEENKUlvE_clEvENKUlvE_clEvEUlddE_EEvRNS_18TensorIteratorBaseERKT_EUliE_EEviT1_) ;  /* 0xfffffe900ec47950 */ /* 0x000fea0003c3ffff */
.L_x_1196:
        /* <DEDUP_REMOVED lines=9> */
.L_x_4464:


//--------------------- .text._ZN2at6native27unrolled_elementwise_kernelIZZZNS0_54_GLOBAL__N__7dbc7496_16_ComplexKernel_cu_1520ed90_304117polar_kernel_cudaERNS_14TensorIteratorEENKUlvE_clEvENKUlvE_clEvEUlddE_St5arrayIPcLm3EELi4E23TrivialOffsetCalculatorILi2EjESB_ILi1EjENS0_6memory12LoadWithCastILi2EEENSE_13StoreWithCastILi1EEEEEviT_T0_T2_T3_T4_T5_ --------------------------
	.section	.text._ZN2at6native27unrolled_elementwise_kernelIZZZNS0_54_GLOBAL__N__7dbc7496_16_ComplexKernel_cu_1520ed90_304117polar_kernel_cudaERNS_14TensorIteratorEENKUlvE_clEvENKUlvE_clEvEUlddE_St5arrayIPcLm3EELi4E23TrivialOffsetCalculatorILi2EjESB_ILi1EjENS0_6memory12LoadWithCastILi2EEENSE_13StoreWithCastILi1EEEEEviT_T0_T2_T3_T4_T5_,"ax",@progbits
	.align	128
        .global         _ZN2at6native27unrolled_elementwise_kernelIZZZNS0_54_GLOBAL__N__7dbc7496_16_ComplexKernel_cu_1520ed90_304117polar_kernel_cudaERNS_14TensorIteratorEENKUlvE_clEvENKUlvE_clEvEUlddE_St5arrayIPcLm3EELi4E23TrivialOffsetCalculatorILi2EjESB_ILi1EjENS0_6memory12LoadWithCastILi2EEENSE_13StoreWithCastILi1EEEEEviT_T0_T2_T3_T4_T5_
        .type           _ZN2at6native27unrolled_elementwise_kernelIZZZNS0_54_GLOBAL__N__7dbc7496_16_ComplexKernel_cu_1520ed90_304117polar_kernel_cudaERNS_14TensorIteratorEENKUlvE_clEvENKUlvE_clEvEUlddE_St5arrayIPcLm3EELi4E23TrivialOffsetCalculatorILi2EjESB_ILi1EjENS0_6memory12LoadWithCastILi2EEENSE_13StoreWithCastILi1EEEEEviT_T0_T2_T3_T4_T5_,@function
        .size           _ZN2at6native27unrolled_elementwise_kernelIZZZNS0_54_GLOBAL__N__7dbc7496_16_ComplexKernel_cu_1520ed90_304117polar_kernel_cudaERNS_14TensorIteratorEENKUlvE_clEvENKUlvE_clEvEUlddE_St5arrayIPcLm3EELi4E23TrivialOffsetCalculatorILi2EjESB_ILi1EjENS0_6memory12LoadWithCastILi2EEENSE_13StoreWithCastILi1EEEEEviT_T0_T2_T3_T4_T5_,(.L_x_4465 - _ZN2at6native27unrolled_elementwise_kernelIZZZNS0_54_GLOBAL__N__7dbc7496_16_ComplexKernel_cu_1520ed90_304117polar_kernel_cudaERNS_14TensorIteratorEENKUlvE_clEvENKUlvE_clEvEUlddE_St5arrayIPcLm3EELi4E23TrivialOffsetCalculatorILi2EjESB_ILi1EjENS0_6memory12LoadWithCastILi2EEENSE_13StoreWithCastILi1EEEEEviT_T0_T2_T3_T4_T5_)
        .other          _ZN2at6native27unrolled_elementwise_kernelIZZZNS0_54_GLOBAL__N__7dbc7496_16_ComplexKernel_cu_1520ed90_304117polar_kernel_cudaERNS_14TensorIteratorEENKUlvE_clEvENKUlvE_clEvEUlddE_St5arrayIPcLm3EELi4E23TrivialOffsetCalculatorILi2EjESB_ILi1EjENS0_6memory12LoadWithCastILi2EEENSE_13StoreWithCastILi1EEEEEviT_T0_T2_T3_T4_T5_,@"STO_CUDA_ENTRY STV_DEFAULT"
_ZN2at6native27unrolled_elementwise_kernelIZZZNS0_54_GLOBAL__N__7dbc7496_16_ComplexKernel_cu_1520ed90_304117polar_kernel_cudaERNS_14TensorIteratorEENKUlvE_clEvENKUlvE_clEvEUlddE_St5arrayIPcLm3EELi4E23TrivialOffsetCalculatorILi2EjESB_ILi1EjENS0_6memory12LoadWithCastILi2EEENSE_13StoreWithCastILi1EEEEEviT_T0_T2_T3_T4_T5_:
.text._ZN2at6native27unrolled_elementwise_kernelIZZZNS0_54_GLOBAL__N__7dbc7496_16_ComplexKernel_cu_1520ed90_304117polar_kernel_cudaERNS_14TensorIteratorEENKUlvE_clEvENKUlvE_clEvEUlddE_St5arrayIPcLm3EELi4E23TrivialOffsetCalculatorILi2EjESB_ILi1EjENS0_6memory12LoadWithCastILi2EEENSE_13StoreWithCastILi1EEEEEviT_T0_T2_T3_T4_T5_:
[----:B------:R-:W0:Y:S01]  /*0000*/  LDC R1, c[0x0][0x37c] ;  /* 0x0000df00ff017b82 */ /* 0x000e220000000800 */
[----:B------:R-:W1:Y:S07]  /*0010*/  S2R R41, SR_CTAID.X ;  /* 0x0000000000297919 */ /* 0x000e6e0000002500 */
[----:B------:R-:W1:Y:S01]  /*0020*/  LDC R40, c[0x0][0x380] ;  /* 0x0000e000ff287b82 */ /* 0x000e620000000800 */
[----:B------:R-:W2:Y:S01]  /*0030*/  LDCU.64 UR36, c[0x0][0x358] ;  /* 0x00006b00ff2477ac */ /* 0x000ea20008000a00 */
[----:B------:R-:W-:Y:S01]  /*0040*/  BSSY.RECONVERGENT B6, `(.L_x_1197) ;  /* 0x00001ef000067945 */ /* 0x000fe20003800200 */
[----:B------:R-:W3:Y:S01]  /*0050*/  S2R R29, SR_TID.X ;  /* 0x00000000001d7919 */ /* 0x000ee20000002100 */
[----:B0-----:R-:W-:Y:S01]  /*0060*/  VIADD R1, R1, 0xffffffd8 ;  /* 0xffffffd801017836 */ /* 0x001fe20000000000 */
[----:B------:R-:W0:Y:S01]  /*0070*/  LDCU.U8 UR38, c[0x0][0x3a4] ;  /* 0x00007480ff2677ac */ /* 0x000e220008000000 */
[----:B------:R-:W-:-:S02]  /*0080*/  CS2R R26, SRZ ;  /* 0x00000000001a7805 */ /* 0x000fc4000001ff00 */
[----:B------:R-:W-:Y:S01]  /*0090*/  CS2R R24, SRZ ;  /* 0x0000000000187805 */ /* 0x000fe2000001ff00 */
[----:B------:R-:W4:Y:S01]  /*00a0*/  LDCU.U8 UR39, c[0x0][0x3a5] ;  /* 0x000074a0ff2777ac */ /* 0x000f220008000000 */
[----:B-1----:R-:W-:Y:S02]  /*00b0*/  IMAD R40, R41, -0x200, R40 ;  /* 0xfffffe0029287824 */ /* 0x002fe400078e0228 */
        /* <DEDUP_REMOVED lines=22> */
[----:B--2---:R0:W1:Y:S02]  /*0220*/  I2F.F64.S16 R26, R4 ;  /* 0x00000004001a7312 */ /* 0x0040640000101c00 */
[----:B01----:R-:W-:Y:S05]  /*0230*/  BRA `(.L_x_1205) ;  /* 0x0000000c00707947 */ /* 0x003fea0003800000 */
.L_x_1203:
[----:B------:R-:W2:Y:S02]  /*0240*/  LDG.E.U8 R4, desc[UR36][R4.64] ;  /* 0x0000002404047981 */ /* 0x000ea4000c1e1100 */
[----:B--2---:R0:W1:Y:S02]  /*0250*/  I2F.F64.U16 R26, R4 ;  /* 0x00000004001a7312 */ /* 0x0040640000101800 */
[----:B01----:R-:W-:Y:S05]  /*0260*/  BRA `(.L_x_1205) ;  /* 0x0000000c00647947 */ /* 0x003fea0003800000 */
.L_x_1202:
[----:B------:R-:W-:-:S09]  /*0270*/  UISETP.NE.AND UP0, UPT, UR4, 0x2, UPT ;  /* 0x000000020400788c */ /* 0x000fd2000bf05270 */
[----:B------:R-:W-:Y:S05]  /*0280*/  BRA.U !UP0, `(.L_x_1206) ;  /* 0x0000000108287547 */ /* 0x000fea000b800000 */
[----:B------:R-:W-:-:S09]  /*0290*/  UISETP.NE.AND UP0, UPT, UR4, 0x3, UPT ;  /* 0x000000030400788c */ /* 0x000fd2000bf05270 */
[----:B------:R-:W-:Y:S05]  /*02a0*/  BRA.U !UP0, `(.L_x_1207) ;  /* 0x0000000108147547 */ /* 0x000fea000b800000 */
[----:B------:R-:W-:-:S09]  /*02b0*/  UISETP.NE.AND UP0, UPT, UR4, 0x4, UPT ;  /* 0x000000040400788c */ /* 0x000fd2000bf05270 */
[----:B------:R-:W-:Y:S05]  /*02c0*/  BRA.U UP0, `(.L_x_1204) ;  /* 0x0000000900c07547 */ /* 0x000fea000b800000 */
[----:B------:R-:W2:Y:S02]  /*02d0*/  LDG.E.64 R26, desc[UR36][R4.64] ;  /* 0x00000024041a7981 */ /* 0x000ea4000c1e1b00 */
[----:B--2---:R-:W0:Y:S02]  /*02e0*/  I2F.F64.S64 R26, R26 ;  /* 0x0000001a001a7312 */ /* 0x004e240000301c00 */
[----:B0-----:R-:W-:Y:S05]  /*02f0*/  BRA `(.L_x_1205) ;  /* 0x0000000c00407947 */ /* 0x001fea0003800000 */
.L_x_1207:
[----:B------:R-:W2:Y:S02]  /*0300*/  LDG.E R4, desc[UR36][R4.64] ;  /* 0x0000002404047981 */ /* 0x000ea4000c1e1900 */
[----:B--2---:R0:W1:Y:S02]  /*0310*/  I2F.F64 R26, R4 ;  /* 0x00000004001a7312 */ /* 0x0040640000201c00 */
[----:B01----:R-:W-:Y:S05]  /*0320*/  BRA `(.L_x_1205) ;  /* 0x0000000c00347947 */ /* 0x003fea0003800000 */
.L_x_1206:
[----:B------:R-:W2:Y:S02]  /*0330*/  LDG.E.U16 R4, desc[UR36][R4.64] ;  /* 0x0000002404047981 */ /* 0x000ea4000c1e1500 */
[----:B--2---:R0:W1:Y:S02]  /*0340*/  I2F.F64.S16 R26, R4 ;  /* 0x00000004001a7312 */ /* 0x0040640000101c00 */
[----:B01----:R-:W-:Y:S05]  /*0350*/  BRA `(.L_x_1205) ;  /* 0x0000000c00287947 */ /* 0x003fea0003800000 */
.L_x_1201:
        /* <DEDUP_REMOVED lines=8> */
[----:B------:R-:W1:Y:S02]  /*03e0*/  F2F.F64.F32 R26, R26 ;  /* 0x0000001a001a7310 */ /* 0x000e640000201800 */
[----:B-1----:R-:W-:Y:S05]  /*03f0*/  BRA `(.L_x_1205) ;  /* 0x0000000c00007947 */ /* 0x002fea0003800000 */
.L_x_1209:
[----:B------:R-:W2:Y:S02]  /*0400*/  LDG.E.U16 R0, desc[UR36][R4.64] ;  /* 0x0000002404007981 */ /* 0x000ea4000c1e1500 */
[----:B--2---:R-:W-:-:S05]  /*0410*/  HADD2.F32 R0, -RZ, R0.H0_H0 ;  /* 0x20000000ff007230 */ /* 0x004fca0000004100 */
[----:B------:R-:W-:-:S04]  /*0420*/  FMUL.FTZ R0, R0, 1 ;  /* 0x3f80000000007820 */ /* 0x000fc80000410000 */
[----:B------:R1:W2:Y:S02]  /*0430*/  F2F.F64.F32 R26, R0 ;  /* 0x00000000001a7310 */ /* 0x0002a40000201800 */
[----:B-12---:R-:W-:Y:S05]  /*0440*/  BRA `(.L_x_1205) ;  /* 0x0000000800ec7947 */ /* 0x006fea0003800000 */
.L_x_1208:
        /* <DEDUP_REMOVED lines=10> */
.L_x_1211:
[----:B------:R-:W2:Y:S02]  /*04f0*/  LDG.E.U16 R4, desc[UR36][R4.64] ;  /* 0x0000002404047981 */ /* 0x000ea4000c1e1500 */
[----:B--2---:R-:W-:-:S05]  /*0500*/  HADD2.F32 R0, -RZ, R4.H0_H0 ;  /* 0x20000004ff007230 */ /* 0x004fca0000004100 */
[----:B------:R-:W-:-:S04]  /*0510*/  FMUL.FTZ R0, R0, 1 ;  /* 0x3f80000000007820 */ /* 0x000fc80000410000 */
[----:B------:R1:W2:Y:S02]  /*0520*/  F2F.F64.F32 R26, R0 ;  /* 0x00000000001a7310 */ /* 0x0002a40000201800 */
[----:B-12---:R-:W-:Y:S05]  /*0530*/  BRA `(.L_x_1205) ;  /* 0x0000000800b07947 */ /* 0x006fea0003800000 */
.L_x_1210:
[----:B------:R0:W5:Y:S01]  /*0540*/  LDG.E.64 R26, desc[UR36][R4.64] ;  /* 0x00000024041a7981 */ /* 0x000162000c1e1b00 */
[----:B------:R-:W-:Y:S05]  /*0550*/  BRA `(.L_x_1205) ;  /* 0x0000000800a87947 */ /* 0x000fea0003800000 */
.L_x_1200:
        /* <DEDUP_REMOVED lines=13> */
.L_x_1214:
[----:B------:R1:W5:Y:S01]  /*0630*/  LDG.E.64 R26, desc[UR36][R4.64] ;  /* 0x00000024041a7981 */ /* 0x000362000c1e1b00 */
[----:B------:R-:W-:Y:S05]  /*0640*/  BRA `(.L_x_1205) ;  /* 0x00000008006c7947 */ /* 0x000fea0003800000 */
.L_x_1213:
        /* <DEDUP_REMOVED lines=27> */
.L_x_1216:
[----:B------:R-:W2:Y:S02]  /*0800*/  LDG.E.U8 R4, desc[UR36][R4.64] ;  /* 0x0000002404047981 */ /* 0x000ea4000c1e1100 */
[C---:B--2---:R-:W-:Y:S02]  /*0810*/  IMAD.SHL.U32 R3, R4.reuse, 0x2000000, RZ ;  /* 0x0200000004037824 */ /* 0x044fe400078e00ff */
[----:B------:R-:W-:-:S03]  /*0820*/  IMAD.SHL.U32 R6, R4, 0x100, RZ ;  /* 0x0000010004067824 */ /* 0x000fc600078e00ff */
[----:B------:R-:W-:-:S13]  /*0830*/  ISETP.GT.U32.AND P0, PT, R3, 0x7ffffff, PT ;  /* 0x07ffffff0300780c */ /* 0x000fda0003f04070 */
[----:B------:R-:W-:Y:S02]  /*0840*/  @!P0 LOP3.LUT R0, R6, 0x7f00, RZ, 0xc0, !PT ;  /* 0x00007f0006008812 */ /* 0x000fe400078ec0ff */
[----:B------:R-:W-:Y:S02]  /*0850*/  @P0 LEA.HI R3, R3, 0x70000000, RZ, 0x1c ;  /* 0x7000000003030811 */ /* 0x000fe400078fe0ff */
[----:B------:R-:W-:Y:S02]  /*0860*/  @!P0 LOP3.LUT R0, R0, 0x3f000000, RZ, 0xfc, !PT ;  /* 0x3f00000000008812 */ /* 0x000fe400078efcff */
[----:B------:R-:W-:-:S03]  /*0870*/  PRMT R6, R6, 0x9910, RZ ;  /* 0x0000991006067816 */ /* 0x000fc600000000ff */
[----:B------:R-:W-:Y:S01]  /*0880*/  @!P0 FADD.FTZ R0, R0, -0.5 ;  /* 0xbf00000000008421 */ /* 0x000fe20000010000 */
[----:B------:R-:W-:Y:S01]  /*0890*/  @P0 FMUL.FTZ R0, R3, 1.9259299443872358531e-34 ;  /* 0x0780000003000820 */ /* 0x000fe20000410000 */
[----:B------:R-:W-:-:S05]  /*08a0*/  IMAD.MOV.U32 R3, RZ, RZ, R6 ;  /* 0x000000ffff037224 */ /* 0x000fca00078e0006 */
[----:B------:R-:W-:-:S05]  /*08b0*/  LOP3.LUT R0, R0, 0x80000000, R3, 0xf8, !PT ;  /* 0x8000000000007812 */ /* 0x000fca00078ef803 */
[----:B------:R-:W-:-:S04]  /*08c0*/  FMUL.FTZ R0, R0, 1 ;  /* 0x3f80000000007820 */ /* 0x000fc80000410000 */
[----:B------:R2:W3:Y:S02]  /*08d0*/  F2F.F64.F32 R26, R0 ;  /* 0x00000000001a7310 */ /* 0x0004e40000201800 */
[----:B--23--:R-:W-:Y:S05]  /*08e0*/  BRA `(.L_x_1205) ;  /* 0x0000000400c47947 */ /* 0x00cfea0003800000 */
.L_x_1215:
[----:B------:R-:W2:Y:S02]  /*08f0*/  LDG.E.U16 R0, desc[UR36][R4.64] ;  /* 0x0000002404007981 */ /* 0x000ea4000c1e1500 */
[----:B--2---:R-:W-:-:S04]  /*0900*/  IMAD.U32 R0, R0, 0x10000, RZ ;  /* 0x0001000000007824 */ /* 0x004fc800078e00ff */
[----:B------:R-:W-:-:S04]  /*0910*/  FMUL.FTZ R0, R0, 1 ;  /* 0x3f80000000007820 */ /* 0x000fc80000410000 */
[----:B------:R2:W3:Y:S02]  /*0920*/  F2F.F64.F32 R26, R0 ;  /* 0x00000000001a7310 */ /* 0x0004e40000201800 */
[----:B--23--:R-:W-:Y:S05]  /*0930*/  BRA `(.L_x_1205) ;  /* 0x0000000400b07947 */ /* 0x00cfea0003800000 */
.L_x_1212:
        /* <DEDUP_REMOVED lines=9> */
[----:B--2---:R4:W0:Y:S02]  /*09d0*/  I2F.F64.U16 R26, R4 ;  /* 0x00000004001a7312 */ /* 0x0048240000101800 */
[----:B0---4-:R-:W-:Y:S05]  /*09e0*/  BRA `(.L_x_1205) ;  /* 0x0000000400847947 */ /* 0x011fea0003800000 */
.L_x_1219:
        /* <DEDUP_REMOVED lines=21> */
.L_x_1221:
[----:B------:R-:W-:Y:S05]  /*0b40*/  BSYNC.RECONVERGENT B0 ;  /* 0x0000000000007941 */ /* 0x000fea0003800200 */
.L_x_1220:
[----:B------:R-:W-:Y:S01]  /*0b50*/  IMAD.SHL.U32 R0, R0, 0x100000, RZ ;  /* 0x0010000000007824 */ /* 0x000fe200078e00ff */
[----:B------:R-:W-:-:S04]  /*0b60*/  LEA R3, R3, 0x3b800000, 0x17 ;  /* 0x3b80000003037811 */ /* 0x000fc800078eb8ff */
[----:B------:R-:W-:-:S05]  /*0b70*/  LOP3.LUT R0, R3, R0, R7, 0xfe, !PT ;  /* 0x0000000003007212 */ /* 0x000fca00078efe07 */
[----:B------:R-:W-:-:S04]  /*0b80*/  FMUL.FTZ R0, R0, 1 ;  /* 0x3f80000000007820 */ /* 0x000fc80000410000 */
[----:B------:R4:W0:Y:S02]  /*0b90*/  F2F.F64.F32 R26, R0 ;  /* 0x00000000001a7310 */ /* 0x0008240000201800 */
[----:B0---4-:R-:W-:Y:S05]  /*0ba0*/  BRA `(.L_x_1205) ;  /* 0x0000000400147947 */ /* 0x011fea0003800000 */
.L_x_1218:
        /* <DEDUP_REMOVED lines=21> */
.L_x_1223:
[----:B------:R-:W-:Y:S05]  /*0d00*/  BSYNC.RECONVERGENT B0 ;  /* 0x0000000000007941 */ /* 0x000fea0003800200 */
.L_x_1222:
[----:B------:R-:W-:Y:S01]  /*0d10*/  IMAD.SHL.U32 R0, R0, 0x200000, RZ ;  /* 0x0020000000007824 */ /* 0x000fe200078e00ff */
[----:B------:R-:W-:-:S04]  /*0d20*/  LEA R3, R3, 0x37800000, 0x17 ;  /* 0x3780000003037811 */ /* 0x000fc800078eb8ff */
[----:B------:R-:W-:-:S05]  /*0d30*/  LOP3.LUT R0, R3, R0, R7, 0xfe, !PT ;  /* 0x0000000003007212 */ /* 0x000fca00078efe07 */
[----:B------:R-:W-:-:S04]  /*0d40*/  FMUL.FTZ R0, R0, 1 ;  /* 0x3f80000000007820 */ /* 0x000fc80000410000 */
[----:B------:R4:W0:Y:S02]  /*0d50*/  F2F.F64.F32 R26, R0 ;  /* 0x00000000001a7310 */ /* 0x0008240000201800 */
[----:B0---4-:R-:W-:Y:S05]  /*0d60*/  BRA `(.L_x_1205) ;  /* 0x0000000000a47947 */ /* 0x011fea0003800000 */
.L_x_1217:
[----:B------:R-:W-:-:S09]  /*0d70*/  UISETP.NE.AND UP0, UPT, UR4, 0x1c, UPT ;  /* 0x0000001c0400788c */ /* 0x000fd2000bf05270 */
[----:B------:R-:W-:Y:S05]  /*0d80*/  BRA.U !UP0, `(.L_x_1224) ;  /* 0x0000000108947547 */ /* 0x000fea000b800000 */
[----:B------:R-:W-:-:S09]  /*0d90*/  UISETP.NE.AND UP0, UPT, UR4, 0x1d, UPT ;  /* 0x0000001d0400788c */ /* 0x000fd2000bf05270 */
[----:B------:R-:W-:Y:S05]  /*0da0*/  BRA.U !UP0, `(.L_x_1225) ;  /* 0x0000000108807547 */ /* 0x000fea000b800000 */
[----:B------:R-:W-:-:S09]  /*0db0*/  UISETP.NE.AND UP0, UPT, UR4, 0x2c, UPT ;  /* 0x0000002c0400788c */ /* 0x000fd2000bf05270 */
[----:B------:R-:W-:Y:S05]  /*0dc0*/  BRA.U !UP0, `(.L_x_1226) ;  /* 0x0000000108487547 */ /* 0x000fea000b800000 */
.L_x_1204:
        /* <DEDUP_REMOVED lines=16> */
.L_x_1227:
[----:B------:R-:W-:Y:S01]  /*0ed0*/  CS2R R26, SRZ ;  /* 0x00000000001a7805 */ /* 0x000fe2000001ff00 */
[----:B------:R-:W-:Y:S06]  /*0ee0*/  BRA `(.L_x_1205) ;  /* 0x0000000000447947 */ /* 0x000fec0003800000 */
.L_x_1226:
[----:B------:R-:W2:Y:S01]  /*0ef0*/  LDG.E.U8 R0, desc[UR36][R4.64] ;  /* 0x0000002404007981 */ /* 0x000ea2000c1e1100 */
[----:B------:R-:W-:Y:S02]  /*0f00*/  IMAD.MOV.U32 R26, RZ, RZ, 0x0 ;  /* 0x00000000ff1a7424 */ /* 0x000fe400078e00ff */
[----:B------:R-:W-:Y:S01]  /*0f10*/  IMAD.MOV.U32 R27, RZ, RZ, 0x38000000 ;  /* 0x38000000ff1b7424 */ /* 0x000fe200078e00ff */
[----:B--2---:R-:W-:-:S13]  /*0f20*/  ISETP.NE.AND P0, PT, R0, RZ, PT ;  /* 0x000000ff0000720c */ /* 0x004fda0003f05270 */
[----:B------:R-:W-:Y:S05]  /*0f30*/  @!P0 BRA `(.L_x_1205) ;  /* 0x0000000000308947 */ /* 0x000fea0003800000 */
[----:B------:R-:W-:-:S13]  /*0f40*/  ISETP.NE.AND P0, PT, R0, 0xff, PT ;  /* 0x000000ff0000780c */ /* 0x000fda0003f05270 */
[----:B------:R-:W-:Y:S02]  /*0f50*/  @P0 IMAD.SHL.U32 R0, R0, 0x800000, RZ ;  /* 0x0080000000000824 */ /* 0x000fe400078e00ff */
[----:B------:R-:W-:Y:S02]  /*0f60*/  @!P0 IMAD.MOV.U32 R26, RZ, RZ, 0x20000000 ;  /* 0x20000000ff1a8424 */ /* 0x000fe400078e00ff */
[----:B------:R-:W-:Y:S02]  /*0f70*/  @!P0 IMAD.MOV.U32 R27, RZ, RZ, 0x7ff80000 ;  /* 0x7ff80000ff1b8424 */ /* 0x000fe400078e00ff */
[----:B------:R-:W-:-:S04]  /*0f80*/  @P0 FMUL.FTZ R0, R0, 1 ;  /* 0x3f80000000000820 */ /* 0x000fc80000410000 */
[----:B------:R4:W0:Y:S02]  /*0f90*/  @P0 F2F.F64.F32 R26, R0 ;  /* 0x00000000001a0310 */ /* 0x0008240000201800 */
[----:B0---4-:R-:W-:Y:S05]  /*0fa0*/  BRA `(.L_x_1205) ;  /* 0x0000000000147947 */ /* 0x011fea0003800000 */
.L_x_1225:
[----:B------:R-:W2:Y:S02]  /*0fb0*/  LDG.E.64 R26, desc[UR36][R4.64] ;  /* 0x00000024041a7981 */ /* 0x000ea4000c1e1b00 */
[----:B--2---:R-:W4:Y:S02]  /*0fc0*/  I2F.F64.U64 R26, R26 ;  /* 0x0000001a001a7312 */ /* 0x004f240000301800 */
[----:B----4-:R-:W-:Y:S05]  /*0fd0*/  BRA `(.L_x_1205) ;  /* 0x0000000000087947 */ /* 0x010fea0003800000 */
.L_x_1224:
[----:B------:R-:W2:Y:S02]  /*0fe0*/  LDG.E R4, desc[UR36][R4.64] ;  /* 0x0000002404047981 */ /* 0x000ea4000c1e1900 */
[----:B--2---:R2:W3:Y:S02]  /*0ff0*/  I2F.F64.U32 R26, R4 ;  /* 0x00000004001a7312 */ /* 0x0044e40000201800 */
.L_x_1205:
[----:B------:R-:W-:Y:S05]  /*1000*/  BSYNC.RECONVERGENT B7 ;  /* 0x0000000000077941 */ /* 0x000fea0003800200 */
.L_x_1199:
[----:B012---:R-:W0:Y:S01]  /*1010*/  LDC.64 R4, c[0x0][0x398] ;  /* 0x0000e600ff047b82 */ /* 0x007e220000000a00 */
[----:B------:R-:W1:Y:S01]  /*1020*/  LDCU UR5, c[0x0][0x3ac] ;  /* 0x00007580ff0577ac */ /* 0x000e620008000800 */
        /* <DEDUP_REMOVED lines=18> */
.L_x_1232:
[----:B------:R-:W2:Y:S02]  /*1150*/  LDG.E.U8 R4, desc[UR36][R4.64] ;  /* 0x0000002404047981 */ /* 0x000ea4000c1e1100 */
[----:B--2---:R0:W1:Y:S02]  /*1160*/  I2F.F64.U16 R24, R4 ;  /* 0x0000000400187312 */ /* 0x0040640000101800 */
[----:B01----:R-:W-:Y:S05]  /*1170*/  BRA `(.L_x_1234) ;  /* 0x0000000c00647947 */ /* 0x003fea0003800000 */
.L_x_1231:
        /* <DEDUP_REMOVED lines=9> */
.L_x_1236:
[----:B------:R-:W2:Y:S02]  /*1210*/  LDG.E R4, desc[UR36][R4.64] ;  /* 0x0000002404047981 */ /* 0x000ea4000c1e1900 */
[----:B--2---:R0:W1:Y:S02]  /*1220*/  I2F.F64 R24, R4 ;  /* 0x0000000400187312 */ /* 0x0040640000201c00 */
[----:B01----:R-:W-:Y:S05]  /*1230*/  BRA `(.L_x_1234) ;  /* 0x0000000c00347947 */ /* 0x003fea0003800000 */
.L_x_1235:
[----:B------:R-:W2:Y:S02]  /*1240*/  LDG.E.U16 R4, desc[UR36][R4.64] ;  /* 0x0000002404047981 */ /* 0x000ea4000c1e1500 */
[----:B--2---:R0:W1:Y:S02]  /*1250*/  I2F.F64.S16 R24, R4 ;  /* 0x0000000400187312 */ /* 0x0040640000101c00 */
[----:B01----:R-:W-:Y:S05]  /*1260*/  BRA `(.L_x_1234) ;  /* 0x0000000c00287947 */ /* 0x003fea0003800000 */
.L_x_1230:
        /* <DEDUP_REMOVED lines=10> */
.L_x_1238:
[----:B------:R-:W2:Y:S02]  /*1310*/  LDG.E.U16 R0, desc[UR36][R4.64] ;  /* 0x0000002404007981 */ /* 0x000ea4000c1e1500 */
[----:B--2---:R-:W-:-:S05]  /*1320*/  HADD2.F32 R0, -RZ, R0.H0_H0 ;  /* 0x20000000ff007230 */ /* 0x004fca0000004100 */
[----:B------:R-:W-:-:S04]  /*1330*/  FMUL.FTZ R0, R0, 1 ;  /* 0x3f80000000007820 */ /* 0x000fc80000410000 */
[----:B------:R4:W0:Y:S02]  /*1340*/  F2F.F64.F32 R24, R0 ;  /* 0x0000000000187310 */ /* 0x0008240000201800 */
[----:B0---4-:R-:W-:Y:S05]  /*1350*/  BRA `(.L_x_1234) ;  /* 0x0000000800ec7947 */ /* 0x011fea0003800000 */
.L_x_1237:
        /* <DEDUP_REMOVED lines=8> */
[----:B------:R-:W0:Y:S02]  /*13e0*/  F2F.F64.F32 R24, R24 ;  /* 0x0000001800187310 */ /* 0x000e240000201800 */
[----:B0-----:R-:W-:Y:S05]  /*13f0*/  BRA `(.L_x_1234) ;  /* 0x0000000800c47947 */ /* 0x001fea0003800000 */
.L_x_1240:
[----:B------:R-:W2:Y:S02]  /*1400*/  LDG.E.U16 R4, desc[UR36][R4.64] ;  /* 0x0000002404047981 */ /* 0x000ea4000c1e1500 */
[----:B--2---:R-:W-:-:S05]  /*1410*/  HADD2.F32 R0, -RZ, R4.H0_H0 ;  /* 0x20000004ff007230 */ /* 0x004fca0000004100 */
[----:B------:R-:W-:-:S04]  /*1420*/  FMUL.FTZ R0, R0, 1 ;  /* 0x3f80000000007820 */ /* 0x000fc80000410000 */
[----:B------:R0:W1:Y:S02]  /*1430*/  F2F.F64.F32 R24, R0 ;  /* 0x0000000000187310 */ /* 0x0000640000201800 */
[----:B01----:R-:W-:Y:S05]  /*1440*/  BRA `(.L_x_1234) ;  /* 0x0000000800b07947 */ /* 0x003fea0003800000 */
.L_x_1239:
[----:B------:R4:W5:Y:S01]  /*1450*/  LDG.E.64 R24, desc[UR36][R4.64] ;  /* 0x0000002404187981 */ /* 0x000962000c1e1b00 */
[----:B------:R-:W-:Y:S05]  /*1460*/  BRA `(.L_x_1234) ;  /* 0x0000000800a87947 */ /* 0x000fea0003800000 */
.L_x_1229:
        /* <DEDUP_REMOVED lines=13> */
.L_x_1243:
[----:B------:R0:W5:Y:S01]  /*1540*/  LDG.E.64 R24, desc[UR36][R4.64] ;  /* 0x0000002404187981 */ /* 0x000162000c1e1b00 */
[----:B------:R-:W-:Y:S05]  /*1550*/  BRA `(.L_x_1234) ;  /* 0x00000008006c7947 */ /* 0x000fea0003800000 */
.L_x_1242:
        /* <DEDUP_REMOVED lines=27> */
.L_x_1245:
        /* <DEDUP_REMOVED lines=13> */
[----:B------:R0:W1:Y:S02]  /*17e0*/  F2F.F64.F32 R24, R0 ;  /* 0x0000000000187310 */ /* 0x0000640000201800 */
[----:B01----:R-:W-:Y:S05]  /*17f0*/  BRA `(.L_x_1234) ;  /* 0x0000000400c47947 */ /* 0x003fea0003800000 */
.L_x_1244:
[----:B------:R-:W2:Y:S02]  /*1800*/  LDG.E.U16 R0, desc[UR36][R4.64] ;  /* 0x0000002404007981 */ /* 0x000ea4000c1e1500 */
[----:B--2---:R-:W-:-:S04]  /*1810*/  IMAD.U32 R0, R0, 0x10000, RZ ;  /* 0x0001000000007824 */ /* 0x004fc800078e00ff */
[----:B------:R-:W-:-:S04]  /*1820*/  FMUL.FTZ R0, R0, 1 ;  /* 0x3f80000000007820 */ /* 0x000fc80000410000 */
[----:B------:R0:W1:Y:S02]  /*1830*/  F2F.F64.F32 R24, R0 ;  /* 0x0000000000187310 */ /* 0x0000640000201800 */
[----:B01----:R-:W-:Y:S05]  /*1840*/  BRA `(.L_x_1234) ;  /* 0x0000000400b07947 */ /* 0x003fea0003800000 */
.L_x_1241:
        /* <DEDUP_REMOVED lines=11> */
.L_x_1248:
        /* <DEDUP_REMOVED lines=21> */
.L_x_1250:
[----:B------:R-:W-:Y:S05]  /*1a50*/  BSYNC.RECONVERGENT B0 ;  /* 0x0000000000007941 */ /* 0x000fea0003800200 */
.L_x_1249:
[----:B------:R-:W-:Y:S01]  /*1a60*/  IMAD.SHL.U32 R0, R0, 0x100000, RZ ;  /* 0x0010000000007824 */ /* 0x000fe200078e00ff */
[----:B------:R-:W-:-:S04]  /*1a70*/  LEA R3, R3, 0x3b800000, 0x17 ;  /* 0x3b80000003037811 */ /* 0x000fc800078eb8ff */
[----:B------:R-:W-:-:S05]  /*1a80*/  LOP3.LUT R0, R3, R0, R7, 0xfe, !PT ;  /* 0x0000000003007212 */ /* 0x000fca00078efe07 */
[----:B------:R-:W-:-:S04]  /*1a90*/  FMUL.FTZ R0, R0, 1 ;  /* 0x3f80000000007820 */ /* 0x000fc80000410000 */
[----:B------:R4:W0:Y:S02]  /*1aa0*/  F2F.F64.F32 R24, R0 ;  /* 0x0000000000187310 */ /* 0x0008240000201800 */
[----:B0---4-:R-:W-:Y:S05]  /*1ab0*/  BRA `(.L_x_1234) ;  /* 0x0000000400147947 */ /* 0x011fea0003800000 */
.L_x_1247:
        /* <DEDUP_REMOVED lines=21> */
.L_x_1252:
[----:B------:R-:W-:Y:S05]  /*1c10*/  BSYNC.RECONVERGENT B0 ;  /* 0x0000000000007941 */ /* 0x000fea0003800200 */
.L_x_1251:
[----:B------:R-:W-:Y:S01]  /*1c20*/  IMAD.SHL.U32 R0, R0, 0x200000, RZ ;  /* 0x0020000000007824 */ /* 0x000fe200078e00ff */
[----:B------:R-:W-:-:S04]  /*1c30*/  LEA R3, R3, 0x37800000, 0x17 ;  /* 0x3780000003037811 */ /* 0x000fc800078eb8ff */
[----:B------:R-:W-:-:S05]  /*1c40*/  LOP3.LUT R0, R3, R0, R7, 0xfe, !PT ;  /* 0x0000000003007212 */ /* 0x000fca00078efe07 */
[----:B------:R-:W-:-:S04]  /*1c50*/  FMUL.FTZ R0, R0, 1 ;  /* 0x3f80000000007820 */ /* 0x000fc80000410000 */
[----:B------:R4:W0:Y:S02]  /*1c60*/  F2F.F64.F32 R24, R0 ;  /* 0x0000000000187310 */ /* 0x0008240000201800 */
[----:B0---4-:R-:W-:Y:S05]  /*1c70*/  BRA `(.L_x_1234) ;  /* 0x0000000000a47947 */ /* 0x011fea0003800000 */
.L_x_1246:
[----:B------:R-:W-:-:S09]  /*1c80*/  UISETP.NE.AND UP0, UPT, UR4, 0x1c, UPT ;  /* 0x0000001c0400788c */ /* 0x000fd2000bf05270 */
[----:B------:R-:W-:Y:S05]  /*1c90*/  BRA.U !UP0, `(.L_x_1253) ;  /* 0x0000000108947547 */ /* 0x000fea000b800000 */
[----:B------:R-:W-:-:S09]  /*1ca0*/  UISETP.NE.AND UP0, UPT, UR4, 0x1d, UPT ;  /* 0x0000001d0400788c */ /* 0x000fd2000bf05270 */
[----:B------:R-:W-:Y:S05]  /*1cb0*/  BRA.U !UP0, `(.L_x_1254) ;  /* 0x0000000108807547 */ /* 0x000fea000b800000 */
[----:B------:R-:W-:-:S09]  /*1cc0*/  UISETP.NE.AND UP0, UPT, UR4, 0x2c, UPT ;  /* 0x0000002c0400788c */ /* 0x000fd2000bf05270 */
[----:B------:R-:W-:Y:S05]  /*1cd0*/  BRA.U !UP0, `(.L_x_1255) ;  /* 0x0000000108487547 */ /* 0x000fea000b800000 */
.L_x_1233:
[----:B------:R-:W-:Y:S01]  /*1ce0*/  MOV R0, 0x0 ;  /* 0x0000000000007802 */ /* 0x000fe20000000f00 */
[----:B------:R-:W0:Y:S01]  /*1cf0*/  LDCU.64 UR4, c[0x4][0x118] ;  /* 0x01002300ff0477ac */ /* 0x000e220008000a00 */
[----:B------:R-:W-:Y:S02]  /*1d00*/  IMAD.MOV.U32 R8, RZ, RZ, 0x4e ;  /* 0x0000004eff087424 */ /* 0x000fe400078e00ff */
[----:B------:R1:W2:Y:S01]  /*1d10*/  LDC.64 R14, c[0x4][R0] ;  /* 0x01000000000e7b82 */ /* 0x0002a20000000a00 */
[----:B------:R-:W4:Y:S01]  /*1d20*/  LDCU.64 UR6, c[0x4][0x120] ;  /* 0x01002400ff0677ac */ /* 0x000f220008000a00 */
[----:B------:R-:W-:Y:S02]  /*1d30*/  IMAD.MOV.U32 R12, RZ, RZ, 0x1 ;  /* 0x00000001ff0c7424 */ /* 0x000fe400078e00ff */
[----:B------:R-:W-:Y:S01]  /*1d40*/  IMAD.MOV.U32 R13, RZ, RZ, RZ ;  /* 0x000000ffff0d7224 */ /* 0x000fe200078e00ff */
[----:B------:R-:W3:Y:S01]  /*1d50*/  LDCU.64 UR8, c[0x4][0x8] ;  /* 0x01000100ff0877ac */ /* 0x000ee20008000a00 */
[----:B0-----:R-:W-:-:S02]  /*1d60*/  IMAD.U32 R4, RZ, RZ, UR4 ;  /* 0x00000004ff047e24 */ /* 0x001fc4000f8e00ff */
[----:B------:R-:W-:Y:S02]  /*1d70*/  IMAD.U32 R5, RZ, RZ, UR5 ;  /* 0x00000005ff057e24 */ /* 0x000fe4000f8e00ff */
[----:B----4-:R-:W-:Y:S02]  /*1d80*/  IMAD.U32 R6, RZ, RZ, UR6 ;  /* 0x00000006ff067e24 */ /* 0x010fe4000f8e00ff */
[----:B------:R-:W-:Y:S02]  /*1d90*/  IMAD.U32 R7, RZ, RZ, UR7 ;  /* 0x00000007ff077e24 */ /* 0x000fe4000f8e00ff */
[----:B---3--:R-:W-:Y:S02]  /*1da0*/  IMAD.U32 R10, RZ, RZ, UR8 ;  /* 0x00000008ff0a7e24 */ /* 0x008fe4000f8e00ff */
[----:B-1----:R-:W-:-:S07]  /*1db0*/  IMAD.U32 R11, RZ, RZ, UR9 ;  /* 0x00000009ff0b7e24 */ /* 0x002fce000f8e00ff */
[----:B------:R-:W-:-:S07]  /*1dc0*/  LEPC R20, `(.L_x_1256) ;  /* 0x000000001014794e */ /* 0x000fce0000000000 */
[----:B--2--5:R-:W-:Y:S05]  /*1dd0*/  CALL.ABS.NOINC R14 ;  /* 0x000000000e007343 */ /* 0x024fea0003c00000 */
.L_x_1256:
[----:B------:R-:W-:Y:S01]  /*1de0*/  CS2R R24, SRZ ;  /* 0x0000000000187805 */ /* 0x000fe2000001ff00 */
[----:B------:R-:W-:Y:S06]  /*1df0*/  BRA `(.L_x_1234) ;  /* 0x0000000000447947 */ /* 0x000fec0003800000 */
.L_x_1255:
        /* <DEDUP_REMOVED lines=10> */
[----:B------:R1:W2:Y:S02]  /*1ea0*/  @P0 F2F.F64.F32 R24, R0 ;  /* 0x0000000000180310 */ /* 0x0002a40000201800 */
[----:B-12---:R-:W-:Y:S05]  /*1eb0*/  BRA `(.L_x_1234) ;  /* 0x0000000000147947 */ /* 0x006fea0003800000 */
.L_x_1254:
[----:B------:R-:W2:Y:S02]  /*1ec0*/  LDG.E.64 R24, desc[UR36][R4.64] ;  /* 0x0000002404187981 */ /* 0x000ea4000c1e1b00 */
[----:B--2---:R-:W1:Y:S02]  /*1ed0*/  I2F.F64.U64 R24, R24 ;  /* 0x0000001800187312 */ /* 0x004e640000301800 */
[----:B-1----:R-:W-:Y:S05]  /*1ee0*/  BRA `(.L_x_1234) ;  /* 0x0000000000087947 */ /* 0x002fea0003800000 */
.L_x_1253:
[----:B------:R-:W2:Y:S02]  /*1ef0*/  LDG.E R4, desc[UR36][R4.64] ;  /* 0x0000002404047981 */ /* 0x000ea4000c1e1900 */
[----:B--2---:R1:W2:Y:S02]  /*1f00*/  I2F.F64.U32 R24, R4 ;  /* 0x0000000400187312 */ /* 0x0042a40000201800 */
.L_x_1234:
[----:B------:R-:W-:Y:S05]  /*1f10*/  BSYNC.RECONVERGENT B7 ;  /* 0x0000000000077941 */ /* 0x000fea0003800200 */
.L_x_1228:
[----:B------:R-:W-:-:S07]  /*1f20*/  VIADD R29, R2, 0x80 ;  /* 0x00000080021d7836 */ /* 0x000fce0000000000 */
.L_x_1198:
[----:B------:R-:W-:Y:S05]  /*1f30*/  BSYNC.RECONVERGENT B6 ;  /* 0x0000000000067941 */ /* 0x000fea0003800200 */
.L_x_1197:
[----:B------:R-:W-:Y:S01]  /*1f40*/  ISETP.GE.AND P0, PT, R29, R40, PT ;  /* 0x000000281d00720c */ /* 0x000fe20003f06270 */
[----:B------:R-:W-:Y:S01]  /*1f50*/  BSSY.RECONVERGENT B6, `(.L_x_1257) ;  /* 0x00001e8000067945 */ /* 0x000fe20003800200 */
[----:B------:R-:W-:Y:S02]  /*1f60*/  CS2R R32, SRZ ;  /* 0x0000000000207805 */ /* 0x000fe4000001ff00 */
[----:B------:R-:W-:-:S09]  /*1f70*/  CS2R R18, SRZ ;  /* 0x0000000000127805 */ /* 0x000fd2000001ff00 */
[----:B------:R-:W-:Y:S05]  /*1f80*/  @P0 BRA `(.L_x_1258) ;  /* 0x0000001c00900947 */ /* 0x000fea0003800000 */
[----:B01--4-:R-:W0:Y:S01]  /*1f90*/  LDC.64 R4, c[0x0][0x390] ;  /* 0x0000e400ff047b82 */ /* 0x013e220000000a00 */
        /* <DEDUP_REMOVED lines=18> */
[----:B----4-:R0:W1:Y:S02]  /*20c0*/  I2F.F64.S16 R32, R4 ;  /* 0x0000000400207312 */ /* 0x0100640000101c00 */
[----:B01----:R-:W-:Y:S05]  /*20d0*/  BRA `(.L_x_1265) ;  /* 0x0000000c00707947 */ /* 0x003fea0003800000 */
.L_x_1263:
[----:B------:R-:W4:Y:S02]  /*20e0*/  LDG.E.U8 R4, desc[UR36][R4.64] ;  /* 0x0000002404047981 */ /* 0x000f24000c1e1100 */
[----:B----4-:R0:W1:Y:S02]  /*20f0*/  I2F.F64.U16 R32, R4 ;  /* 0x0000000400207312 */ /* 0x0100640000101800 */
[----:B01----:R-:W-:Y:S05]  /*2100*/  BRA `(.L_x_1265) ;  /* 0x0000000c00647947 */ /* 0x003fea0003800000 */
.L_x_1262:
[----:B------:R-:W-:-:S09]  /*2110*/  UISETP.NE.AND UP0, UPT, UR4, 0x2, UPT ;  /* 0x000000020400788c */ /* 0x000fd2000bf05270 */
[----:B------:R-:W-:Y:S05]  /*2120*/  BRA.U !UP0, `(.L_x_1266) ;  /* 0x0000000108287547 */ /* 0x000fea000b800000 */
[----:B------:R-:W-:-:S09]  /*2130*/  UISETP.NE.AND UP0, UPT, UR4, 0x3, UPT ;  /* 0x000000030400788c */ /* 0x000fd2000bf05270 */
[----:B------:R-:W-:Y:S05]  /*2140*/  BRA.U !UP0, `(.L_x_1267) ;  /* 0x0000000108147547 */ /* 0x000fea000b800000 */
[----:B------:R-:W-:-:S09]  /*2150*/  UISETP.NE.AND UP0, UPT, UR4, 0x4, UPT ;  /* 0x000000040400788c */ /* 0x000fd2000bf05270 */
[----:B------:R-:W-:Y:S05]  /*2160*/  BRA.U UP0, `(.L_x_1264) ;  /* 0x0000000900f07547 */ /* 0x000fea000b800000 */
[----:B------:R-:W4:Y:S02]  /*2170*/  LDG.E.64 R32, desc[UR36][R4.64] ;  /* 0x0000002404207981 */ /* 0x000f24000c1e1b00 */
[----:B----4-:R-:W0:Y:S02]  /*2180*/  I2F.F64.S64 R32, R32 ;  /* 0x0000002000207312 */ /* 0x010e240000301c00 */
[----:B0-----:R-:W-:Y:S05]  /*2190*/  BRA `(.L_x_1265) ;  /* 0x0000000c00407947 */ /* 0x001fea0003800000 */
.L_x_1267:
[----:B------:R-:W4:Y:S02]  /*21a0*/  LDG.E R4, desc[UR36][R4.64] ;  /* 0x0000002404047981 */ /* 0x000f24000c1e1900 */
[----:B----4-:R0:W1:Y:S02]  /*21b0*/  I2F.F64 R32, R4 ;  /* 0x0000000400207312 */ /* 0x0100640000201c00 */
[----:B01----:R-:W-:Y:S05]  /*21c0*/  BRA `(.L_x_1265) ;  /* 0x0000000c00347947 */ /* 0x003fea0003800000 */
.L_x_1266:
[----:B------:R-:W4:Y:S02]  /*21d0*/  LDG.E.U16 R4, desc[UR36][R4.64] ;  /* 0x0000002404047981 */ /* 0x000f24000c1e1500 */
[----:B----4-:R0:W1:Y:S02]  /*21e0*/  I2F.F64.S16 R32, R4 ;  /* 0x0000000400207312 */ /* 0x0100640000101c00 */
[----:B01----:R-:W-:Y:S05]  /*21f0*/  BRA `(.L_x_1265) ;  /* 0x0000000c00287947 */ /* 0x003fea0003800000 */
.L_x_1261:
        /* <DEDUP_REMOVED lines=8> */
[----:B------:R-:W0:Y:S02]  /*2280*/  F2F.F64.F32 R32, R32 ;  /* 0x0000002000207310 */ /* 0x000e240000201800 */
[----:B0-----:R-:W-:Y:S05]  /*2290*/  BRA `(.L_x_1265) ;  /* 0x0000000c00007947 */ /* 0x001fea0003800000 */
.L_x_1269:
[----:B------:R-:W4:Y:S02]  /*22a0*/  LDG.E.U16 R0, desc[UR36][R4.64] ;  /* 0x0000002404007981 */ /* 0x000f24000c1e1500 */
[----:B----4-:R-:W-:-:S05]  /*22b0*/  HADD2.F32 R0, -RZ, R0.H0_H0 ;  /* 0x20000000ff007230 */ /* 0x010fca0000004100 */
[----:B------:R-:W-:-:S04]  /*22c0*/  FMUL.FTZ R0, R0, 1 ;  /* 0x3f80000000007820 */ /* 0x000fc80000410000 */
[----:B------:R0:W1:Y:S02]  /*22d0*/  F2F.F64.F32 R32, R0 ;  /* 0x0000000000207310 */ /* 0x0000640000201800 */
[----:B01----:R-:W-:Y:S05]  /*22e0*/  BRA `(.L_x_1265) ;  /* 0x0000000800ec7947 */ /* 0x003fea0003800000 */
.L_x_1268:
        /* <DEDUP_REMOVED lines=10> */
.L_x_1271:
[----:B------:R-:W4:Y:S02]  /*2390*/  LDG.E.U16 R4, desc[UR36][R4.64] ;  /* 0x0000002404047981 */ /* 0x000f24000c1e1500 */
[----:B----4-:R-:W-:-:S05]  /*23a0*/  HADD2.F32 R0, -RZ, R4.H0_H0 ;  /* 0x20000004ff007230 */ /* 0x010fca0000004100 */
[----:B------:R-:W-:-:S04]  /*23b0*/  FMUL.FTZ R0, R0, 1 ;  /* 0x3f80000000007820 */ /* 0x000fc80000410000 */
[----:B------:R0:W1:Y:S02]  /*23c0*/  F2F.F64.F32 R32, R0 ;  /* 0x0000000000207310 */ /* 0x0000640000201800 */
[----:B01----:R-:W-:Y:S05]  /*23d0*/  BRA `(.L_x_1265) ;  /* 0x0000000800b07947 */ /* 0x003fea0003800000 */
.L_x_1270:
[----:B------:R0:W5:Y:S01]  /*23e0*/  LDG.E.64 R32, desc[UR36][R4.64] ;  /* 0x0000002404207981 */ /* 0x000162000c1e1b00 */
[----:B------:R-:W-:Y:S05]  /*23f0*/  BRA `(.L_x_1265) ;  /* 0x0000000800a87947 */ /* 0x000fea0003800000 */
.L_x_1260:
        /* <DEDUP_REMOVED lines=13> */
.L_x_1274:
[----:B------:R4:W5:Y:S01]  /*24d0*/  LDG.E.64 R32, desc[UR36][R4.64] ;  /* 0x0000002404207981 */ /* 0x000962000c1e1b00 */
[----:B------:R-:W-:Y:S05]  /*24e0*/  BRA `(.L_x_1265) ;  /* 0x00000008006c7947 */ /* 0x000fea0003800000 */
.L_x_1273:
        /* <DEDUP_REMOVED lines=27> */
.L_x_1276:
[----:B------:R-:W4:Y:S02]  /*26a0*/  LDG.E.U8 R4, desc[UR36][R4.64] ;  /* 0x0000002404047981 */ /* 0x000f24000c1e1100 */
[C---:B----4-:R-:W-:Y:S02]  /*26b0*/  IMAD.SHL.U32 R0, R4.reuse, 0x2000000, RZ ;  /* 0x0200000004007824 */ /* 0x050fe400078e00ff */
        /* <DEDUP_REMOVED lines=9> */
[----:B------:R-:W-:-:S05]  /*2750*/  LOP3.LUT R0, R0, 0x80000000, R3, 0xf8, !PT ;  /* 0x8000000000007812 */ /* 0x000fca00078ef803 */
[----:B------:R-:W-:-:S04]  /*2760*/  FMUL.FTZ R0, R0, 1 ;  /* 0x3f80000000007820 */ /* 0x000fc80000410000 */
[----:B------:R0:W1:Y:S02]  /*2770*/  F2F.F64.F32 R32, R0 ;  /* 0x0000000000207310 */ /* 0x0000640000201800 */
[----:B01----:R-:W-:Y:S05]  /*2780*/  BRA `(.L_x_1265) ;  /* 0x0000000400c47947 */ /* 0x003fea0003800000 */
.L_x_1275:
[----:B------:R-:W4:Y:S02]  /*2790*/  LDG.E.U16 R0, desc[UR36][R4.64] ;  /* 0x0000002404007981 */ /* 0x000f24000c1e1500 */
[----:B----4-:R-:W-:-:S04]  /*27a0*/  IMAD.U32 R0, R0, 0x10000, RZ ;  /* 0x0001000000007824 */ /* 0x010fc800078e00ff */
[----:B------:R-:W-:-:S04]  /*27b0*/  FMUL.FTZ R0, R0, 1 ;  /* 0x3f80000000007820 */ /* 0x000fc80000410000 */
[----:B------:R0:W1:Y:S02]  /*27c0*/  F2F.F64.F32 R32, R0 ;  /* 0x0000000000207310 */ /* 0x0000640000201800 */
[----:B01----:R-:W-:Y:S05]  /*27d0*/  BRA `(.L_x_1265) ;  /* 0x0000000400b07947 */ /* 0x003fea0003800000 */
.L_x_1272:
        /* <DEDUP_REMOVED lines=11> */
.L_x_1279:
        /* <DEDUP_REMOVED lines=21> */
.L_x_1281:
[----:B------:R-:W-:Y:S05]  /*29e0*/  BSYNC.RECONVERGENT B0 ;  /* 0x0000000000007941 */ /* 0x000fea0003800200 */
.L_x_1280:
[----:B------:R-:W-:Y:S01]  /*29f0*/  IMAD.SHL.U32 R0, R0, 0x100000, RZ ;  /* 0x0010000000007824 */ /* 0x000fe200078e00ff */
[----:B------:R-:W-:-:S04]  /*2a00*/  LEA R3, R3, 0x3b800000, 0x17 ;  /* 0x3b80000003037811 */ /* 0x000fc800078eb8ff */
[----:B------:R-:W-:-:S05]  /*2a10*/  LOP3.LUT R0, R3, R0, R7, 0xfe, !PT ;  /* 0x0000000003007212 */ /* 0x000fca00078efe07 */
[----:B------:R-:W-:-:S04]  /*2a20*/  FMUL.FTZ R0, R0, 1 ;  /* 0x3f80000000007820 */ /* 0x000fc80000410000 */
[----:B------:R4:W0:Y:S02]  /*2a30*/  F2F.F64.F32 R32, R0 ;  /* 0x0000000000207310 */ /* 0x0008240000201800 */
[----:B0---4-:R-:W-:Y:S05]  /*2a40*/  BRA `(.L_x_1265) ;  /* 0x0000000400147947 */ /* 0x011fea0003800000 */
.L_x_1278:
        /* <DEDUP_REMOVED lines=21> */
.L_x_1283:
[----:B------:R-:W-:Y:S05]  /*2ba0*/  BSYNC.RECONVERGENT B0 ;  /* 0x0000000000007941 */ /* 0x000fea0003800200 */
.L_x_1282:
[----:B------:R-:W-:Y:S01]  /*2bb0*/  IMAD.SHL.U32 R0, R0, 0x200000, RZ ;  /* 0x0020000000007824 */ /* 0x000fe200078e00ff */
[----:B------:R-:W-:-:S04]  /*2bc0*/  LEA R3, R3, 0x37800000, 0x17 ;  /* 0x3780000003037811 */ /* 0x000fc800078eb8ff */
[----:B------:R-:W-:-:S05]  /*2bd0*/  LOP3.LUT R0, R3, R0, R7, 0xfe, !PT ;  /* 0x0000000003007212 */ /* 0x000fca00078efe07 */
[----:B------:R-:W-:-:S04]  /*2be0*/  FMUL.FTZ R0, R0, 1 ;  /* 0x3f80000000007820 */ /* 0x000fc80000410000 */
[----:B------:R4:W0:Y:S02]  /*2bf0*/  F2F.F64.F32 R32, R0 ;  /* 0x0000000000207310 */ /* 0x0008240000201800 */
[----:B0---4-:R-:W-:Y:S05]  /*2c00*/  BRA `(.L_x_1265) ;  /* 0x0000000000a47947 */ /* 0x011fea0003800000 */
.L_x_1277:
        /* <DEDUP_REMOVED lines=12> */
[----:B------:R-:W-:Y:S02]  /*2cd0*/  @P0 IMAD.SHL.U32 R0, R0, 0x800000, RZ ;  /* 0x0080000000000824 */ /* 0x000fe400078e00ff */
[----:B------:R-:W-:Y:S02]  /*2ce0*/  @!P0 IMAD.MOV.U32 R32, RZ, RZ, 0x20000000 ;  /* 0x20000000ff208424 */ /* 0x000fe400078e00ff */
[----:B------:R-:W-:Y:S02]  /*2cf0*/  @!P0 IMAD.MOV.U32 R33, RZ, RZ, 0x7ff80000 ;  /* 0x7ff80000ff218424 */ /* 0x000fe400078e00ff */
[----:B------:R-:W-:-:S04]  /*2d00*/  @P0 FMUL.FTZ R0, R0, 1 ;  /* 0x3f80000000000820 */ /* 0x000fc80000410000 */
[----:B------:R0:W1:Y:S02]  /*2d10*/  @P0 F2F.F64.F32 R32, R0 ;  /* 0x0000000000200310 */ /* 0x0000640000201800 */
[----:B01----:R-:W-:Y:S05]  /*2d20*/  BRA `(.L_x_1265) ;  /* 0x00000000005c7947 */ /* 0x003fea0003800000 */
.L_x_1264:
[----:B------:R-:W-:Y:S01]  /*2d30*/  MOV R0, 0x0 ;  /* 0x0000000000007802 */ /* 0x000fe20000000f00 */
[----:B------:R-:W0:Y:S01]  /*2d40*/  LDCU.64 UR4, c[0x4][0x118] ;  /* 0x01002300ff0477ac */ /* 0x000e220008000a00 */
[----:B------:R-:W-:Y:S02]  /*2d50*/  IMAD.MOV.U32 R8, RZ, RZ, 0x4e ;  /* 0x0000004eff087424 */ /* 0x000fe400078e00ff */
[----:B------:R1:W4:Y:S01]  /*2d60*/  LDC.64 R14, c[0x4][R0] ;  /* 0x01000000000e7b82 */ /* 0x0003220000000a00 */
[----:B------:R-:W2:Y:S01]  /*2d70*/  LDCU.64 UR6, c[0x4][0x120] ;  /* 0x01002400ff0677ac */ /* 0x000ea20008000a00 */
[----:B------:R-:W-:Y:S02]  /*2d80*/  IMAD.MOV.U32 R12, RZ, RZ, 0x1 ;  /* 0x00000001ff0c7424 */ /* 0x000fe400078e00ff */
[----:B------:R-:W-:Y:S01]  /*2d90*/  IMAD.MOV.U32 R13, RZ, RZ, RZ ;  /* 0x000000ffff0d7224 */ /* 0x000fe200078e00ff */
[----:B------:R-:W3:Y:S01]  /*2da0*/  LDCU.64 UR8, c[0x4][0x8] ;  /* 0x01000100ff0877ac */ /* 0x000ee20008000a00 */
[----:B0-----:R-:W-:-:S02]  /*2db0*/  IMAD.U32 R4, RZ, RZ, UR4 ;  /* 0x00000004ff047e24 */ /* 0x001fc4000f8e00ff */
[----:B------:R-:W-:Y:S02]  /*2dc0*/  IMAD.U32 R5, RZ, RZ, UR5 ;  /* 0x00000005ff057e24 */ /* 0x000fe4000f8e00ff */
[----:B--2---:R-:W-:Y:S02]  /*2dd0*/  IMAD.U32 R6, RZ, RZ, UR6 ;  /* 0x00000006ff067e24 */ /* 0x004fe4000f8e00ff */
[----:B------:R-:W-:Y:S02]  /*2de0*/  IMAD.U32 R7, RZ, RZ, UR7 ;  /* 0x00000007ff077e24 */ /* 0x000fe4000f8e00ff */
[----:B---3--:R-:W-:Y:S02]  /*2df0*/  IMAD.U32 R10, RZ, RZ, UR8 ;  /* 0x00000008ff0a7e24 */ /* 0x008fe4000f8e00ff */
[----:B-1----:R-:W-:-:S07]  /*2e00*/  IMAD.U32 R11, RZ, RZ, UR9 ;  /* 0x00000009ff0b7e24 */ /* 0x002fce000f8e00ff */
[----:B------:R-:W-:-:S07]  /*2e10*/  LEPC R20, `(.L_x_1286) ;  /* 0x000000001014794e */ /* 0x000fce0000000000 */
[----:B----45:R-:W-:Y:S05]  /*2e20*/  CALL.ABS.NOINC R14 ;  /* 0x000000000e007343 */ /* 0x030fea0003c00000 */
.L_x_1286:
[----:B------:R-:W-:Y:S01]  /*2e30*/  CS2R R32, SRZ ;  /* 0x0000000000207805 */ /* 0x000fe2000001ff00 */
[----:B------:R-:W-:Y:S06]  /*2e40*/  BRA `(.L_x_1265) ;  /* 0x0000000000147947 */ /* 0x000fec0003800000 */
.L_x_1285:
[----:B------:R-:W4:Y:S02]  /*2e50*/  LDG.E.64 R32, desc[UR36][R4.64] ;  /* 0x0000002404207981 */ /* 0x000f24000c1e1b00 */
[----:B----4-:R-:W0:Y:S02]  /*2e60*/  I2F.F64.U64 R32, R32 ;  /* 0x0000002000207312 */ /* 0x010e240000301800 */
[----:B0-----:R-:W-:Y:S05]  /*2e70*/  BRA `(.L_x_1265) ;  /* 0x0000000000087947 */ /* 0x001fea0003800000 */
.L_x_1284:
[----:B------:R-:W4:Y:S02]  /*2e80*/  LDG.E R4, desc[UR36][R4.64] ;  /* 0x0000002404047981 */ /* 0x000f24000c1e1900 */
[----:B----4-:R0:W1:Y:S02]  /*2e90*/  I2F.F64.U32 R32, R4 ;  /* 0x0000000400207312 */ /* 0x0100640000201800 */
.L_x_1265:
[----:B------:R-:W-:Y:S05]  /*2ea0*/  BSYNC.RECONVERGENT B7 ;  /* 0x0000000000077941 */ /* 0x000fea0003800200 */
.L_x_1259:
[----:B0---4-:R-:W0:Y:S01]  /*2eb0*/  LDC.64 R4, c[0x0][0x398] ;  /* 0x0000e600ff047b82 */ /* 0x011e220000000a00 */
[----:B------:R-:W4:Y:S01]  /*2ec0*/  LDCU UR5, c[0x0][0x3ac] ;  /* 0x00007580ff0577ac */ /* 0x000f220008000800 */
[----:B------:R-:W-:Y:S01]  /*2ed0*/  BSSY.RECONVERGENT B7, `(.L_x_1287) ;  /* 0x00000ee000077945 */ /* 0x000fe20003800200 */
[----:B------:R-:W-:-:S04]  /*2ee0*/  UPRMT UR4, UR39, 0x9910, URZ ;  /* 0x0000991027047896 */ /* 0x000fc800080000ff */
        /* <DEDUP_REMOVED lines=14> */
[----:B----4-:R0:W4:Y:S02]  /*2fd0*/  I2F.F64.S16 R18, R4 ;  /* 0x0000000400127312 */ /* 0x0101240000101c00 */
[----:B0---4-:R-:W-:Y:S05]  /*2fe0*/  BRA `(.L_x_1293) ;  /* 0x0000000c00707947 */ /* 0x011fea0003800000 */
.L_x_1291:
[----:B------:R-:W4:Y:S02]  /*2ff0*/  LDG.E.U8 R4, desc[UR36][R4.64] ;  /* 0x0000002404047981 */ /* 0x000f24000c1e1100 */
[----:B----4-:R0:W4:Y:S02]  /*3000*/  I2F.F64.U16 R18, R4 ;  /* 0x0000000400127312 */ /* 0x0101240000101800 */
[----:B0---4-:R-:W-:Y:S05]  /*3010*/  BRA `(.L_x_1293) ;  /* 0x0000000c00647947 */ /* 0x011fea0003800000 */
.L_x_1290:
        /* <DEDUP_REMOVED lines=9> */
.L_x_1295:
[----:B------:R-:W4:Y:S02]  /*30b0*/  LDG.E R4, desc[UR36][R4.64] ;  /* 0x0000002404047981 */ /* 0x000f24000c1e1900 */
[----:B----4-:R0:W4:Y:S02]  /*30c0*/  I2F.F64 R18, R4 ;  /* 0x0000000400127312 */ /* 0x0101240000201c00 */
[----:B0---4-:R-:W-:Y:S05]  /*30d0*/  BRA `(.L_x_1293) ;  /* 0x0000000c00347947 */ /* 0x011fea0003800000 */
.L_x_1294:
[----:B------:R-:W4:Y:S02]  /*30e0*/  LDG.E.U16 R4, desc[UR36][R4.64] ;  /* 0x0000002404047981 */ /* 0x000f24000c1e1500 */
[----:B----4-:R0:W4:Y:S02]  /*30f0*/  I2F.F64.S16 R18, R4 ;  /* 0x0000000400127312 */ /* 0x0101240000101c00 */
[----:B0---4-:R-:W-:Y:S05]  /*3100*/  BRA `(.L_x_1293) ;  /* 0x0000000c00287947 */ /* 0x011fea0003800000 */
.L_x_1289:
        /* <DEDUP_REMOVED lines=10> */
.L_x_1297:
[----:B------:R-:W4:Y:S02]  /*31b0*/  LDG.E.U16 R0, desc[UR36][R4.64] ;  /* 0x0000002404007981 */ /* 0x000f24000c1e1500 */
[----:B----4-:R-:W-:-:S05]  /*31c0*/  HADD2.F32 R0, -RZ, R0.H0_H0 ;  /* 0x20000000ff007230 */ /* 0x010fca0000004100 */
[----:B------:R-:W-:-:S04]  /*31d0*/  FMUL.FTZ R0, R0, 1 ;  /* 0x3f80000000007820 */ /* 0x000fc80000410000 */
[----:B------:R4:W0:Y:S02]  /*31e0*/  F2F.F64.F32 R18, R0 ;  /* 0x0000000000127310 */ /* 0x0008240000201800 */
[----:B0---4-:R-:W-:Y:S05]  /*31f0*/  BRA `(.L_x_1293) ;  /* 0x0000000800ec7947 */ /* 0x011fea0003800000 */
.L_x_1296:
        /* <DEDUP_REMOVED lines=10> */
.L_x_1299:
[----:B------:R-:W4:Y:S02]  /*32a0*/  LDG.E.U16 R4, desc[UR36][R4.64] ;  /* 0x0000002404047981 */ /* 0x000f24000c1e1500 */
[----:B----4-:R-:W-:-:S05]  /*32b0*/  HADD2.F32 R0, -RZ, R4.H0_H0 ;  /* 0x20000004ff007230 */ /* 0x010fca0000004100 */
[----:B------:R-:W-:-:S04]  /*32c0*/  FMUL.FTZ R0, R0, 1 ;  /* 0x3f80000000007820 */ /* 0x000fc80000410000 */
[----:B------:R0:W4:Y:S02]  /*32d0*/  F2F.F64.F32 R18, R0 ;  /* 0x0000000000127310 */ /* 0x0001240000201800 */
[----:B0---4-:R-:W-:Y:S05]  /*32e0*/  BRA `(.L_x_1293) ;  /* 0x0000000800b07947 */ /* 0x011fea0003800000 */
.L_x_1298:
[----:B------:R0:W5:Y:S01]  /*32f0*/  LDG.E.64 R18, desc[UR36][R4.64] ;  /* 0x0000002404127981 */ /* 0x000162000c1e1b00 */
[----:B------:R-:W-:Y:S05]  /*3300*/  BRA `(.L_x_1293) ;  /* 0x0000000800a87947 */ /* 0x000fea0003800000 */
.L_x_1288:
        /* <DEDUP_REMOVED lines=13> */
.L_x_1302:
[----:B------:R0:W5:Y:S01]  /*33e0*/  LDG.E.64 R18, desc[UR36][R4.64] ;  /* 0x0000002404127981 */ /* 0x000162000c1e1b00 */
[----:B------:R-:W-:Y:S05]  /*33f0*/  BRA `(.L_x_1293) ;  /* 0x00000008006c7947 */ /* 0x000fea0003800000 */
.L_x_1301:
        /* <DEDUP_REMOVED lines=26> */
[----:B0---4-:R-:W-:Y:S05]  /*35a0*/  BRA `(.L_x_1293) ;  /* 0x0000000800007947 */ /* 0x011fea0003800000 */
.L_x_1304:
        /* <DEDUP_REMOVED lines=13> */
[----:B------:R0:W4:Y:S02]  /*3680*/  F2F.F64.F32 R18, R0 ;  /* 0x0000000000127310 */ /* 0x0001240000201800 */
[----:B0---4-:R-:W-:Y:S05]  /*3690*/  BRA `(.L_x_1293) ;  /* 0x0000000400c47947 */ /* 0x011fea0003800000 */
.L_x_1303:
[----:B------:R-:W4:Y:S02]  /*36a0*/  LDG.E.U16 R0, desc[UR36][R4.64] ;  /* 0x0000002404007981 */ /* 0x000f24000c1e1500 */
[----:B----4-:R-:W-:-:S04]  /*36b0*/  IMAD.U32 R0, R0, 0x10000, RZ ;  /* 0x0001000000007824 */ /* 0x010fc800078e00ff */
[----:B------:R-:W-:-:S04]  /*36c0*/  FMUL.FTZ R0, R0, 1 ;  /* 0x3f80000000007820 */ /* 0x000fc80000410000 */
[----:B------:R0:W4:Y:S02]  /*36d0*/  F2F.F64.F32 R18, R0 ;  /* 0x0000000000127310 */ /* 0x0001240000201800 */
[----:B0---4-:R-:W-:Y:S05]  /*36e0*/  BRA `(.L_x_1293) ;  /* 0x0000000400b07947 */ /* 0x011fea0003800000 */
.L_x_1300:
        /* <DEDUP_REMOVED lines=9> */
[----:B----4-:R0:W4:Y:S02]  /*3780*/  I2F.F64.U16 R18, R4 ;  /* 0x0000000400127312 */ /* 0x0101240000101800 */
[----:B0---4-:R-:W-:Y:S05]  /*3790*/  BRA `(.L_x_1293) ;  /* 0x0000000400847947 */ /* 0x011fea0003800000 */
.L_x_1307:
        /* <DEDUP_REMOVED lines=21> */
.L_x_1309:
[----:B------:R-:W-:Y:S05]  /*38f0*/  BSYNC.RECONVERGENT B0 ;  /* 0x0000000000007941 */ /* 0x000fea0003800200 */
.L_x_1308:
[----:B------:R-:W-:Y:S01]  /*3900*/  IMAD.SHL.U32 R0, R0, 0x100000, RZ ;  /* 0x0010000000007824 */ /* 0x000fe200078e00ff */
[----:B------:R-:W-:-:S04]  /*3910*/  LEA R3, R3, 0x3b800000, 0x17 ;  /* 0x3b80000003037811 */ /* 0x000fc800078eb8ff */
[----:B------:R-:W-:-:S05]  /*3920*/  LOP3.LUT R0, R3, R0, R7, 0xfe, !PT ;  /* 0x0000000003007212 */ /* 0x000fca00078efe07 */
[----:B------:R-:W-:-:S04]  /*3930*/  FMUL.FTZ R0, R0, 1 ;  /* 0x3f80000000007820 */ /* 0x000fc80000410000 */
[----:B------:R0:W4:Y:S02]  /*3940*/  F2F.F64.F32 R18, R0 ;  /* 0x0000000000127310 */ /* 0x0001240000201800 */
[----:B0---4-:R-:W-:Y:S05]  /*3950*/  BRA `(.L_x_1293) ;  /* 0x0000000400147947 */ /* 0x011fea0003800000 */
.L_x_1306:
        /* <DEDUP_REMOVED lines=21> */
.L_x_1311:
[----:B------:R-:W-:Y:S05]  /*3ab0*/  BSYNC.RECONVERGENT B0 ;  /* 0x0000000000007941 */ /* 0x000fea0003800200 */
.L_x_1310:
[----:B------:R-:W-:Y:S01]  /*3ac0*/  IMAD.SHL.U32 R0, R0, 0x200000, RZ ;  /* 0x0020000000007824 */ /* 0x000fe200078e00ff */
[----:B------:R-:W-:-:S04]  /*3ad0*/  LEA R3, R3, 0x37800000, 0x17 ;  /* 0x3780000003037811 */ /* 0x000fc800078eb8ff */
[----:B------:R-:W-:-:S05]  /*3ae0*/  LOP3.LUT R0, R3, R0, R7, 0xfe, !PT ;  /* 0x0000000003007212 */ /* 0x000fca00078efe07 */
[----:B------:R-:W-:-:S04]  /*3af0*/  FMUL.FTZ R0, R0, 1 ;  /* 0x3f80000000007820 */ /* 0x000fc80000410000 */
[----:B------:R0:W4:Y:S02]  /*3b00*/  F2F.F64.F32 R18, R0 ;  /* 0x0000000000127310 */ /* 0x0001240000201800 */
[----:B0---4-:R-:W-:Y:S05]  /*3b10*/  BRA `(.L_x_1293) ;  /* 0x0000000000a47947 */ /* 0x011fea0003800000 */
.L_x_1305:
        /* <DEDUP_REMOVED lines=16> */
[----:B------:R0:W4:Y:S02]  /*3c20*/  @P0 F2F.F64.F32 R18, R0 ;  /* 0x0000000000120310 */ /* 0x0001240000201800 */
[----:B0---4-:R-:W-:Y:S05]  /*3c30*/  BRA `(.L_x_1293) ;  /* 0x00000000005c7947 */ /* 0x011fea0003800000 */
.L_x_1292:
[----:B------:R-:W-:Y:S01]  /*3c40*/  MOV R0, 0x0 ;  /* 0x0000000000007802 */ /* 0x000fe20000000f00 */
[----:B------:R-:W0:Y:S01]  /*3c50*/  LDCU.64 UR4, c[0x4][0x118] ;  /* 0x01002300ff0477ac */ /* 0x000e220008000a00 */
[----:B------:R-:W-:Y:S02]  /*3c60*/  IMAD.MOV.U32 R8, RZ, RZ, 0x4e ;  /* 0x0000004eff087424 */ /* 0x000fe400078e00ff */
[----:B------:R4:W1:Y:S01]  /*3c70*/  LDC.64 R14, c[0x4][R0] ;  /* 0x01000000000e7b82 */ /* 0x0008620000000a00 */
        /* <DEDUP_REMOVED lines=9> */
[----:B----4-:R-:W-:-:S07]  /*3d10*/  IMAD.U32 R11, RZ, RZ, UR9 ;  /* 0x00000009ff0b7e24 */ /* 0x010fce000f8e00ff */
[----:B------:R-:W-:-:S07]  /*3d20*/  LEPC R20, `(.L_x_1314) ;  /* 0x000000001014794e */ /* 0x000fce0000000000 */
[----:B-1---5:R-:W-:Y:S05]  /*3d30*/  CALL.ABS.NOINC R14 ;  /* 0x000000000e007343 */ /* 0x022fea0003c00000 */
.L_x_1314:
[----:B------:R-:W-:Y:S01]  /*3d40*/  CS2R R18, SRZ ;  /* 0x0000000000127805 */ /* 0x000fe2000001ff00 */
[----:B------:R-:W-:Y:S06]  /*3d50*/  BRA `(.L_x_1293) ;  /* 0x0000000000147947 */ /* 0x000fec0003800000 */
.L_x_1313:
[----:B------:R-:W4:Y:S02]  /*3d60*/  LDG.E.64 R18, desc[UR36][R4.64] ;  /* 0x0000002404127981 */ /* 0x000f24000c1e1b00 */
[----:B----4-:R-:W0:Y:S02]  /*3d70*/  I2F.F64.U64 R18, R18 ;  /* 0x0000001200127312 */ /* 0x010e240000301800 */
[----:B0-----:R-:W-:Y:S05]  /*3d80*/  BRA `(.L_x_1293) ;  /* 0x0000000000087947 */ /* 0x001fea0003800000 */
.L_x_1312:
[----:B------:R-:W4:Y:S02]  /*3d90*/  LDG.E R4, desc[UR36][R4.64] ;  /* 0x0000002404047981 */ /* 0x000f24000c1e1900 */
[----:B----4-:R4:W0:Y:S02]  /*3da0*/  I2F.F64.U32 R18, R4 ;  /* 0x0000000400127312 */ /* 0x0108240000201800 */
.L_x_1293:
[----:B------:R-:W-:Y:S05]  /*3db0*/  BSYNC.RECONVERGENT B7 ;  /* 0x0000000000077941 */ /* 0x000fea0003800200 */
.L_x_1287:
[----:B------:R-:W-:-:S07]  /*3dc0*/  VIADD R29, R29, 0x80 ;  /* 0x000000801d1d7836 */ /* 0x000fce0000000000 */
.L_x_1258:
[----:B------:R-:W-:Y:S05]  /*3dd0*/  BSYNC.RECONVERGENT B6 ;  /* 0x0000000000067941 */ /* 0x000fea0003800200 */
.L_x_1257:
        /* <DEDUP_REMOVED lines=26> */
.L_x_1321:
[----:B------:R-:W4:Y:S02]  /*3f80*/  LDG.E.U8 R4, desc[UR36][R4.64] ;  /* 0x0000002404047981 */ /* 0x000f24000c1e1100 */
[----:B----4-:R0:W1:Y:S02]  /*3f90*/  I2F.F64.U16 R34, R4 ;  /* 0x0000000400227312 */ /* 0x0100640000101800 */
[----:B01----:R-:W-:Y:S05]  /*3fa0*/  BRA `(.L_x_1323) ;  /* 0x0000000c00647947 */ /* 0x003fea0003800000 */
.L_x_1320:
        /* <DEDUP_REMOVED lines=9> */
.L_x_1325:
[----:B------:R-:W4:Y:S02]  /*4040*/  LDG.E R4, desc[UR36][R4.64] ;  /* 0x0000002404047981 */ /* 0x000f24000c1e1900 */
[----:B----4-:R0:W1:Y:S02]  /*4050*/  I2F.F64 R34, R4 ;  /* 0x0000000400227312 */ /* 0x0100640000201c00 */
[----:B01----:R-:W-:Y:S05]  /*4060*/  BRA `(.L_x_1323) ;  /* 0x0000000c00347947 */ /* 0x003fea0003800000 */
.L_x_1324:
[----:B------:R-:W4:Y:S02]  /*4070*/  LDG.E.U16 R4, desc[UR36][R4.64] ;  /* 0x0000002404047981 */ /* 0x000f24000c1e1500 */
[----:B----4-:R0:W1:Y:S02]  /*4080*/  I2F.F64.S16 R34, R4 ;  /* 0x0000000400227312 */ /* 0x0100640000101c00 */
[----:B01----:R-:W-:Y:S05]  /*4090*/  BRA `(.L_x_1323) ;  /* 0x0000000c00287947 */ /* 0x003fea0003800000 */
.L_x_1319:
        /* <DEDUP_REMOVED lines=10> */
.L_x_1327:
[----:B------:R-:W4:Y:S02]  /*4140*/  LDG.E.U16 R0, desc[UR36][R4.64] ;  /* 0x0000002404007981 */ /* 0x000f24000c1e1500 */
[----:B----4-:R-:W-:-:S05]  /*4150*/  HADD2.F32 R0, -RZ, R0.H0_H0 ;  /* 0x20000000ff007230 */ /* 0x010fca0000004100 */
[----:B------:R-:W-:-:S04]  /*4160*/  FMUL.FTZ R0, R0, 1 ;  /* 0x3f80000000007820 */ /* 0x000fc80000410000 */
[----:B------:R0:W1:Y:S02]  /*4170*/  F2F.F64.F32 R34, R0 ;  /* 0x0000000000227310 */ /* 0x0000640000201800 */
[----:B01----:R-:W-:Y:S05]  /*4180*/  BRA `(.L_x_1323) ;  /* 0x0000000800ec7947 */ /* 0x003fea0003800000 */
.L_x_1326:
        /* <DEDUP_REMOVED lines=8> */
[----:B------:R-:W1:Y:S02]  /*4210*/  F2F.F64.F32 R34, R34 ;  /* 0x0000002200227310 */ /* 0x000e640000201800 */
[----:B-1----:R-:W-:Y:S05]  /*4220*/  BRA `(.L_x_1323) ;  /* 0x0000000800c47947 */ /* 0x002fea0003800000 */
.L_x_1329:
[----:B------:R-:W4:Y:S02]  /*4230*/  LDG.E.U16 R4, desc[UR36][R4.64] ;  /* 0x0000002404047981 */ /* 0x000f24000c1e1500 */
[----:B----4-:R-:W-:-:S05]  /*4240*/  HADD2.F32 R0, -RZ, R4.H0_H0 ;  /* 0x20000004ff007230 */ /* 0x010fca0000004100 */
[----:B------:R-:W-:-:S04]  /*4250*/  FMUL.FTZ R0, R0, 1 ;  /* 0x3f80000000007820 */ /* 0x000fc80000410000 */
[----:B------:R1:W4:Y:S02]  /*4260*/  F2F.F64.F32 R34, R0 ;  /* 0x0000000000227310 */ /* 0x0003240000201800 */
[----:B-1--4-:R-:W-:Y:S05]  /*4270*/  BRA `(.L_x_1323) ;  /* 0x0000000800b07947 */ /* 0x012fea0003800000 */
.L_x_1328:
[----:B------:R0:W5:Y:S01]  /*4280*/  LDG.E.64 R34, desc[UR36][R4.64] ;  /* 0x0000002404227981 */ /* 0x000162000c1e1b00 */
[----:B------:R-:W-:Y:S05]  /*4290*/  BRA `(.L_x_1323) ;  /* 0x0000000800a87947 */ /* 0x000fea0003800000 */
.L_x_1318:
        /* <DEDUP_REMOVED lines=13> */
.L_x_1332:
[----:B------:R1:W5:Y:S01]  /*4370*/  LDG.E.64 R34, desc[UR36][R4.64] ;  /* 0x0000002404227981 */ /* 0x000362000c1e1b00 */
[----:B------:R-:W-:Y:S05]  /*4380*/  BRA `(.L_x_1323) ;  /* 0x00000008006c7947 */ /* 0x000fea0003800000 */
.L_x_1331:
        /* <DEDUP_REMOVED lines=26> */
[----:B-1--4-:R-:W-:Y:S05]  /*4530*/  BRA `(.L_x_1323) ;  /* 0x0000000800007947 */ /* 0x012fea0003800000 */
.L_x_1334:
        /* <DEDUP_REMOVED lines=14> */
[----:B-1--4-:R-:W-:Y:S05]  /*4620*/  BRA `(.L_x_1323) ;  /* 0x0000000400c47947 */ /* 0x012fea0003800000 */
.L_x_1333:
[----:B------:R-:W4:Y:S02]  /*4630*/  LDG.E.U16 R0, desc[UR36][R4.64] ;  /* 0x0000002404007981 */ /* 0x000f24000c1e1500 */
[----:B----4-:R-:W-:-:S04]  /*4640*/  IMAD.U32 R0, R0, 0x10000, RZ ;  /* 0x0001000000007824 */ /* 0x010fc800078e00ff */
[----:B------:R-:W-:-:S04]  /*4650*/  FMUL.FTZ R0, R0, 1 ;  /* 0x3f80000000007820 */ /* 0x000fc80000410000 */
[----:B------:R1:W4:Y:S02]  /*4660*/  F2F.F64.F32 R34, R0 ;  /* 0x0000000000227310 */ /* 0x0003240000201800 */
[----:B-1--4-:R-:W-:Y:S05]  /*4670*/  BRA `(.L_x_1323) ;  /* 0x0000000400b07947 */ /* 0x012fea0003800000 */
.L_x_1330:
        /* <DEDUP_REMOVED lines=9> */
[----:B----4-:R0:W1:Y:S02]  /*4710*/  I2F.F64.U16 R34, R4 ;  /* 0x0000000400227312 */ /* 0x0100640000101800 */
[----:B01----:R-:W-:Y:S05]  /*4720*/  BRA `(.L_x_1323) ;  /* 0x0000000400847947 */ /* 0x003fea0003800000 */
.L_x_1337:
        /* <DEDUP_REMOVED lines=21> */
.L_x_1339:
[----:B------:R-:W-:Y:S05]  /*4880*/  BSYNC.RECONVERGENT B0 ;  /* 0x0000000000007941 */ /* 0x000fea0003800200 */
.L_x_1338:
[----:B------:R-:W-:Y:S01]  /*4890*/  IMAD.SHL.U32 R0, R0, 0x100000, RZ ;  /* 0x0010000000007824 */ /* 0x000fe200078e00ff */
[----:B------:R-:W-:-:S04]  /*48a0*/  LEA R3, R3, 0x3b800000, 0x17 ;  /* 0x3b80000003037811 */ /* 0x000fc800078eb8ff */
[----:B------:R-:W-:-:S05]  /*48b0*/  LOP3.LUT R0, R3, R0, R7, 0xfe, !PT ;  /* 0x0000000003007212 */ /* 0x000fca00078efe07 */
[----:B------:R-:W-:-:S04]  /*48c0*/  FMUL.FTZ R0, R0, 1 ;  /* 0x3f80000000007820 */ /* 0x000fc80000410000 */
[----:B------:R0:W1:Y:S02]  /*48d0*/  F2F.F64.F32 R34, R0 ;  /* 0x0000000000227310 */ /* 0x0000640000201800 */
[----:B01----:R-:W-:Y:S05]  /*48e0*/  BRA `(.L_x_1323) ;  /* 0x0000000400147947 */ /* 0x003fea0003800000 */
.L_x_1336:
        /* <DEDUP_REMOVED lines=21> */
.L_x_1341:
[----:B------:R-:W-:Y:S05]  /*4a40*/  BSYNC.RECONVERGENT B0 ;  /* 0x0000000000007941 */ /* 0x000fea0003800200 */
.L_x_1340:
[----:B------:R-:W-:Y:S01]  /*4a50*/  IMAD.SHL.U32 R0, R0, 0x200000, RZ ;  /* 0x0020000000007824 */ /* 0x000fe200078e00ff */
[----:B------:R-:W-:-:S04]  /*4a60*/  LEA R3, R3, 0x37800000, 0x17 ;  /* 0x3780000003037811 */ /* 0x000fc800078eb8ff */
[----:B------:R-:W-:-:S05]  /*4a70*/  LOP3.LUT R0, R3, R0, R7, 0xfe, !PT ;  /* 0x0000000003007212 */ /* 0x000fca00078efe07 */
[----:B------:R-:W-:-:S04]  /*4a80*/  FMUL.FTZ R0, R0, 1 ;  /* 0x3f80000000007820 */ /* 0x000fc80000410000 */
[----:B------:R0:W1:Y:S02]  /*4a90*/  F2F.F64.F32 R34, R0 ;  /* 0x0000000000227310 */ /* 0x0000640000201800 */
[----:B01----:R-:W-:Y:S05]  /*4aa0*/  BRA `(.L_x_1323) ;  /* 0x0000000000a47947 */ /* 0x003fea0003800000 */
.L_x_1335:
        /* <DEDUP_REMOVED lines=18> */
.L_x_1322:
        /* <DEDUP_REMOVED lines=16> */
.L_x_1344:
[----:B------:R-:W-:Y:S01]  /*4cd0*/  CS2R R34, SRZ ;  /* 0x0000000000227805 */ /* 0x000fe2000001ff00 */
[----:B------:R-:W-:Y:S06]  /*4ce0*/  BRA `(.L_x_1323) ;  /* 0x0000000000147947 */ /* 0x000fec0003800000 */
.L_x_1343:
[----:B------:R-:W4:Y:S02]  /*4cf0*/  LDG.E.64 R34, desc[UR36][R4.64] ;  /* 0x0000002404227981 */ /* 0x000f24000c1e1b00 */
[----:B----4-:R-:W4:Y:S02]  /*4d00*/  I2F.F64.U64 R34, R34 ;  /* 0x0000002200227312 */ /* 0x010f240000301800 */
[----:B----4-:R-:W-:Y:S05]  /*4d10*/  BRA `(.L_x_1323) ;  /* 0x0000000000087947 */ /* 0x010fea0003800000 */
.L_x_1342:
[----:B------:R-:W4:Y:S02]  /*4d20*/  LDG.E R4, desc[UR36][R4.64] ;  /* 0x0000002404047981 */ /* 0x000f24000c1e1900 */
[----:B----4-:R4:W0:Y:S02]  /*4d30*/  I2F.F64.U32 R34, R4 ;  /* 0x0000000400227312 */ /* 0x0108240000201800 */
.L_x_1323:
[----:B------:R-:W-:Y:S05]  /*4d40*/  BSYNC.RECONVERGENT B7 ;  /* 0x0000000000077941 */ /* 0x000fea0003800200 */
.L_x_1317:
[----:B01--4-:R-:W0:Y:S01]  /*4d50*/  LDC.64 R4, c[0x0][0x398] ;  /* 0x0000e600ff047b82 */ /* 0x013e220000000a00 */
        /* <DEDUP_REMOVED lines=19> */
.L_x_1349:
[----:B------:R-:W4:Y:S02]  /*4e90*/  LDG.E.U8 R4, desc[UR36][R4.64] ;  /* 0x0000002404047981 */ /* 0x000f24000c1e1100 */
[----:B----4-:R0:W1:Y:S02]  /*4ea0*/  I2F.F64.U16 R16, R4 ;  /* 0x0000000400107312 */ /* 0x0100640000101800 */
[----:B01----:R-:W-:Y:S05]  /*4eb0*/  BRA `(.L_x_1351) ;  /* 0x0000000c00647947 */ /* 0x003fea0003800000 */
.L_x_1348:
        /* <DEDUP_REMOVED lines=9> */
.L_x_1353:
[----:B------:R-:W4:Y:S02]  /*4f50*/  LDG.E R4, desc[UR36][R4.64] ;  /* 0x0000002404047981 */ /* 0x000f24000c1e1900 */
[----:B----4-:R0:W1:Y:S02]  /*4f60*/  I2F.F64 R16, R4 ;  /* 0x0000000400107312 */ /* 0x0100640000201c00 */
[----:B01----:R-:W-:Y:S05]  /*4f70*/  BRA `(.L_x_1351) ;  /* 0x0000000c00347947 */ /* 0x003fea0003800000 */
.L_x_1352:
[----:B------:R-:W4:Y:S02]  /*4f80*/  LDG.E.U16 R4, desc[UR36][R4.64] ;  /* 0x0000002404047981 */ /* 0x000f24000c1e1500 */
[----:B----4-:R0:W1:Y:S02]  /*4f90*/  I2F.F64.S16 R16, R4 ;  /* 0x0000000400107312 */ /* 0x0100640000101c00 */
[----:B01----:R-:W-:Y:S05]  /*4fa0*/  BRA `(.L_x_1351) ;  /* 0x0000000c00287947 */ /* 0x003fea0003800000 */
.L_x_1347:
        /* <DEDUP_REMOVED lines=10> */
.L_x_1355:
[----:B------:R-:W4:Y:S02]  /*5050*/  LDG.E.U16 R0, desc[UR36][R4.64] ;  /* 0x0000002404007981 */ /* 0x000f24000c1e1500 */
[----:B----4-:R-:W-:-:S05]  /*5060*/  HADD2.F32 R0, -RZ, R0.H0_H0 ;  /* 0x20000000ff007230 */ /* 0x010fca0000004100 */
[----:B------:R-:W-:-:S04]  /*5070*/  FMUL.FTZ R0, R0, 1 ;  /* 0x3f80000000007820 */ /* 0x000fc80000410000 */
[----:B------:R0:W1:Y:S02]  /*5080*/  F2F.F64.F32 R16, R0 ;  /* 0x0000000000107310 */ /* 0x0000640000201800 */
[----:B01----:R-:W-:Y:S05]  /*5090*/  BRA `(.L_x_1351) ;  /* 0x0000000800ec7947 */ /* 0x003fea0003800000 */
.L_x_1354:
        /* <DEDUP_REMOVED lines=10> */
.L_x_1357:
[----:B------:R-:W4:Y:S02]  /*5140*/  LDG.E.U16 R4, desc[UR36][R4.64] ;  /* 0x0000002404047981 */ /* 0x000f24000c1e1500 */
[----:B----4-:R-:W-:-:S05]  /*5150*/  HADD2.F32 R0, -RZ, R4.H0_H0 ;  /* 0x20000004ff007230 */ /* 0x010fca0000004100 */
[----:B------:R-:W-:-:S04]  /*5160*/  FMUL.FTZ R0, R0, 1 ;  /* 0x3f80000000007820 */ /* 0x000fc80000410000 */
[----:B------:R0:W1:Y:S02]  /*5170*/  F2F.F64.F32 R16, R0 ;  /* 0x0000000000107310 */ /* 0x0000640000201800 */
[----:B01----:R-:W-:Y:S05]  /*5180*/  BRA `(.L_x_1351) ;  /* 0x0000000800b07947 */ /* 0x003fea0003800000 */
.L_x_1356:
[----:B------:R0:W5:Y:S01]  /*5190*/  LDG.E.64 R16, desc[UR36][R4.64] ;  /* 0x0000002404107981 */ /* 0x000162000c1e1b00 */
[----:B------:R-:W-:Y:S05]  /*51a0*/  BRA `(.L_x_1351) ;  /* 0x0000000800a87947 */ /* 0x000fea0003800000 */
.L_x_1346:
        /* <DEDUP_REMOVED lines=13> */
.L_x_1360:
[----:B------:R0:W5:Y:S01]  /*5280*/  LDG.E.64 R16, desc[UR36][R4.64] ;  /* 0x0000002404107981 */ /* 0x000162000c1e1b00 */
[----:B------:R-:W-:Y:S05]  /*5290*/  BRA `(.L_x_1351) ;  /* 0x00000008006c7947 */ /* 0x000fea0003800000 */
.L_x_1359:
        /* <DEDUP_REMOVED lines=27> */
.L_x_1362:
        /* <DEDUP_REMOVED lines=15> */
.L_x_1361:
[----:B------:R-:W4:Y:S02]  /*5540*/  LDG.E.U16 R0, desc[UR36][R4.64] ;  /* 0x0000002404007981 */ /* 0x000f24000c1e1500 */
[----:B----4-:R-:W-:-:S04]  /*5550*/  IMAD.U32 R0, R0, 0x10000, RZ ;  /* 0x0001000000007824 */ /* 0x010fc800078e00ff */
[----:B------:R-:W-:-:S04]  /*5560*/  FMUL.FTZ R0, R0, 1 ;  /* 0x3f80000000007820 */ /* 0x000fc80000410000 */
[----:B------:R0:W1:Y:S02]  /*5570*/  F2F.F64.F32 R16, R0 ;  /* 0x0000000000107310 */ /* 0x0000640000201800 */
[----:B01----:R-:W-:Y:S05]  /*5580*/  BRA `(.L_x_1351) ;  /* 0x0000000400b07947 */ /* 0x003fea0003800000 */
.L_x_1358:
        /* <DEDUP_REMOVED lines=11> */
.L_x_1365:
        /* <DEDUP_REMOVED lines=21> */
.L_x_1367:
[----:B------:R-:W-:Y:S05]  /*5790*/  BSYNC.RECONVERGENT B0 ;  /* 0x0000000000007941 */ /* 0x000fea0003800200 */
.L_x_1366:
[----:B------:R-:W-:Y:S01]  /*57a0*/  IMAD.SHL.U32 R0, R0, 0x100000, RZ ;  /* 0x0010000000007824 */ /* 0x000fe200078e00ff */
[----:B------:R-:W-:-:S04]  /*57b0*/  LEA R3, R3, 0x3b800000, 0x17 ;  /* 0x3b80000003037811 */ /* 0x000fc800078eb8ff */
[----:B------:R-:W-:-:S05]  /*57c0*/  LOP3.LUT R0, R3, R0, R7, 0xfe, !PT ;  /* 0x0000000003007212 */ /* 0x000fca00078efe07 */
[----:B------:R-:W-:-:S04]  /*57d0*/  FMUL.FTZ R0, R0, 1 ;  /* 0x3f80000000007820 */ /* 0x000fc80000410000 */
[----:B------:R0:W1:Y:S02]  /*57e0*/  F2F.F64.F32 R16, R0 ;  /* 0x0000000000107310 */ /* 0x0000640000201800 */
[----:B01----:R-:W-:Y:S05]  /*57f0*/  BRA `(.L_x_1351) ;  /* 0x0000000400147947 */ /* 0x003fea0003800000 */
.L_x_1364:
        /* <DEDUP_REMOVED lines=21> */
.L_x_1369:
[----:B------:R-:W-:Y:S05]  /*5950*/  BSYNC.RECONVERGENT B0 ;  /* 0x0000000000007941 */ /* 0x000fea0003800200 */
.L_x_1368:
[----:B------:R-:W-:Y:S01]  /*5960*/  IMAD.SHL.U32 R0, R0, 0x200000, RZ ;  /* 0x0020000000007824 */ /* 0x000fe200078e00ff */
[----:B------:R-:W-:-:S04]  /*5970*/  LEA R3, R3, 0x37800000, 0x17 ;  /* 0x3780000003037811 */ /* 0x000fc800078eb8ff */
[----:B------:R-:W-:-:S05]  /*5980*/  LOP3.LUT R0, R3, R0, R7, 0xfe, !PT ;  /* 0x0000000003007212 */ /* 0x000fca00078efe07 */
[----:B------:R-:W-:-:S04]  /*5990*/  FMUL.FTZ R0, R0, 1 ;  /* 0x3f80000000007820 */ /* 0x000fc80000410000 */
[----:B------:R0:W1:Y:S02]  /*59a0*/  F2F.F64.F32 R16, R0 ;  /* 0x0000000000107310 */ /* 0x0000640000201800 */
[----:B01----:R-:W-:Y:S05]  /*59b0*/  BRA `(.L_x_1351) ;  /* 0x0000000000a47947 */ /* 0x003fea0003800000 */
.L_x_1363:
        /* <DEDUP_REMOVED lines=17> */
[----:B-1--4-:R-:W-:Y:S05]  /*5ad0*/  BRA `(.L_x_1351) ;  /* 0x00000000005c7947 */ /* 0x012fea0003800000 */
.L_x_1350:
        /* <DEDUP_REMOVED lines=16> */
.L_x_1372:
[----:B------:R-:W-:Y:S01]  /*5be0*/  CS2R R16, SRZ ;  /* 0x0000000000107805 */ /* 0x000fe2000001ff00 */
[----:B------:R-:W-:Y:S06]  /*5bf0*/  BRA `(.L_x_1351) ;  /* 0x0000000000147947 */ /* 0x000fec0003800000 */
.L_x_1371:
[----:B------:R-:W4:Y:S02]  /*5c00*/  LDG.E.64 R16, desc[UR36][R4.64] ;  /* 0x0000002404107981 */ /* 0x000f24000c1e1b00 */
[----:B----4-:R-:W1:Y:S02]  /*5c10*/  I2F.F64.U64 R16, R16 ;  /* 0x0000001000107312 */ /* 0x010e640000301800 */
[----:B-1----:R-:W-:Y:S05]  /*5c20*/  BRA `(.L_x_1351) ;  /* 0x0000000000087947 */ /* 0x002fea0003800000 */
.L_x_1370:
[----:B------:R-:W4:Y:S02]  /*5c30*/  LDG.E R4, desc[UR36][R4.64] ;  /* 0x0000002404047981 */ /* 0x000f24000c1e1900 */
[----:B----4-:R1:W4:Y:S02]  /*5c40*/  I2F.F64.U32 R16, R4 ;  /* 0x0000000400107312 */ /* 0x0103240000201800 */
.L_x_1351:
[----:B------:R-:W-:Y:S05]  /*5c50*/  BSYNC.RECONVERGENT B7 ;  /* 0x0000000000077941 */ /* 0x000fea0003800200 */
.L_x_1345:
[----:B------:R-:W-:-:S07]  /*5c60*/  VIADD R29, R29, 0x80 ;  /* 0x000000801d1d7836 */ /* 0x000fce0000000000 */
.L_x_1316:
[----:B------:R-:W-:Y:S05]  /*5c70*/  BSYNC.RECONVERGENT B6 ;  /* 0x0000000000067941 */ /* 0x000fea0003800200 */
.L_x_1315:
        /* <DEDUP_REMOVED lines=26> */
.L_x_1379:
[----:B------:R-:W4:Y:S02]  /*5e20*/  LDG.E.U8 R4, desc[UR36][R4.64] ;  /* 0x0000002404047981 */ /* 0x000f24000c1e1100 */
[----:B----4-:R0:W1:Y:S02]  /*5e30*/  I2F.F64.U16 R36, R4 ;  /* 0x0000000400247312 */ /* 0x0100640000101800 */
[----:B01----:R-:W-:Y:S05]  /*5e40*/  BRA `(.L_x_1381) ;  /* 0x0000000c00647947 */ /* 0x003fea0003800000 */
.L_x_1378:
        /* <DEDUP_REMOVED lines=9> */
.L_x_1383:
[----:B------:R-:W4:Y:S02]  /*5ee0*/  LDG.E R4, desc[UR36][R4.64] ;  /* 0x0000002404047981 */ /* 0x000f24000c1e1900 */
[----:B----4-:R0:W1:Y:S02]  /*5ef0*/  I2F.F64 R36, R4 ;  /* 0x0000000400247312 */ /* 0x0100640000201c00 */
[----:B01----:R-:W-:Y:S05]  /*5f00*/  BRA `(.L_x_1381) ;  /* 0x0000000c00347947 */ /* 0x003fea0003800000 */
.L_x_1382:
[----:B------:R-:W4:Y:S02]  /*5f10*/  LDG.E.U16 R4, desc[UR36][R4.64] ;  /* 0x0000002404047981 */ /* 0x000f24000c1e1500 */
[----:B----4-:R0:W1:Y:S02]  /*5f20*/  I2F.F64.S16 R36, R4 ;  /* 0x0000000400247312 */ /* 0x0100640000101c00 */
[----:B01----:R-:W-:Y:S05]  /*5f30*/  BRA `(.L_x_1381) ;  /* 0x0000000c00287947 */ /* 0x003fea0003800000 */
.L_x_1377:
        /* <DEDUP_REMOVED lines=10> */
.L_x_1385:
[----:B------:R-:W4:Y:S02]  /*5fe0*/  LDG.E.U16 R0, desc[UR36][R4.64] ;  /* 0x0000002404007981 */ /* 0x000f24000c1e1500 */
[----:B----4-:R-:W-:-:S05]  /*5ff0*/  HADD2.F32 R0, -RZ, R0.H0_H0 ;  /* 0x20000000ff007230 */ /* 0x010fca0000004100 */
[----:B------:R-:W-:-:S04]  /*6000*/  FMUL.FTZ R0, R0, 1 ;  /* 0x3f80000000007820 */ /* 0x000fc80000410000 */
[----:B------:R1:W4:Y:S02]  /*6010*/  F2F.F64.F32 R36, R0 ;  /* 0x0000000000247310 */ /* 0x0003240000201800 */
[----:B-1--4-:R-:W-:Y:S05]  /*6020*/  BRA `(.L_x_1381) ;  /* 0x0000000800ec7947 */ /* 0x012fea0003800000 */
.L_x_1384:
        /* <DEDUP_REMOVED lines=10> */
.L_x_1387:
[----:B------:R-:W4:Y:S02]  /*60d0*/  LDG.E.U16 R4, desc[UR36][R4.64] ;  /* 0x0000002404047981 */ /* 0x000f24000c1e1500 */
[----:B----4-:R-:W-:-:S05]  /*60e0*/  HADD2.F32 R0, -RZ, R4.H0_H0 ;  /* 0x20000004ff007230 */ /* 0x010fca0000004100 */
[----:B------:R-:W-:-:S04]  /*60f0*/  FMUL.FTZ R0, R0, 1 ;  /* 0x3f80000000007820 */ /* 0x000fc80000410000 */
[----:B------:R1:W4:Y:S02]  /*6100*/  F2F.F64.F32 R36, R0 ;  /* 0x0000000000247310 */ /* 0x0003240000201800 */
[----:B-1--4-:R-:W-:Y:S05]  /*6110*/  BRA `(.L_x_1381) ;  /* 0x0000000800b07947 */ /* 0x012fea0003800000 */
.L_x_1386:
[----:B------:R0:W5:Y:S01]  /*6120*/  LDG.E.64 R36, desc[UR36][R4.64] ;  /* 0x0000002404247981 */ /* 0x000162000c1e1b00 */
[----:B------:R-:W-:Y:S05]  /*6130*/  BRA `(.L_x_1381) ;  /* 0x0000000800a87947 */ /* 0x000fea0003800000 */
.L_x_1376:
        /* <DEDUP_REMOVED lines=13> */
.L_x_1390:
[----:B------:R1:W5:Y:S01]  /*6210*/  LDG.E.64 R36, desc[UR36][R4.64] ;  /* 0x0000002404247981 */ /* 0x000362000c1e1b00 */
[----:B------:R-:W-:Y:S05]  /*6220*/  BRA `(.L_x_1381) ;  /* 0x00000008006c7947 */ /* 0x000fea0003800000 */
.L_x_1389:
        /* <DEDUP_REMOVED lines=25> */
[----:B------:R4:W0:Y:S02]  /*63c0*/  F2F.F64.F32 R36, R3 ;  /* 0x0000000300247310 */ /* 0x0008240000201800 */
[----:B0---4-:R-:W-:Y:S05]  /*63d0*/  BRA `(.L_x_1381) ;  /* 0x0000000800007947 */ /* 0x011fea0003800000 */
.L_x_1392:
        /* <DEDUP_REMOVED lines=13> */
[----:B------:R4:W0:Y:S02]  /*64b0*/  F2F.F64.F32 R36, R0 ;  /* 0x0000000000247310 */ /* 0x0008240000201800 */
[----:B0---4-:R-:W-:Y:S05]  /*64c0*/  BRA `(.L_x_1381) ;  /* 0x0000000400c47947 */ /* 0x011fea0003800000 */
.L_x_1391:
[----:B------:R-:W4:Y:S02]  /*64d0*/  LDG.E.U16 R0, desc[UR36][R4.64] ;  /* 0x0000002404007981 */ /* 0x000f24000c1e1500 */
[----:B----4-:R-:W-:-:S04]  /*64e0*/  IMAD.U32 R0, R0, 0x10000, RZ ;  /* 0x0001000000007824 */ /* 0x010fc800078e00ff */
[----:B------:R-:W-:-:S04]  /*64f0*/  FMUL.FTZ R0, R0, 1 ;  /* 0x3f80000000007820 */ /* 0x000fc80000410000 */
[----:B------:R4:W0:Y:S02]  /*6500*/  F2F.F64.F32 R36, R0 ;  /* 0x0000000000247310 */ /* 0x0008240000201800 */
[----:B0---4-:R-:W-:Y:S05]  /*6510*/  BRA `(.L_x_1381) ;  /* 0x0000000400b07947 */ /* 0x011fea0003800000 */
.L_x_1388:
        /* <DEDUP_REMOVED lines=11> */
.L_x_1395:
        /* <DEDUP_REMOVED lines=21> */
.L_x_1397:
[----:B------:R-:W-:Y:S05]  /*6720*/  BSYNC.RECONVERGENT B0 ;  /* 0x0000000000007941 */ /* 0x000fea0003800200 */
.L_x_1396:
[----:B------:R-:W-:Y:S01]  /*6730*/  IMAD.SHL.U32 R0, R0, 0x100000, RZ ;  /* 0x0010000000007824 */ /* 0x000fe200078e00ff */
[----:B------:R-:W-:-:S04]  /*6740*/  LEA R3, R3, 0x3b800000, 0x17 ;  /* 0x3b80000003037811 */ /* 0x000fc800078eb8ff */
[----:B------:R-:W-:-:S05]  /*6750*/  LOP3.LUT R0, R3, R0, R7, 0xfe, !PT ;  /* 0x0000000003007212 */ /* 0x000fca00078efe07 */
[----:B------:R-:W-:-:S04]  /*6760*/  FMUL.FTZ R0, R0, 1 ;  /* 0x3f80000000007820 */ /* 0x000fc80000410000 */
[----:B------:R0:W1:Y:S02]  /*6770*/  F2F.F64.F32 R36, R0 ;  /* 0x0000000000247310 */ /* 0x0000640000201800 */
[----:B01----:R-:W-:Y:S05]  /*6780*/  BRA `(.L_x_1381) ;  /* 0x0000000400147947 */ /* 0x003fea0003800000 */
.L_x_1394:
        /* <DEDUP_REMOVED lines=21> */
.L_x_1399:
[----:B------:R-:W-:Y:S05]  /*68e0*/  BSYNC.RECONVERGENT B0 ;  /* 0x0000000000007941 */ /* 0x000fea0003800200 */
.L_x_1398:
[----:B------:R-:W-:Y:S01]  /*68f0*/  IMAD.SHL.U32 R0, R0, 0x200000, RZ ;  /* 0x0020000000007824 */ /* 0x000fe200078e00ff */
[----:B------:R-:W-:-:S04]  /*6900*/  LEA R3, R3, 0x37800000, 0x17 ;  /* 0x3780000003037811 */ /* 0x000fc800078eb8ff */
[----:B------:R-:W-:-:S05]  /*6910*/  LOP3.LUT R0, R3, R0, R7, 0xfe, !PT ;  /* 0x0000000003007212 */ /* 0x000fca00078efe07 */
[----:B------:R-:W-:-:S04]  /*6920*/  FMUL.FTZ R0, R0, 1 ;  /* 0x3f80000000007820 */ /* 0x000fc80000410000 */
[----:B------:R0:W1:Y:S02]  /*6930*/  F2F.F64.F32 R36, R0 ;  /* 0x0000000000247310 */ /* 0x0000640000201800 */
[----:B01----:R-:W-:Y:S05]  /*6940*/  BRA `(.L_x_1381) ;  /* 0x0000000000a47947 */ /* 0x003fea0003800000 */
.L_x_1393:
        /* <DEDUP_REMOVED lines=18> */
.L_x_1380:
        /* <DEDUP_REMOVED lines=16> */
.L_x_1402:
[----:B------:R-:W-:Y:S01]  /*6b70*/  CS2R R36, SRZ ;  /* 0x0000000000247805 */ /* 0x000fe2000001ff00 */
[----:B------:R-:W-:Y:S06]  /*6b80*/  BRA `(.L_x_1381) ;  /* 0x0000000000147947 */ /* 0x000fec0003800000 */
.L_x_1401:
[----:B------:R-:W4:Y:S02]  /*6b90*/  LDG.E.64 R36, desc[UR36][R4.64] ;  /* 0x0000002404247981 */ /* 0x000f24000c1e1b00 */
[----:B----4-:R-:W0:Y:S02]  /*6ba0*/  I2F.F64.U64 R36, R36 ;  /* 0x0000002400247312 */ /* 0x010e240000301800 */
[----:B0-----:R-:W-:Y:S05]  /*6bb0*/  BRA `(.L_x_1381) ;  /* 0x0000000000087947 */ /* 0x001fea0003800000 */
.L_x_1400:
[----:B------:R-:W4:Y:S02]  /*6bc0*/  LDG.E R4, desc[UR36][R4.64] ;  /* 0x0000002404047981 */ /* 0x000f24000c1e1900 */
[----:B----4-:R4:W0:Y:S02]  /*6bd0*/  I2F.F64.U32 R36, R4 ;  /* 0x0000000400247312 */ /* 0x0108240000201800 */
.L_x_1381:
[----:B------:R-:W-:Y:S05]  /*6be0*/  BSYNC.RECONVERGENT B7 ;  /* 0x0000000000077941 */ /* 0x000fea0003800200 */
.L_x_1375:
[----:B01--4-:R-:W0:Y:S01]  /*6bf0*/  LDC.64 R4, c[0x0][0x398] ;  /* 0x0000e600ff047b82 */ /* 0x013e220000000a00 */
[----:B------:R-:W1:Y:S01]  /*6c00*/  LDCU UR5, c[0x0][0x3ac] ;  /* 0x00007580ff0577ac */ /* 0x000e620008000800 */
        /* <DEDUP_REMOVED lines=17> */
.L_x_1406:
[----:B------:R-:W4:Y:S02]  /*6d20*/  LDG.E.U8 R4, desc[UR36][R4.64] ;  /* 0x0000002404047981 */ /* 0x000f24000c1e1100 */
[----:B----4-:R0:W1:Y:S02]  /*6d30*/  I2F.F64.U16 R22, R4 ;  /* 0x0000000400167312 */ /* 0x0100640000101800 */
[----:B01----:R-:W-:Y:S05]  /*6d40*/  BRA `(.L_x_1374) ;  /* 0x0000000c00587947 */ /* 0x003fea0003800000 */
.L_x_1405:
        /* <DEDUP_REMOVED lines=9> */
.L_x_1409:
[----:B------:R-:W4:Y:S02]  /*6de0*/  LDG.E R4, desc[UR36][R4.64] ;  /* 0x0000002404047981 */ /* 0x000f24000c1e1900 */
[----:B----4-:R0:W1:Y:S02]  /*6df0*/  I2F.F64 R22, R4 ;  /* 0x0000000400167312 */ /* 0x0100640000201c00 */
[----:B01----:R-:W-:Y:S05]  /*6e00*/  BRA `(.L_x_1374) ;  /* 0x0000000c00287947 */ /* 0x003fea0003800000 */
.L_x_1408:
[----:B------:R-:W4:Y:S02]  /*6e10*/  LDG.E.U16 R4, desc[UR36][R4.64] ;  /* 0x0000002404047981 */ /* 0x000f24000c1e1500 */
[----:B----4-:R0:W1:Y:S02]  /*6e20*/  I2F.F64.S16 R22, R4 ;  /* 0x0000000400167312 */ /* 0x0100640000101c00 */
[----:B01----:R-:W-:Y:S05]  /*6e30*/  BRA `(.L_x_1374) ;  /* 0x0000000c001c7947 */ /* 0x003fea0003800000 */
.L_x_1404:
        /* <DEDUP_REMOVED lines=10> */
.L_x_1411:
[----:B------:R-:W4:Y:S02]  /*6ee0*/  LDG.E.U16 R0, desc[UR36][R4.64] ;  /* 0x0000002404007981 */ /* 0x000f24000c1e1500 */
[----:B----4-:R-:W-:-:S05]  /*6ef0*/  HADD2.F32 R0, -RZ, R0.H0_H0 ;  /* 0x20000000ff007230 */ /* 0x010fca0000004100 */
[----:B------:R-:W-:-:S04]  /*6f00*/  FMUL.FTZ R0, R0, 1 ;  /* 0x3f80000000007820 */ /* 0x000fc80000410000 */
[----:B------:R0:W1:Y:S02]  /*6f10*/  F2F.F64.F32 R22, R0 ;  /* 0x0000000000167310 */ /* 0x0000640000201800 */
[----:B01----:R-:W-:Y:S05]  /*6f20*/  BRA `(.L_x_1374) ;  /* 0x0000000800e07947 */ /* 0x003fea0003800000 */
.L_x_1410:
        /* <DEDUP_REMOVED lines=10> */
.L_x_1413:
[----:B------:R-:W4:Y:S02]  /*6fd0*/  LDG.E.U16 R4, desc[UR36][R4.64] ;  /* 0x0000002404047981 */ /* 0x000f24000c1e1500 */
[----:B----4-:R-:W-:-:S05]  /*6fe0*/  HADD2.F32 R0, -RZ, R4.H0_H0 ;  /* 0x20000004ff007230 */ /* 0x010fca0000004100 */
[----:B------:R-:W-:-:S04]  /*6ff0*/  FMUL.FTZ R0, R0, 1 ;  /* 0x3f80000000007820 */ /* 0x000fc80000410000 */
[----:B------:R0:W1:Y:S02]  /*7000*/  F2F.F64.F32 R22, R0 ;  /* 0x0000000000167310 */ /* 0x0000640000201800 */
[----:B01----:R-:W-:Y:S05]  /*7010*/  BRA `(.L_x_1374) ;  /* 0x0000000800a47947 */ /* 0x003fea0003800000 */
.L_x_1412:
[----:B------:R0:W5:Y:S01]  /*7020*/  LDG.E.64 R22, desc[UR36][R4.64] ;  /* 0x0000002404167981 */ /* 0x000162000c1e1b00 */
[----:B------:R-:W-:Y:S05]  /*7030*/  BRA `(.L_x_1374) ;  /* 0x00000008009c7947 */ /* 0x000fea0003800000 */
.L_x_1403:
        /* <DEDUP_REMOVED lines=13> */
.L_x_1416:
[----:B------:R0:W5:Y:S01]  /*7110*/  LDG.E.64 R22, desc[UR36][R4.64] ;  /* 0x0000002404167981 */ /* 0x000162000c1e1b00 */
[----:B------:R-:W-:Y:S05]  /*7120*/  BRA `(.L_x_1374) ;  /* 0x0000000800607947 */ /* 0x000fea0003800000 */
.L_x_1415:
        /* <DEDUP_REMOVED lines=27> */
.L_x_1418:
        /* <DEDUP_REMOVED lines=15> */
.L_x_1417:
[----:B------:R-:W4:Y:S02]  /*73d0*/  LDG.E.U16 R0, desc[UR36][R4.64] ;  /* 0x0000002404007981 */ /* 0x000f24000c1e1500 */
[----:B----4-:R-:W-:-:S04]  /*73e0*/  IMAD.U32 R0, R0, 0x10000, RZ ;  /* 0x0001000000007824 */ /* 0x010fc800078e00ff */
[----:B------:R-:W-:-:S04]  /*73f0*/  FMUL.FTZ R0, R0, 1 ;  /* 0x3f80000000007820 */ /* 0x000fc80000410000 */
[----:B------:R0:W1:Y:S02]  /*7400*/  F2F.F64.F32 R22, R0 ;  /* 0x0000000000167310 */ /* 0x0000640000201800 */
[----:B01----:R-:W-:Y:S05]  /*7410*/  BRA `(.L_x_1374) ;  /* 0x0000000400a47947 */ /* 0x003fea0003800000 */
.L_x_1414:
        /* <DEDUP_REMOVED lines=11> */
.L_x_1421:
[----:B------:R-:W4:Y:S02]  /*74d0*/  LDG.E.U8 R4, desc[UR36][R4.64] ;  /* 0x0000002404047981 */ /* 0x000f24000c1e1100 */
        /* <DEDUP_REMOVED lines=19> */
.L_x_1423:
[----:B------:R-:W-:Y:S05]  /*7610*/  BSYNC.RECONVERGENT B0 ;  /* 0x0000000000007941 */ /* 0x000fea0003800200 */
.L_x_1422:
[----:B------:R-:W-:Y:S01]  /*7620*/  IMAD.SHL.U32 R0, R0, 0x100000, RZ ;  /* 0x0010000000007824 */ /* 0x000fe200078e00ff */
[----:B------:R-:W-:-:S04]  /*7630*/  LEA R3, R3, 0x3b800000, 0x17 ;  /* 0x3b80000003037811 */ /* 0x000fc800078eb8ff */
[----:B------:R-:W-:-:S05]  /*7640*/  LOP3.LUT R0, R3, R0, R7, 0xfe, !PT ;  /* 0x0000000003007212 */ /* 0x000fca00078efe07 */
[----:B------:R-:W-:-:S04]  /*7650*/  FMUL.FTZ R0, R0, 1 ;  /* 0x3f80000000007820 */ /* 0x000fc80000410000 */
[----:B------:R0:W1:Y:S02]  /*7660*/  F2F.F64.F32 R22, R0 ;  /* 0x0000000000167310 */ /* 0x0000640000201800 */
[----:B01----:R-:W-:Y:S05]  /*7670*/  BRA `(.L_x_1374) ;  /* 0x00000004000c7947 */ /* 0x003fea0003800000 */
.L_x_1420:
        /* <DEDUP_REMOVED lines=20> */
.L_x_1425:
[----:B------:R-:W-:Y:S05]  /*77c0*/  BSYNC.RECONVERGENT B0 ;  /* 0x0000000000007941 */ /* 0x000fea0003800200 */
.L_x_1424:
[----:B------:R-:W-:Y:S01]  /*77d0*/  IMAD.SHL.U32 R0, R0, 0x200000, RZ ;  /* 0x0020000000007824 */ /* 0x000fe200078e00ff */
[----:B------:R-:W-:-:S04]  /*77e0*/  LEA R3, R3, 0x37800000, 0x17 ;  /* 0x3780000003037811 */ /* 0x000fc800078eb8ff */
[----:B------:R-:W-:-:S05]  /*77f0*/  LOP3.LUT R0, R3, R0, R7, 0xfe, !PT ;  /* 0x0000000003007212 */ /* 0x000fca00078efe07 */
[----:B------:R-:W-:-:S04]  /*7800*/  FMUL.FTZ R0, R0, 1 ;  /* 0x3f80000000007820 */ /* 0x000fc80000410000 */
[----:B------:R0:W1:Y:S02]  /*7810*/  F2F.F64.F32 R22, R0 ;  /* 0x0000000000167310 */ /* 0x0000640000201800 */
[----:B01----:R-:W-:Y:S05]  /*7820*/  BRA `(.L_x_1374) ;  /* 0x0000000000a07947 */ /* 0x003fea0003800000 */
.L_x_1419:
        /* <DEDUP_REMOVED lines=18> */
.L_x_1407:
        /* <DEDUP_REMOVED lines=16> */
.L_x_1428:
[----:B------:R-:W-:Y:S05]  /*7a50*/  BRA `(.L_x_1374) ;  /* 0x0000000000147947 */ /* 0x000fea0003800000 */
.L_x_1427:
[----:B------:R-:W4:Y:S02]  /*7a60*/  LDG.E.64 R22, desc[UR36][R4.64] ;  /* 0x0000002404167981 */ /* 0x000f24000c1e1b00 */
[----:B----4-:R-:W0:Y:S02]  /*7a70*/  I2F.F64.U64 R22, R22 ;  /* 0x0000001600167312 */ /* 0x010e240000301800 */
[----:B0-----:R-:W-:Y:S05]  /*7a80*/  BRA `(.L_x_1374) ;  /* 0x0000000000087947 */ /* 0x001fea0003800000 */
.L_x_1426:
[----:B------:R-:W4:Y:S02]  /*7a90*/  LDG.E R4, desc[UR36][R4.64] ;  /* 0x0000002404047981 */ /* 0x000f24000c1e1900 */
[----:B----4-:R0:W1:Y:S02]  /*7aa0*/  I2F.F64.U32 R22, R4 ;  /* 0x0000000400167312 */ /* 0x0100640000201800 */
.L_x_1374:
[----:B------:R-:W-:Y:S05]  /*7ab0*/  BSYNC.RECONVERGENT B6 ;  /* 0x0000000000067941 */ /* 0x000fea0003800200 */
.L_x_1373:
[----:B------:R-:W-:Y:S01]  /*7ac0*/  ISETP.GE.AND P0, PT, R2, R40, PT ;  /* 0x000000280200720c */ /* 0x000fe20003f06270 */
[----:B------:R-:W-:Y:S01]  /*7ad0*/  BSSY.RECONVERGENT B2, `(.L_x_1429) ;  /* 0x0000102000027945 */ /* 0x000fe20003800200 */
[----:B------:R-:W-:Y:S02]  /*7ae0*/  CS2R R6, SRZ ;  /* 0x0000000000067805 */ /* 0x000fe4000001ff00 */
[----:B01--4-:R-:W-:-:S09]  /*7af0*/  CS2R R4, SRZ ;  /* 0x0000000000047805 */ /* 0x013fd2000001ff00 */
[----:B------:R-:W-:Y:S05]  /*7b00*/  @P0 BRA `(.L_x_1430) ;  /* 0x0000000c00f80947 */ /* 0x000fea0003800000 */
[----:B--2--5:R-:W0:Y:S01]  /*7b10*/  DSETP.NEU.AND P0, PT, |R24|, +INF , PT ;  /* 0x7ff000001800742a */ /* 0x024e220003f0d200 */
[----:B------:R-:W-:Y:S01]  /*7b20*/  BSSY.RECONVERGENT B3, `(.L_x_1431) ;  /* 0x0000039000037945 */ /* 0x000fe20003800200 */
[----:B0-----:R-:W-:-:S15]  /*7b30*/  @!P0 IMAD.MOV.U32 R0, RZ, RZ, 0x1 ;  /* 0x00000001ff008424 */ /* 0x001fde00078e00ff */
[----:B------:R-:W-:-:S15]  /*7b40*/  NOP ;  /* 0x0000000000007918 */ /* 0x000fde0000000000 */
[----:B------:R-:W-:-:S15]  /*7b50*/  NOP ;  /* 0x0000000000007918 */ /* 0x000fde0000000000 */
[----:B------:R-:W-:-:S15]  /*7b60*/  NOP ;  /* 0x0000000000007918 */ /* 0x000fde0000000000 */
[----:B------:R-:W-:-:S02]  /*7b70*/  NOP ;  /* 0x0000000000007918 */ /* 0x000fc40000000000 */
[----:B------:R0:W1:Y:S02]  /*7b80*/  @!P0 DMUL R20, RZ, R24 ;  /* 0x00000018ff148228 */ /* 0x0000640000000000 */
[----:B01----:R-:W-:Y:S05]  /*7b90*/  @!P0 BRA `(.L_x_1432) ;  /* 0x0000000000c48947 */ /* 0x003fea0003800000 */
        /* <DEDUP_REMOVED lines=44> */
[----:B---3--:R-:W-:Y:S05]  /*7e60*/  CALL.REL.NOINC `($_ZN2at6native27unrolled_elementwise_kernelIZZZNS0_54_GLOBAL__N__7dbc7496_16_ComplexKernel_cu_1520ed90_304117polar_kernel_cudaERNS_14TensorIteratorEENKUlvE_clEvENKUlvE_clEvEUlddE_St5arrayIPcLm3EELi4E23TrivialOffsetCalculatorILi2EjESB_ILi1EjENS0_6memory12LoadWithCastILi2EEENSE_13StoreWithCastILi1EEEEEviT_T0_T2_T3_T4_T5_$__internal_trig_reduction_slowpathd) ;  /* 0x0000009000c87944 */ /* 0x008fea0003c00000 */
[----:B------:R-:W-:Y:S02]  /*7e70*/  IMAD.MOV.U32 R20, RZ, RZ, R10 ;  /* 0x000000ffff147224 */ /* 0x000fe400078e000a */
[----:B------:R-:W-:-:S07]  /*7e80*/  IMAD.MOV.U32 R21, RZ, RZ, R11 ;  /* 0x000000ffff157224 */ /* 0x000fce00078e000b */
.L_x_1434:
[----:B------:R-:W-:Y:S05]  /*7e90*/  BSYNC.RECONVERGENT B4 ;  /* 0x0000000000047941 */ /* 0x000fea0003800200 */
.L_x_1433:
[----:B------:R-:W-:-:S07]  /*7ea0*/  VIADD R0, R8, 0x1 ;  /* 0x0000000108007836 */ /* 0x000fce0000000000 */
.L_x_1432:
[----:B------:R-:W-:Y:S05]  /*7eb0*/  BSYNC.RECONVERGENT B3 ;  /* 0x0000000000037941 */ /* 0x000fea0003800200 */
.L_x_1431:
[----:B------:R-:W0:Y:S01]  /*7ec0*/  LDCU.64 UR4, c[0x4][0x130] ;  /* 0x01002600ff0477ac */ /* 0x000e220008000a00 */
[----:B------:R-:W-:-:S05]  /*7ed0*/  IMAD.SHL.U32 R3, R0, 0x40, RZ ;  /* 0x0000004000037824 */ /* 0x000fca00078e00ff */
[----:B------:R-:W-:-:S04]  /*7ee0*/  LOP3.LUT R3, R3, 0x40, RZ, 0xc0, !PT ;  /* 0x0000004003037812 */ /* 0x000fc800078ec0ff */
[----:B0-----:R-:W-:-:S05]  /*7ef0*/  IADD3 R30, P0, PT, R3, UR4, RZ ;  /* 0x00000004031e7c10 */ /* 0x001fca000ff1e0ff */
[----:B------:R-:W-:-:S05]  /*7f00*/  IMAD.X R31, RZ, RZ, UR5, P0 ;  /* 0x00000005ff1f7e24 */ /* 0x000fca00080e06ff */
[----:B------:R-:W2:Y:S01]  /*7f10*/  LDG.E.128.CONSTANT R12, desc[UR36][R30.64] ;  /* 0x000000241e0c7981 */ /* 0x000ea2000c1e9d00 */
[----:B------:R-:W-:Y:S01]  /*7f20*/  LOP3.LUT R3, R0, 0x1, RZ, 0xc0, !PT ;  /* 0x0000000100037812 */ /* 0x000fe200078ec0ff */
[----:B------:R-:W-:Y:S01]  /*7f30*/  IMAD.MOV.U32 R4, RZ, RZ, 0x20fd8164 ;  /* 0x20fd8164ff047424 */ /* 0x000fe200078e00ff */
[----:B------:R-:W2:Y:S01]  /*7f40*/  DMUL R28, R20, R20 ;  /* 0x00000014141c7228 */ /* 0x000ea20000000000 */
[----:B------:R-:W4:Y:S01]  /*7f50*/  LDG.E.128.CONSTANT R8, desc[UR36][R30.64+0x10] ;  /* 0x000010241e087981 */ /* 0x000f22000c1e9d00 */
[----:B------:R-:W-:Y:S01]  /*7f60*/  ISETP.NE.U32.AND P0, PT, R3, 0x1, PT ;  /* 0x000000010300780c */ /* 0x000fe20003f05070 */
[----:B------:R-:W-:-:S03]  /*7f70*/  IMAD.MOV.U32 R3, RZ, RZ, 0x3da8ff83 ;  /* 0x3da8ff83ff037424 */ /* 0x000fc600078e00ff */
[----:B------:R-:W-:Y:S02]  /*7f80*/  FSEL R4, R4, -8.06006814911005101289e+34, !P0 ;  /* 0xf9785eba04047808 */ /* 0x000fe40004000000 */
[----:B------:R-:W-:-:S15]  /*7f90*/  FSEL R5, -R3, 0.11223486810922622681, !P0 ;  /* 0x3de5db6503057808 */ /* 0x000fde0004000100 */
[----:B------:R-:W-:-:S15]  /*7fa0*/  NOP ;  /* 0x0000000000007918 */ /* 0x000fde0000000000 */
[----:B------:R-:W-:-:S15]  /*7fb0*/  NOP ;  /* 0x0000000000007918 */ /* 0x000fde0000000000 */
[----:B------:R-:W-:-:S11]  /*7fc0*/  NOP ;  /* 0x0000000000007918 */ /* 0x000fd60000000000 */
[----:B--2---:R0:W1:Y:S02]  /*7fd0*/  DFMA R12, R28, R4, R12 ;  /* 0x000000041c0c722b */ /* 0x004064000000000c */
[----:B0-----:R-:W2:Y:S01]  /*7fe0*/  LDG.E.128.CONSTANT R4, desc[UR36][R30.64+0x20] ;  /* 0x000020241e047981 */ /* 0x001ea2000c1e9d00 */
[----:B------:R-:W-:-:S15]  /*7ff0*/  BSSY.RECONVERGENT B3, `(.L_x_1435) ;  /* 0x0000067000037945 */ /* 0x000fde0003800200 */
[----:B------:R-:W-:-:S15]  /*8000*/  NOP ;  /* 0x0000000000007918 */ /* 0x000fde0000000000 */
[----:B------:R-:W-:-:S15]  /*8010*/  NOP ;  /* 0x0000000000007918 */ /* 0x000fde0000000000 */
[----:B------:R-:W-:-:S15]  /*8020*/  NOP ;  /* 0x0000000000007918 */ /* 0x000fde0000000000 */
[----:B------:R-:W-:-:S01]  /*8030*/  NOP ;  /* 0x0000000000007918 */ /* 0x000fc20000000000 */
[----:B-1----:R-:W4:-:S15]  /*8040*/  DFMA R12, R28, R12, R14 ;  /* 0x0000000c1c0c722b */ /* 0x002f1e000000000e */
        /* <DEDUP_REMOVED lines=9> */
[----:B0-----:R-:W2:-:S15]  /*80e0*/  DFMA R8, R28, R8, R10 ;  /* 0x000000081c08722b */ /* 0x001e9e000000000a */
[----:B------:R-:W-:-:S15]  /*80f0*/  NOP ;  /* 0x0000000000007918 */ /* 0x000fde0000000000 */
[----:B------:R-:W-:-:S15]  /*8100*/  NOP ;  /* 0x0000000000007918 */ /* 0x000fde0000000000 */
[----:B------:R-:W-:-:S15]  /*8110*/  NOP ;  /* 0x0000000000007918 */ /* 0x000fde0000000000 */
[----:B------:R-:W-:-:S04]  /*8120*/  NOP ;  /* 0x0000000000007918 */ /* 0x000fc80000000000 */
        /* <DEDUP_REMOVED lines=34> */
[----:B------:R0:W1:Y:S02]  /*8350*/  @!P1 DMUL R20, RZ, R24 ;  /* 0x00000018ff149228 */ /* 0x0000640000000000 */
        /* <DEDUP_REMOVED lines=46> */
[----:B------:R-:W-:Y:S02]  /*8640*/  IMAD.MOV.U32 R20, RZ, RZ, R10 ;  /* 0x000000ffff147224 */ /* 0x000fe400078e000a */
[----:B------:R-:W-:-:S07]  /*8650*/  IMAD.MOV.U32 R21, RZ, RZ, R11 ;  /* 0x000000ffff157224 */ /* 0x000fce00078e000b */
.L_x_1436:
[----:B------:R-:W-:Y:S05]  /*8660*/  BSYNC.RECONVERGENT B3 ;  /* 0x0000000000037941 */ /* 0x000fea0003800200 */
.L_x_1435:
        /* <DEDUP_REMOVED lines=18> */
[----:B0-----:R-:W2:-:S15]  /*8790*/  LDG.E.128.CONSTANT R8, desc[UR36][R30.64+0x10] ;  /* 0x000010241e087981 */ /* 0x001e9e000c1e9d00 */
[----:B------:R-:W-:-:S15]  /*87a0*/  NOP ;  /* 0x0000000000007918 */ /* 0x000fde0000000000 */
[----:B------:R-:W-:-:S15]  /*87b0*/  NOP ;  /* 0x0000000000007918 */ /* 0x000fde0000000000 */
[----:B------:R-:W-:-:S15]  /*87c0*/  NOP ;  /* 0x0000000000007918 */ /* 0x000fde0000000000 */
[----:B------:R-:W-:-:S02]  /*87d0*/  NOP ;  /* 0x0000000000007918 */ /* 0x000fc40000000000 */
[----:B-1----:R-:W2:-:S15]  /*87e0*/  DFMA R4, R24, R4, R6 ;  /* 0x000000041804722b */ /* 0x002e9e0000000006 */
        /* <DEDUP_REMOVED lines=42> */
[----:B---3--:R0:W1:-:S15]  /*8a90*/  DMUL R4, R26, R28 ;  /* 0x0000001c1a047228 */ /* 0x00805e0000000000 */
[----:B------:R-:W-:-:S15]  /*8aa0*/  NOP ;  /* 0x0000000000007918 */ /* 0x000fde0000000000 */
[----:B------:R-:W-:-:S15]  /*8ab0*/  NOP ;  /* 0x0000000000007918 */ /* 0x000fde0000000000 */
[----:B------:R-:W-:-:S15]  /*8ac0*/  NOP ;  /* 0x0000000000007918 */ /* 0x000fde0000000000 */
[----:B------:R-:W-:-:S04]  /*8ad0*/  NOP ;  /* 0x0000000000007918 */ /* 0x000fc80000000000 */
[----:B-1----:R0:W4:Y:S02]  /*8ae0*/  DMUL R6, R26, R6 ;  /* 0x000000061a067228 */ /* 0x0021240000000000 */
.L_x_1430:
[----:B------:R-:W-:Y:S05]  /*8af0*/  BSYNC.RECONVERGENT B2 ;  /* 0x0000000000027941 */ /* 0x000fea0003800200 */
.L_x_1429:
[----:B------:R-:W-:Y:S01]  /*8b00*/  VIADD R38, R2, 0x80 ;  /* 0x0000008002267836 */ /* 0x000fe20000000000 */
[----:B------:R-:W-:Y:S01]  /*8b10*/  BSSY.RECONVERGENT B2, `(.L_x_1437) ;  /* 0x00000fd000027945 */ /* 0x000fe20003800200 */
[----:B------:R-:W-:Y:S02]  /*8b20*/  CS2R R30, SRZ ;  /* 0x00000000001e7805 */ /* 0x000fe4000001ff00 */
[----:B0-----:R-:W-:Y:S02]  /*8b30*/  CS2R R28, SRZ ;  /* 0x00000000001c7805 */ /* 0x001fe4000001ff00 */
[----:B------:R-:W-:-:S13]  /*8b40*/  ISETP.GE.AND P0, PT, R38, R40, PT ;  /* 0x000000282600720c */ /* 0x000fda0003f06270 */
[----:B------:R-:W-:Y:S05]  /*8b50*/  @P0 BRA `(.L_x_1438) ;  /* 0x0000000c00e00947 */ /* 0x000fea0003800000 */
[----:B-----5:R-:W0:Y:S01]  /*8b60*/  DSETP.NEU.AND P0, PT, |R18|, +INF , PT ;  /* 0x7ff000001200742a */ /* 0x020e220003f0d200 */
        /* <DEDUP_REMOVED lines=46> */
[----:B--234-:R-:W-:Y:S05]  /*8e50*/  CALL.REL.NOINC `($_ZN2at6native27unrolled_elementwise_kernelIZZZNS0_54_GLOBAL__N__7dbc7496_16_ComplexKernel_cu_1520ed90_304117polar_kernel_cudaERNS_14TensorIteratorEENKUlvE_clEvENKUlvE_clEvEUlddE_St5arrayIPcLm3EELi4E23TrivialOffsetCalculatorILi2EjESB_ILi1EjENS0_6memory12LoadWithCastILi2EEENSE_13StoreWithCastILi1EEEEEviT_T0_T2_T3_T4_T5_$__internal_trig_reduction_slowpathd) ;  /* 0x0000008000cc7944 */ /* 0x01cfea0003c00000 */
[----:B------:R-:W-:Y:S02]  /*8e60*/  IMAD.MOV.U32 R20, RZ, RZ, R10 ;  /* 0x000000ffff147224 */ /* 0x000fe400078e000a */
[----:B------:R-:W-:-:S07]  /*8e70*/  IMAD.MOV.U32 R21, RZ, RZ, R11 ;  /* 0x000000ffff157224 */ /* 0x000fce00078e000b */
.L_x_1442:
[----:B------:R-:W-:Y:S05]  /*8e80*/  BSYNC.RECONVERGENT B4 ;  /* 0x0000000000047941 */ /* 0x000fea0003800200 */
.L_x_1441:
[----:B------:R-:W-:Y:S01]  /*8e90*/  VIADD R0, R8, 0x1 ;  /* 0x0000000108007836 */ /* 0x000fe20000000000 */
[----:B------:R-:W-:Y:S06]  /*8ea0*/  BRA `(.L_x_1443) ;  /* 0x0000000000087947 */ /* 0x000fec0003800000 */
.L_x_1440:
[----:B------:R0:W1:Y:S02]  /*8eb0*/  DMUL R20, RZ, R18 ;  /* 0x00000012ff147228 */ /* 0x0000640000000000 */
[----:B01----:R-:W-:-:S07]  /*8ec0*/  IMAD.MOV.U32 R0, RZ, RZ, 0x1 ;  /* 0x00000001ff007424 */ /* 0x003fce00078e00ff */
.L_x_1443:
[----:B------:R-:W-:Y:S05]  /*8ed0*/  BSYNC.RECONVERGENT B3 ;  /* 0x0000000000037941 */ /* 0x000fea0003800200 */
.L_x_1439:
[----:B------:R-:W0:Y:S01]  /*8ee0*/  LDCU.64 UR4, c[0x4][0x130] ;  /* 0x01002600ff0477ac */ /* 0x000e220008000a00 */
[----:B------:R-:W-:-:S05]  /*8ef0*/  IMAD.SHL.U32 R3, R0, 0x40, RZ ;  /* 0x0000004000037824 */ /* 0x000fca00078e00ff */
[----:B------:R-:W-:-:S04]  /*8f00*/  LOP3.LUT R3, R3, 0x40, RZ, 0xc0, !PT ;  /* 0x0000004003037812 */ /* 0x000fc800078ec0ff */
[----:B0-----:R-:W-:-:S05]  /*8f10*/  IADD3 R30, P0, PT, R3, UR4, RZ ;  /* 0x00000004031e7c10 */ /* 0x001fca000ff1e0ff */
[----:B------:R-:W-:-:S05]  /*8f20*/  IMAD.X R31, RZ, RZ, UR5, P0 ;  /* 0x00000005ff1f7e24 */ /* 0x000fca00080e06ff */
[----:B--23--:R-:W2:Y:S01]  /*8f30*/  LDG.E.128.CONSTANT R24, desc[UR36][R30.64] ;  /* 0x000000241e187981 */ /* 0x00cea2000c1e9d00 */
[----:B------:R-:W-:Y:S01]  /*8f40*/  LOP3.LUT R3, R0, 0x1, RZ, 0xc0, !PT ;  /* 0x0000000100037812 */ /* 0x000fe200078ec0ff */
[----:B------:R-:W-:Y:S01]  /*8f50*/  IMAD.MOV.U32 R8, RZ, RZ, 0x20fd8164 ;  /* 0x20fd8164ff087424 */ /* 0x000fe200078e00ff */
[----:B------:R-:W2:Y:S01]  /*8f60*/  DMUL R28, R20, R20 ;  /* 0x00000014141c7228 */ /* 0x000ea20000000000 */
[----:B------:R-:W3:Y:S01]  /*8f70*/  LDG.E.128.CONSTANT R12, desc[UR36][R30.64+0x20] ;  /* 0x000020241e0c7981 */ /* 0x000ee2000c1e9d00 */
        /* <DEDUP_REMOVED lines=57> */
[----:B------:R-:W0:Y:S02]  /*9310*/  DSETP.NEU.AND P0, PT, |R18|, +INF , PT ;  /* 0x7ff000001200742a */ /* 0x000e240003f0d200 */
[----:B0-----:R-:W-:Y:S05]  /*9320*/  @!P0 BRA `(.L_x_1445) ;  /* 0x0000000000c08947 */ /* 0x001fea0003800000 */
        /* <DEDUP_REMOVED lines=43> */
[----:B----4-:R-:W-:Y:S05]  /*95e0*/  CALL.REL.NOINC `($_ZN2at6native27unrolled_elementwise_kernelIZZZNS0_54_GLOBAL__N__7dbc7496_16_ComplexKernel_cu_1520ed90_304117polar_kernel_cudaERNS_14TensorIteratorEENKUlvE_clEvENKUlvE_clEvEUlddE_St5arrayIPcLm3EELi4E23TrivialOffsetCalculatorILi2EjESB_ILi1EjENS0_6memory12LoadWithCastILi2EEENSE_13StoreWithCastILi1EEEEEviT_T0_T2_T3_T4_T5_$__internal_trig_reduction_slowpathd) ;  /* 0x0000007800e87944 */ /* 0x010fea0003c00000 */
[----:B------:R-:W-:Y:S02]  /*95f0*/  IMAD.MOV.U32 R0, RZ, RZ, R8 ;  /* 0x000000ffff007224 */ /* 0x000fe400078e0008 */
[----:B------:R-:W-:Y:S02]  /*9600*/  IMAD.MOV.U32 R20, RZ, RZ, R10 ;  /* 0x000000ffff147224 */ /* 0x000fe400078e000a */
[----:B------:R-:W-:Y:S01]  /*9610*/  IMAD.MOV.U32 R21, RZ, RZ, R11 ;  /* 0x000000ffff157224 */ /* 0x000fe200078e000b */
[----:B------:R-:W-:Y:S06]  /*9620*/  BRA `(.L_x_1446) ;  /* 0x0000000000087947 */ /* 0x000fec0003800000 */
.L_x_1445:
[----:B------:R0:W1:Y:S02]  /*9630*/  DMUL R20, RZ, R18 ;  /* 0x00000012ff147228 */ /* 0x0000640000000000 */
[----:B01----:R-:W-:-:S07]  /*9640*/  IMAD.MOV.U32 R0, RZ, RZ, RZ ;  /* 0x000000ffff007224 */ /* 0x003fce00078e00ff */
.L_x_1446:
[----:B------:R-:W-:Y:S05]  /*9650*/  BSYNC.RECONVERGENT B3 ;  /* 0x0000000000037941 */ /* 0x000fea0003800200 */
.L_x_1444:
        /* <DEDUP_REMOVED lines=23> */
[----:B-1----:R-:W3:-:S15]  /*97d0*/  DFMA R12, R18, R12, R14 ;  /* 0x0000000c120c722b */ /* 0x002ede000000000e */
        /* <DEDUP_REMOVED lines=14> */
[----:B------:R-:W-:-:S15]  /*98c0*/  DMUL R28, R32, R28 ;  /* 0x0000001c201c7228 */ /* 0x000fde0000000000 */
        /* <DEDUP_REMOVED lines=33> */
.L_x_1438:
[----:B------:R-:W-:Y:S05]  /*9ae0*/  BSYNC.RECONVERGENT B2 ;  /* 0x0000000000027941 */ /* 0x000fea0003800200 */
.L_x_1437:
[----:B------:R-:W-:Y:S01]  /*9af0*/  VIADD R3, R2, 0x100 ;  /* 0x0000010002037836 */ /* 0x000fe20000000000 */
[----:B------:R-:W-:Y:S01]  /*9b00*/  BSSY.RECONVERGENT B2, `(.L_x_1447) ;  /* 0x00000fd000027945 */ /* 0x000fe20003800200 */
[----:B---3-5:R-:W-:Y:S02]  /*9b10*/  CS2R R26, SRZ ;  /* 0x00000000001a7805 */ /* 0x028fe4000001ff00 */
[----:B--2---:R-:W-:Y:S02]  /*9b20*/  CS2R R24, SRZ ;  /* 0x0000000000187805 */ /* 0x004fe4000001ff00 */
[----:B------:R-:W-:-:S13]  /*9b30*/  ISETP.GE.AND P0, PT, R3, R40, PT ;  /* 0x000000280300720c */ /* 0x000fda0003f06270 */
[----:B------:R-:W-:Y:S05]  /*9b40*/  @P0 BRA `(.L_x_1448) ;  /* 0x0000000c00e00947 */ /* 0x000fea0003800000 */
[----:B------:R-:W2:Y:S01]  /*9b50*/  DSETP.NEU.AND P0, PT, |R16|, +INF , PT ;  /* 0x7ff000001000742a */ /* 0x000ea20003f0d200 */
[----:B------:R-:W-:Y:S04]  /*9b60*/  BSSY.RECONVERGENT B3, `(.L_x_1449) ;  /* 0x0000036000037945 */ /* 0x000fe80003800200 */
[----:B--2---:R-:W-:Y:S05]  /*9b70*/  @!P0 BRA `(.L_x_1450) ;  /* 0x0000000000c88947 */ /* 0x004fea0003800000 */
        /* <DEDUP_REMOVED lines=8> */
[----:B------:R-:W2:Y:S01]  /*9c00*/  DMUL R8, R16, UR4 ;  /* 0x0000000410087c28 */ /* 0x000ea20008000000 */
[----:B------:R-:W-:-:S15]  /*9c10*/  UMOV UR4, 0x54442d18 ;  /* 0x54442d1800047882 */ /* 0x000fde0000000000 */
[----:B------:R-:W-:-:S15]  /*9c20*/  NOP ;  /* 0x0000000000007918 */ /* 0x000fde0000000000 */
[----:B------:R-:W-:-:S15]  /*9c30*/  NOP ;  /* 0x0000000000007918 */ /* 0x000fde0000000000 */
[----:B------:R-:W-:-:S15]  /*9c40*/  NOP ;  /* 0x0000000000007918 */ /* 0x000fde0000000000 */
[----:B------:R-:W-:-:S03]  /*9c50*/  NOP ;  /* 0x0000000000007918 */ /* 0x000fc60000000000 */
[----:B--2---:R-:W2:Y:S01]  /*9c60*/  F2I.F64 R8, R8 ;  /* 0x0000000800087311 */ /* 0x004ea20000301100 */
[----:B------:R-:W-:-:S15]  /*9c70*/  UMOV UR5, 0x3ff921fb ;  /* 0x3ff921fb00057882 */ /* 0x000fde0000000000 */
[----:B------:R-:W-:-:S15]  /*9c80*/  NOP ;  /* 0x0000000000007918 */ /* 0x000fde0000000000 */
[----:B------:R-:W-:-:S15]  /*9c90*/  NOP ;  /* 0x0000000000007918 */ /* 0x000fde0000000000 */
[----:B------:R-:W-:-:S15]  /*9ca0*/  NOP ;  /* 0x0000000000007918 */ /* 0x000fde0000000000 */
[----:B------:R-:W-:-:S03]  /*9cb0*/  NOP ;  /* 0x0000000000007918 */ /* 0x000fc60000000000 */
[----:B--2---:R-:W2:-:S15]  /*9cc0*/  I2F.F64 R18, R8 ;  /* 0x0000000800127312 */ /* 0x004e9e0000201c00 */
[----:B------:R-:W-:-:S15]  /*9cd0*/  NOP ;  /* 0x0000000000007918 */ /* 0x000fde0000000000 */
[----:B------:R-:W-:-:S15]  /*9ce0*/  NOP ;  /* 0x0000000000007918 */ /* 0x000fde0000000000 */
[----:B------:R-:W-:-:S15]  /*9cf0*/  NOP ;  /* 0x0000000000007918 */ /* 0x000fde0000000000 */
[----:B------:R-:W-:-:S04]  /*9d00*/  NOP ;  /* 0x0000000000007918 */ /* 0x000fc80000000000 */
[----:B--2---:R-:W2:Y:S01]  /*9d10*/  DFMA R10, R18, -UR4, R16 ;  /* 0x80000004120a7c2b */ /* 0x004ea20008000010 */
[----:B------:R-:W-:Y:S01]  /*9d20*/  UMOV UR4, 0x33145c00 ;  /* 0x33145c0000047882 */ /* 0x000fe20000000000 */
[----:B------:R-:W-:-:S15]  /*9d30*/  UMOV UR5, 0x3c91a626 ;  /* 0x3c91a62600057882 */ /* 0x000fde0000000000 */
[----:B------:R-:W-:-:S15]  /*9d40*/  NOP ;  /* 0x0000000000007918 */ /* 0x000fde0000000000 */
[----:B------:R-:W-:-:S15]  /*9d50*/  NOP ;  /* 0x0000000000007918 */ /* 0x000fde0000000000 */
[----:B------:R-:W-:-:S15]  /*9d60*/  NOP ;  /* 0x0000000000007918 */ /* 0x000fde0000000000 */
[----:B------:R-:W-:-:S02]  /*9d70*/  NOP ;  /* 0x0000000000007918 */ /* 0x000fc40000000000 */
[----:B--2---:R-:W2:Y:S01]  /*9d80*/  DFMA R10, R18, -UR4, R10 ;  /* 0x80000004120a7c2b */ /* 0x004ea2000800000a */
[----:B------:R-:W-:Y:S01]  /*9d90*/  UMOV UR4, 0x252049c0 ;  /* 0x252049c000047882 */ /* 0x000fe20000000000 */
[----:B------:R-:W-:-:S15]  /*9da0*/  UMOV UR5, 0x397b839a ;  /* 0x397b839a00057882 */ /* 0x000fde0000000000 */
[----:B------:R-:W-:-:S15]  /*9db0*/  NOP ;  /* 0x0000000000007918 */ /* 0x000fde0000000000 */
[----:B------:R-:W-:-:S15]  /*9dc0*/  NOP ;  /* 0x0000000000007918 */ /* 0x000fde0000000000 */
[----:B------:R-:W-:-:S15]  /*9dd0*/  NOP ;  /* 0x0000000000007918 */ /* 0x000fde0000000000 */
[----:B------:R-:W-:-:S02]  /*9de0*/  NOP ;  /* 0x0000000000007918 */ /* 0x000fc40000000000 */
[----:B--2---:R2:W3:Y:S02]  /*9df0*/  DFMA R18, R18, -UR4, R10 ;  /* 0x8000000412127c2b */ /* 0x0044e4000800000a */
[----:B--23--:R-:W-:Y:S05]  /*9e00*/  @!P0 BRA `(.L_x_1452) ;  /* 0x0000000000188947 */ /* 0x00cfea0003800000 */
[----:B------:R-:W-:Y:S01]  /*9e10*/  IMAD.MOV.U32 R3, RZ, RZ, R16 ;  /* 0x000000ffff037224 */ /* 0x000fe200078e0010 */
[----:B------:R-:W-:Y:S01]  /*9e20*/  MOV R20, 0x9e50 ;  /* 0x00009e5000147802 */ /* 0x000fe20000000f00 */
[----:B------:R-:W-:-:S07]  /*9e30*/  IMAD.MOV.U32 R11, RZ, RZ, R17 ;  /* 0x000000ffff0b7224 */ /* 0x000fce00078e0011 */
[----:B01--4-:R-:W-:Y:S05]  /*9e40*/  CALL.REL.NOINC `($_ZN2at6native27unrolled_elementwise_kernelIZZZNS0_54_GLOBAL__N__7dbc7496_16_ComplexKernel_cu_1520ed90_304117polar_kernel_cudaERNS_14TensorIteratorEENKUlvE_clEvENKUlvE_clEvEUlddE_St5arrayIPcLm3EELi4E23TrivialOffsetCalculatorILi2EjESB_ILi1EjENS0_6memory12LoadWithCastILi2EEENSE_13StoreWithCastILi1EEEEEviT_T0_T2_T3_T4_T5_$__internal_trig_reduction_slowpathd) ;  /* 0x0000007000d07944 */ /* 0x013fea0003c00000 */
[----:B------:R-:W-:Y:S02]  /*9e50*/  IMAD.MOV.U32 R18, RZ, RZ, R10 ;  /* 0x000000ffff127224 */ /* 0x000fe400078e000a */
[----:B------:R-:W-:-:S07]  /*9e60*/  IMAD.MOV.U32 R19, RZ, RZ, R11 ;  /* 0x000000ffff137224 */ /* 0x000fce00078e000b */
.L_x_1452:
[----:B------:R-:W-:Y:S05]  /*9e70*/  BSYNC.RECONVERGENT B4 ;  /* 0x0000000000047941 */ /* 0x000fea0003800200 */
.L_x_1451:
[----:B------:R-:W-:Y:S01]  /*9e80*/  VIADD R0, R8, 0x1 ;  /* 0x0000000108007836 */ /* 0x000fe20000000000 */
[----:B------:R-:W-:Y:S06]  /*9e90*/  BRA `(.L_x_1453) ;  /* 0x0000000000087947 */ /* 0x000fec0003800000 */
.L_x_1450:
[----:B------:R2:W3:Y:S02]  /*9ea0*/  DMUL R18, RZ, R16 ;  /* 0x00000010ff127228 */ /* 0x0004e40000000000 */
[----:B--23--:R-:W-:-:S07]  /*9eb0*/  IMAD.MOV.U32 R0, RZ, RZ, 0x1 ;  /* 0x00000001ff007424 */ /* 0x00cfce00078e00ff */
.L_x_1453:
[----:B------:R-:W-:Y:S05]  /*9ec0*/  BSYNC.RECONVERGENT B3 ;  /* 0x0000000000037941 */ /* 0x000fea0003800200 */
.L_x_1449:
        /* <DEDUP_REMOVED lines=17> */
[----:B--2---:R0:W2:Y:S02]  /*9fe0*/  DFMA R8, R20, R12, R8 ;  /* 0x0000000c1408722b */ /* 0x0040a40000000008 */
[----:B0-----:R-:W5:Y:S01]  /*9ff0*/  LDG.E.128.CONSTANT R12, desc[UR36][R32.64+0x10] ;  /* 0x00001024200c7981 */ /* 0x001f62000c1e9d00 */
[----:B------:R-:W-:-:S15]  /*a000*/  BSSY.RECONVERGENT B3, `(.L_x_1454) ;  /* 0x0000064000037945 */ /* 0x000fde0003800200 */
[----:B------:R-:W-:-:S15]  /*a010*/  NOP ;  /* 0x0000000000007918 */ /* 0x000fde0000000000 */
[----:B------:R-:W-:-:S15]  /*a020*/  NOP ;  /* 0x0000000000007918 */ /* 0x000fde0000000000 */
[----:B------:R-:W-:-:S15]  /*a030*/  NOP ;  /* 0x0000000000007918 */ /* 0x000fde0000000000 */
[----:B------:R-:W-:-:S01]  /*a040*/  NOP ;  /* 0x0000000000007918 */ /* 0x000fc20000000000 */
[----:B--2---:R-:W5:-:S15]  /*a050*/  DFMA R8, R20, R8, R10 ;  /* 0x000000081408722b */ /* 0x004f5e000000000a */
        /* <DEDUP_REMOVED lines=87> */
[----:B-1--4-:R-:W-:Y:S05]  /*a5d0*/  CALL.REL.NOINC `($_ZN2at6native27unrolled_elementwise_kernelIZZZNS0_54_GLOBAL__N__7dbc7496_16_ComplexKernel_cu_1520ed90_304117polar_kernel_cudaERNS_14TensorIteratorEENKUlvE_clEvENKUlvE_clEvEUlddE_St5arrayIPcLm3EELi4E23TrivialOffsetCalculatorILi2EjESB_ILi1EjENS0_6memory12LoadWithCastILi2EEENSE_13StoreWithCastILi1EEEEEviT_T0_T2_T3_T4_T5_$__internal_trig_reduction_slowpathd) ;  /* 0x0000006800ec7944 */ /* 0x012fea0003c00000 */
[----:B------:R-:W-:Y:S02]  /*a5e0*/  IMAD.MOV.U32 R0, RZ, RZ, R8 ;  /* 0x000000ffff007224 */ /* 0x000fe400078e0008 */
[----:B------:R-:W-:Y:S02]  /*a5f0*/  IMAD.MOV.U32 R20, RZ, RZ, R10 ;  /* 0x000000ffff147224 */ /* 0x000fe400078e000a */
[----:B------:R-:W-:Y:S01]  /*a600*/  IMAD.MOV.U32 R21, RZ, RZ, R11 ;  /* 0x000000ffff157224 */ /* 0x000fe200078e000b */
[----:B------:R-:W-:Y:S06]  /*a610*/  BRA `(.L_x_1456) ;  /* 0x0000000000087947 */ /* 0x000fec0003800000 */
.L_x_1455:
[----:B------:R0:W2:Y:S02]  /*a620*/  DMUL R20, RZ, R16 ;  /* 0x00000010ff147228 */ /* 0x0000a40000000000 */
[----:B0-2---:R-:W-:-:S07]  /*a630*/  IMAD.MOV.U32 R0, RZ, RZ, RZ ;  /* 0x000000ffff007224 */ /* 0x005fce00078e00ff */
.L_x_1456:
[----:B------:R-:W-:Y:S05]  /*a640*/  BSYNC.RECONVERGENT B3 ;  /* 0x0000000000037941 */ /* 0x000fea0003800200 */
.L_x_1454:
        /* <DEDUP_REMOVED lines=18> */
[----:B0-----:R-:W5:-:S15]  /*a770*/  LDG.E.128.CONSTANT R8, desc[UR36][R32.64+0x20] ;  /* 0x0000202420087981 */ /* 0x001f5e000c1e9d00 */
[----:B------:R-:W-:-:S15]  /*a780*/  NOP ;  /* 0x0000000000007918 */ /* 0x000fde0000000000 */
[----:B------:R-:W-:-:S15]  /*a790*/  NOP ;  /* 0x0000000000007918 */ /* 0x000fde0000000000 */
[----:B------:R-:W-:-:S15]  /*a7a0*/  NOP ;  /* 0x0000000000007918 */ /* 0x000fde0000000000 */
[----:B------:R-:W-:-:S02]  /*a7b0*/  NOP ;  /* 0x0000000000007918 */ /* 0x000fc40000000000 */
[----:B--2---:R-:W3:-:S15]  /*a7c0*/  DFMA R12, R26, R12, R14 ;  /* 0x0000000c1a0c722b */ /* 0x004ede000000000e */
        /* <DEDUP_REMOVED lines=47> */
[----:B------:R2:W3:Y:S02]  /*aac0*/  DMUL R26, R34, R26 ;  /* 0x0000001a221a7228 */ /* 0x0004e40000000000 */
.L_x_1448:
[----:B------:R-:W-:Y:S05]  /*aad0*/  BSYNC.RECONVERGENT B2 ;  /* 0x0000000000027941 */ /* 0x000fea0003800200 */
.L_x_1447:
[----:B------:R-:W-:Y:S01]  /*aae0*/  VIADD R3, R2, 0x180 ;  /* 0x0000018002037836 */ /* 0x000fe20000000000 */
[----:B------:R-:W-:Y:S01]  /*aaf0*/  BSSY.RECONVERGENT B2, `(.L_x_1457) ;  /* 0x00000fd000027945 */ /* 0x000fe20003800200 */
[----:B------:R-:W-:Y:S02]  /*ab00*/  CS2R R18, SRZ ;  /* 0x0000000000127805 */ /* 0x000fe4000001ff00 */
[----:B------:R-:W-:Y:S02]  /*ab10*/  CS2R R16, SRZ ;  /* 0x0000000000107805 */ /* 0x000fe4000001ff00 */
[----:B------:R-:W-:-:S13]  /*ab20*/  ISETP.GE.AND P0, PT, R3, R40, PT ;  /* 0x000000280300720c */ /* 0x000fda0003f06270 */
[----:B------:R-:W-:Y:S05]  /*ab30*/  @P0 BRA `(.L_x_1458) ;  /* 0x0000000c00e00947 */ /* 0x000fea0003800000 */
[----:B------:R-:W5:Y:S01]  /*ab40*/  DSETP.NEU.AND P0, PT, |R22|, +INF , PT ;  /* 0x7ff000001600742a */ /* 0x000f620003f0d200 */
[----:B------:R-:W-:Y:S04]  /*ab50*/  BSSY.RECONVERGENT B3, `(.L_x_1459) ;  /* 0x0000036000037945 */ /* 0x000fe80003800200 */
[----:B-----5:R-:W-:Y:S05]  /*ab60*/  @!P0 BRA `(.L_x_1460) ;  /* 0x0000000000c88947 */ /* 0x020fea0003800000 */
        /* <DEDUP_REMOVED lines=8> */
[----:B------:R-:W5:Y:S01]  /*abf0*/  DMUL R8, R22, UR4 ;  /* 0x0000000416087c28 */ /* 0x000f620008000000 */
[----:B------:R-:W-:-:S15]  /*ac00*/  UMOV UR4, 0x54442d18 ;  /* 0x54442d1800047882 */ /* 0x000fde0000000000 */
[----:B------:R-:W-:-:S15]  /*ac10*/  NOP ;  /* 0x0000000000007918 */ /* 0x000fde0000000000 */
[----:B------:R-:W-:-:S15]  /*ac20*/  NOP ;  /* 0x0000000000007918 */ /* 0x000fde0000000000 */
[----:B------:R-:W-:-:S15]  /*ac30*/  NOP ;  /* 0x0000000000007918 */ /* 0x000fde0000000000 */
[----:B------:R-:W-:-:S03]  /*ac40*/  NOP ;  /* 0x0000000000007918 */ /* 0x000fc60000000000 */
[----:B-----5:R-:W5:Y:S01]  /*ac50*/  F2I.F64 R8, R8 ;  /* 0x0000000800087311 */ /* 0x020f620000301100 */
[----:B------:R-:W-:-:S15]  /*ac60*/  UMOV UR5, 0x3ff921fb ;  /* 0x3ff921fb00057882 */ /* 0x000fde0000000000 */
[----:B------:R-:W-:-:S15]  /*ac70*/  NOP ;  /* 0x0000000000007918 */ /* 0x000fde0000000000 */
[----:B------:R-:W-:-:S15]  /*ac80*/  NOP ;  /* 0x0000000000007918 */ /* 0x000fde0000000000 */
[----:B------:R-:W-:-:S15]  /*ac90*/  NOP ;  /* 0x0000000000007918 */ /* 0x000fde0000000000 */
[----:B------:R-:W-:-:S03]  /*aca0*/  NOP ;  /* 0x0000000000007918 */ /* 0x000fc60000000000 */
[----:B-----5:R-:W5:-:S15]  /*acb0*/  I2F.F64 R20, R8 ;  /* 0x0000000800147312 */ /* 0x020f5e0000201c00 */
[----:B------:R-:W-:-:S15]  /*acc0*/  NOP ;  /* 0x0000000000007918 */ /* 0x000fde0000000000 */
[----:B------:R-:W-:-:S15]  /*acd0*/  NOP ;  /* 0x0000000000007918 */ /* 0x000fde0000000000 */
[----:B------:R-:W-:-:S15]  /*ace0*/  NOP ;  /* 0x0000000000007918 */ /* 0x000fde0000000000 */
[----:B------:R-:W-:-:S04]  /*acf0*/  NOP ;  /* 0x0000000000007918 */ /* 0x000fc80000000000 */
[----:B-----5:R-:W5:Y:S01]  /*ad00*/  DFMA R10, R20, -UR4, R22 ;  /* 0x80000004140a7c2b */ /* 0x020f620008000016 */
[----:B------:R-:W-:Y:S01]  /*ad10*/  UMOV UR4, 0x33145c00 ;  /* 0x33145c0000047882 */ /* 0x000fe20000000000 */
[----:B------:R-:W-:-:S15]  /*ad20*/  UMOV UR5, 0x3c91a626 ;  /* 0x3c91a62600057882 */ /* 0x000fde0000000000 */
[----:B------:R-:W-:-:S15]  /*ad30*/  NOP ;  /* 0x0000000000007918 */ /* 0x000fde0000000000 */
[----:B------:R-:W-:-:S15]  /*ad40*/  NOP ;  /* 0x0000000000007918 */ /* 0x000fde0000000000 */
[----:B------:R-:W-:-:S15]  /*ad50*/  NOP ;  /* 0x0000000000007918 */ /* 0x000fde0000000000 */
[----:B------:R-:W-:-:S02]  /*ad60*/  NOP ;  /* 0x0000000000007918 */ /* 0x000fc40000000000 */
[----:B-----5:R-:W5:Y:S01]  /*ad70*/  DFMA R10, R20, -UR4, R10 ;  /* 0x80000004140a7c2b */ /* 0x020f62000800000a */
[----:B------:R-:W-:Y:S01]  /*ad80*/  UMOV UR4, 0x252049c0 ;  /* 0x252049c000047882 */ /* 0x000fe20000000000 */
[----:B------:R-:W-:-:S15]  /*ad90*/  UMOV UR5, 0x397b839a ;  /* 0x397b839a00057882 */ /* 0x000fde0000000000 */
[----:B------:R-:W-:-:S15]  /*ada0*/  NOP ;  /* 0x0000000000007918 */ /* 0x000fde0000000000 */
[----:B------:R-:W-:-:S15]  /*adb0*/  NOP ;  /* 0x0000000000007918 */ /* 0x000fde0000000000 */
[----:B------:R-:W-:-:S15]  /*adc0*/  NOP ;  /* 0x0000000000007918 */ /* 0x000fde0000000000 */
[----:B------:R-:W-:-:S02]  /*add0*/  NOP ;  /* 0x0000000000007918 */ /* 0x000fc40000000000 */
[----:B-----5:R0:W0:Y:S02]  /*ade0*/  DFMA R20, R20, -UR4, R10 ;  /* 0x8000000414147c2b */ /* 0x020024000800000a */
[----:B0-----:R-:W-:Y:S05]  /*adf0*/  @!P0 BRA `(.L_x_1462) ;  /* 0x0000000000188947 */ /* 0x001fea0003800000 */
[----:B------:R-:W-:Y:S01]  /*ae00*/  IMAD.MOV.U32 R3, RZ, RZ, R22 ;  /* 0x000000ffff037224 */ /* 0x000fe200078e0016 */
[----:B------:R-:W-:Y:S01]  /*ae10*/  MOV R20, 0xae40 ;  /* 0x0000ae4000147802 */ /* 0x000fe20000000f00 */
[----:B------:R-:W-:-:S07]  /*ae20*/  IMAD.MOV.U32 R11, RZ, RZ, R23 ;  /* 0x000000ffff0b7224 */ /* 0x000fce00078e0017 */
[----:B-1234-:R-:W-:Y:S05]  /*ae30*/  CALL.REL.NOINC `($_ZN2at6native27unrolled_elementwise_kernelIZZZNS0_54_GLOBAL__N__7dbc7496_16_ComplexKernel_cu_1520ed90_304117polar_kernel_cudaERNS_14TensorIteratorEENKUlvE_clEvENKUlvE_clEvEUlddE_St5arrayIPcLm3EELi4E23TrivialOffsetCalculatorILi2EjESB_ILi1EjENS0_6memory12LoadWithCastILi2EEENSE_13StoreWithCastILi1EEEEEviT_T0_T2_T3_T4_T5_$__internal_trig_reduction_slowpathd) ;  /* 0x0000006000d47944 */ /* 0x01efea0003c00000 */
[----:B------:R-:W-:Y:S02]  /*ae40*/  IMAD.MOV.U32 R20, RZ, RZ, R10 ;  /* 0x000000ffff147224 */ /* 0x000fe400078e000a */
[----:B------:R-:W-:-:S07]  /*ae50*/  IMAD.MOV.U32 R21, RZ, RZ, R11 ;  /* 0x000000ffff157224 */ /* 0x000fce00078e000b */
.L_x_1462:
[----:B------:R-:W-:Y:S05]  /*ae60*/  BSYNC.RECONVERGENT B4 ;  /* 0x0000000000047941 */ /* 0x000fea0003800200 */
.L_x_1461:
[----:B------:R-:W-:Y:S01]  /*ae70*/  VIADD R0, R8, 0x1 ;  /* 0x0000000108007836 */ /* 0x000fe20000000000 */
[----:B------:R-:W-:Y:S06]  /*ae80*/  BRA `(.L_x_1463) ;  /* 0x0000000000087947 */ /* 0x000fec0003800000 */
.L_x_1460:
[----:B------:R0:W0:Y:S02]  /*ae90*/  DMUL R20, RZ, R22 ;  /* 0x00000016ff147228 */ /* 0x0000240000000000 */
[----:B0-----:R-:W-:-:S07]  /*aea0*/  IMAD.MOV.U32 R0, RZ, RZ, 0x1 ;  /* 0x00000001ff007424 */ /* 0x001fce00078e00ff */
.L_x_1463:
[----:B------:R-:W-:Y:S05]  /*aeb0*/  BSYNC.RECONVERGENT B3 ;  /* 0x0000000000037941 */ /* 0x000fea0003800200 */
.L_x_1459:
[----:B------:R-:W2:Y:S01]  /*aec0*/  LDCU.64 UR4, c[0x4][0x130] ;  /* 0x01002600ff0477ac */ /* 0x000ea20008000a00 */
[----:B------:R-:W-:-:S05]  /*aed0*/  IMAD.SHL.U32 R3, R0, 0x40, RZ ;  /* 0x0000004000037824 */ /* 0x000fca00078e00ff */
[----:B------:R-:W-:-:S04]  /*aee0*/  LOP3.LUT R3, R3, 0x40, RZ, 0xc0, !PT ;  /* 0x0000004003037812 */ /* 0x000fc800078ec0ff */
[----:B--2---:R-:W-:-:S05]  /*aef0*/  IADD3 R34, P0, PT, R3, UR4, RZ ;  /* 0x0000000403227c10 */ /* 0x004fca000ff1e0ff */
[----:B------:R-:W-:-:S05]  /*af00*/  IMAD.X R35, RZ, RZ, UR5, P0 ;  /* 0x00000005ff237e24 */ /* 0x000fca00080e06ff */
[----:B------:R-:W2:Y:S01]  /*af10*/  LDG.E.128.CONSTANT R8, desc[UR36][R34.64] ;  /* 0x0000002422087981 */ /* 0x000ea2000c1e9d00 */
[----:B------:R-:W-:Y:S01]  /*af20*/  LOP3.LUT R3, R0, 0x1, RZ, 0xc0, !PT ;  /* 0x0000000100037812 */ /* 0x000fe200078ec0ff */
[----:B------:R-:W-:Y:S01]  /*af30*/  IMAD.MOV.U32 R12, RZ, RZ, 0x20fd8164 ;  /* 0x20fd8164ff0c7424 */ /* 0x000fe200078e00ff */
[----:B------:R-:W2:Y:S01]  /*af40*/  DMUL R32, R20, R20 ;  /* 0x0000001414207228 */ /* 0x000ea20000000000 */
[----:B------:R-:W5:Y:S01]  /*af50*/  LDG.E.128.CONSTANT R16, desc[UR36][R34.64+0x20] ;  /* 0x0000202422107981 */ /* 0x000f62000c1e9d00 */
        /* <DEDUP_REMOVED lines=8> */
[----:B0-----:R-:W3:Y:S01]  /*afe0*/  LDG.E.128.CONSTANT R12, desc[UR36][R34.64+0x10] ;  /* 0x00001024220c7981 */ /* 0x001ee2000c1e9d00 */
[----:B------:R-:W-:-:S15]  /*aff0*/  BSSY.RECONVERGENT B3, `(.L_x_1464) ;  /* 0x0000064000037945 */ /* 0x000fde0003800200 */
[----:B------:R-:W-:-:S15]  /*b000*/  NOP ;  /* 0x0000000000007918 */ /* 0x000fde0000000000 */
[----:B------:R-:W-:-:S15]  /*b010*/  NOP ;  /* 0x0000000000007918 */ /* 0x000fde0000000000 */
[----:B------:R-:W-:-:S15]  /*b020*/  NOP ;  /* 0x0000000000007918 */ /* 0x000fde0000000000 */
[----:B------:R-:W-:-:S01]  /*b030*/  NOP ;  /* 0x0000000000007918 */ /* 0x000fc20000000000 */
        /* <DEDUP_REMOVED lines=93> */
.L_x_1465:
[----:B------:R0:W2:Y:S02]  /*b610*/  DMUL R18, RZ, R22 ;  /* 0x00000016ff127228 */ /* 0x0000a40000000000 */
[----:B0-2---:R-:W-:-:S07]  /*b620*/  IMAD.MOV.U32 R0, RZ, RZ, RZ ;  /* 0x000000ffff007224 */ /* 0x005fce00078e00ff */
.L_x_1466:
[----:B------:R-:W-:Y:S05]  /*b630*/  BSYNC.RECONVERGENT B3 ;  /* 0x0000000000037941 */ /* 0x000fea0003800200 */
.L_x_1464:
        /* <DEDUP_REMOVED lines=71> */
[----:B------:R0:W2:Y:S02]  /*bab0*/  DMUL R18, R36, R18 ;  /* 0x0000001224127228 */ /* 0x0000a40000000000 */
.L_x_1458:
[----:B------:R-:W-:Y:S05]  /*bac0*/  BSYNC.RECONVERGENT B2 ;  /* 0x0000000000027941 */ /* 0x000fea0003800200 */
.L_x_1457:
[----:B------:R-:W0:Y:S01]  /*bad0*/  LDC.U8 R22, c[0x0][0x3b0] ;  /* 0x0000ec00ff167b82 */ /* 0x000e220000000000 */
[----:B------:R-:W-:Y:S01]  /*bae0*/  ISETP.GE.AND P0, PT, R2, R40, PT ;  /* 0x000000280200720c */ /* 0x000fe20003f06270 */
[----:B------:R-:W-:Y:S04]  /*baf0*/  BSSY.RECONVERGENT B7, `(.L_x_1467) ;  /* 0x0000416000077945 */ /* 0x000fe80003800200 */
[----:B------:R-:W-:Y:S08]  /*bb00*/  BSSY.RELIABLE B6, `(.L_x_1468) ;  /* 0x00002c2000067945 */ /* 0x000ff00003800100 */
[----:B------:R-:W-:Y:S05]  /*bb10*/  @P0 BRA `(.L_x_1469) ;  /* 0x0000002800f40947 */ /* 0x000fea0003800000 */
[----:B------:R-:W5:Y:S01]  /*bb20*/  LDCU UR4, c[0x0][0x3b4] ;  /* 0x00007680ff0477ac */ /* 0x000f620008000800 */
[----:B------:R-:W1:Y:S01]  /*bb30*/  LDC.64 R8, c[0x0][0x388] ;  /* 0x0000e200ff087b82 */ /* 0x000e620000000a00 */
[----:B------:R-:W-:Y:S01]  /*bb40*/  IMAD R0, R41, 0x200, R2 ;  /* 0x0000020029007824 */ /* 0x000fe200078e0202 */
[----:B0-----:R-:W-:-:S03]  /*bb50*/  PRMT R2, R22, 0x9910, RZ ;  /* 0x0000991016027816 */ /* 0x001fc600000000ff */
[----:B-----5:R-:W-:Y:S02]  /*bb60*/  IMAD R3, R0, UR4, RZ ;  /* 0x0000000400037c24 */ /* 0x020fe4000f8e02ff */
[----:B------:R-:W-:-:S05]  /*bb70*/  IMAD.MOV.U32 R0, RZ, RZ, R2 ;  /* 0x000000ffff007224 */ /* 0x000fca00078e0002 */
[----:B------:R-:W-:Y:S02]  /*bb80*/  ISETP.GT.AND P0, PT, R0, 0x9, PT ;  /* 0x000000090000780c */ /* 0x000fe40003f04270 */
[----:B-1----:R-:W-:-:S05]  /*bb90*/  IADD3 R8, P1, PT, R3, R8, RZ ;  /* 0x0000000803087210 */ /* 0x002fca0007f3e0ff */
        /* <DEDUP_REMOVED lines=10> */
[----:B------:R-:W0:Y:S01]  /*bc40*/  F2I.F64.TRUNC R5, R4 ;  /* 0x0000000400057311 */ /* 0x000e22000030d100 */
[----:B------:R-:W-:Y:S01]  /*bc50*/  IMAD.MOV.U32 R2, RZ, RZ, R38 ;  /* 0x000000ffff027224 */ /* 0x000fe200078e0026 */
[----:B0-----:R0:W-:Y:S01]  /*bc60*/  STG.E.U8 desc[UR36][R8.64], R5 ;  /* 0x0000000508007986 */ /* 0x0011e2000c101124 */
[----:B------:R-:W-:Y:S05]  /*bc70*/  BRA `(.L_x_1475) ;  /* 0x0000001400487947 */ /* 0x000fea0003800000 */
.L_x_1473:
[----:B------:R-:W0:Y:S01]  /*bc80*/  F2I.S64.F64.TRUNC R4, R4 ;  /* 0x0000000400047311 */ /* 0x000e22000030d900 */
[----:B------:R-:W-:Y:S02]  /*bc90*/  IMAD.MOV.U32 R2, RZ, RZ, R38 ;  /* 0x000000ffff027224 */ /* 0x000fe400078e0026 */
[----:B0-----:R-:W-:-:S05]  /*bca0*/  IMAD.MOV.U32 R3, RZ, RZ, R4 ;  /* 0x000000ffff037224 */ /* 0x001fca00078e0004 */
[----:B------:R0:W-:Y:S01]  /*bcb0*/  STG.E.U8 desc[UR36][R8.64], R3 ;  /* 0x0000000308007986 */ /* 0x0001e2000c101124 */
[----:B------:R-:W-:Y:S05]  /*bcc0*/  BRA `(.L_x_1475) ;  /* 0x0000001400347947 */ /* 0x000fea0003800000 */
.L_x_1472:
[----:B------:R-:W-:-:S13]  /*bcd0*/  ISETP.NE.AND P0, PT, R0, 0x2, PT ;  /* 0x000000020000780c */ /* 0x000fda0003f05270 */
[----:B------:R-:W-:Y:S05]  /*bce0*/  @!P0 BRA `(.L_x_1476) ;  /* 0x0000000000308947 */ /* 0x000fea0003800000 */
[----:B------:R-:W-:-:S13]  /*bcf0*/  ISETP.NE.AND P0, PT, R0, 0x3, PT ;  /* 0x000000030000780c */ /* 0x000fda0003f05270 */
[----:B------:R-:W-:Y:S05]  /*bd00*/  @!P0 BRA `(.L_x_1477) ;  /* 0x0000000000188947 */ /* 0x000fea0003800000 */
[----:B------:R-:W-:-:S13]  /*bd10*/  ISETP.NE.AND P0, PT, R0, 0x4, PT ;  /* 0x000000040000780c */ /* 0x000fda0003f05270 */
[----:B------:R-:W-:Y:S05]  /*bd20*/  @P0 BRA `(.L_x_1474) ;  /* 0x0000001000540947 */ /* 0x000fea0003800000 */
[----:B------:R-:W0:Y:S01]  /*bd30*/  F2I.S64.F64.TRUNC R4, R4 ;  /* 0x0000000400047311 */ /* 0x000e22000030d900 */
[----:B------:R-:W-:Y:S01]  /*bd40*/  IMAD.MOV.U32 R2, RZ, RZ, R38 ;  /* 0x000000ffff027224 */ /* 0x000fe200078e0026 */
[----:B0-----:R0:W-:Y:S01]  /*bd50*/  STG.E.64 desc[UR36][R8.64], R4 ;  /* 0x0000000408007986 */ /* 0x0011e2000c101b24 */
[----:B------:R-:W-:Y:S05]  /*bd60*/  BRA `(.L_x_1475) ;  /* 0x00000014000c7947 */ /* 0x000fea0003800000 */
.L_x_1477:
[----:B------:R-:W0:Y:S01]  /*bd70*/  F2I.F64.TRUNC R5, R4 ;  /* 0x0000000400057311 */ /* 0x000e22000030d100 */
[----:B------:R-:W-:Y:S01]  /*bd80*/  IMAD.MOV.U32 R2, RZ, RZ, R38 ;  /* 0x000000ffff027224 */ /* 0x000fe200078e0026 */
[----:B0-----:R0:W-:Y:S01]  /*bd90*/  STG.E desc[UR36][R8.64], R5 ;  /* 0x0000000508007986 */ /* 0x0011e2000c101924 */
[----:B------:R-:W-:Y:S05]  /*bda0*/  BRA `(.L_x_1475) ;  /* 0x0000001000fc7947 */ /* 0x000fea0003800000 */
.L_x_1476:
[----:B------:R-:W0:Y:S01]  /*bdb0*/  F2I.F64.TRUNC R5, R4 ;  /* 0x0000000400057311 */ /* 0x000e22000030d100 */
[----:B------:R-:W-:Y:S01]  /*bdc0*/  IMAD.MOV.U32 R2, RZ, RZ, R38 ;  /* 0x000000ffff027224 */ /* 0x000fe200078e0026 */
[----:B0-----:R0:W-:Y:S01]  /*bdd0*/  STG.E.U16 desc[UR36][R8.64], R5 ;  /* 0x0000000508007986 */ /* 0x0011e2000c101524 */
[----:B------:R-:W-:Y:S05]  /*bde0*/  BRA `(.L_x_1475) ;  /* 0x0000001000ec7947 */ /* 0x000fea0003800000 */
.L_x_1471:
[----:B------:R-:W-:-:S13]  /*bdf0*/  ISETP.GT.AND P0, PT, R0, 0x6, PT ;  /* 0x000000060000780c */ /* 0x000fda0003f04270 */
[----:B------:R-:W-:Y:S05]  /*be00*/  @P0 BRA `(.L_x_1478) ;  /* 0x0000000000740947 */ /* 0x000fea0003800000 */
[----:B------:R-:W-:-:S13]  /*be10*/  ISETP.NE.AND P0, PT, R0, 0x5, PT ;  /* 0x000000050000780c */ /* 0x000fda0003f05270 */
[----:B------:R-:W-:Y:S05]  /*be20*/  @!P0 BRA `(.L_x_1479) ;  /* 0x0000000000388947 */ /* 0x000fea0003800000 */
[----:B------:R-:W-:-:S13]  /*be30*/  ISETP.NE.AND P0, PT, R0, 0x6, PT ;  /* 0x000000060000780c */ /* 0x000fda0003f05270 */
[----:B------:R-:W-:Y:S05]  /*be40*/  @P0 BRA `(.L_x_1474) ;  /* 0x00000010000c0947 */ /* 0x000fea0003800000 */
        /* <DEDUP_REMOVED lines=8> */
[----:B------:R-:W-:Y:S02]  /*bed0*/  IMAD.MOV.U32 R2, RZ, RZ, R38 ;  /* 0x000000ffff027224 */ /* 0x000fe400078e0026 */
[----:B0-----:R-:W-:-:S05]  /*bee0*/  @!P0 FMUL R3, R3, 1.175494350822287508e-38 ;  /* 0x0080000003038820 */ /* 0x001fca0000400000 */
[----:B------:R0:W-:Y:S01]  /*bef0*/  STG.E desc[UR36][R8.64], R3 ;  /* 0x0000000308007986 */ /* 0x0001e2000c101924 */
[----:B------:R-:W-:Y:S05]  /*bf00*/  BRA `(.L_x_1475) ;  /* 0x0000001000a47947 */ /* 0x000fea0003800000 */
.L_x_1479:
        /* <DEDUP_REMOVED lines=10> */
[----:B------:R-:W-:-:S05]  /*bfb0*/  F2FP.F16.F32.PACK_AB R0, RZ, R0 ;  /* 0x00000000ff00723e */ /* 0x000fca00000000ff */
[----:B------:R0:W-:Y:S01]  /*bfc0*/  STG.E.U16 desc[UR36][R8.64], R0 ;  /* 0x0000000008007986 */ /* 0x0001e2000c101524 */
[----:B------:R-:W-:Y:S05]  /*bfd0*/  BRA `(.L_x_1475) ;  /* 0x0000001000707947 */ /* 0x000fea0003800000 */
.L_x_1478:
[----:B------:R-:W-:-:S13]  /*bfe0*/  ISETP.NE.AND P0, PT, R0, 0x7, PT ;  /* 0x000000070000780c */ /* 0x000fda0003f05270 */
[----:B------:R-:W-:Y:S05]  /*bff0*/  @!P0 BRA `(.L_x_1480) ;  /* 0x0000000000cc8947 */ /* 0x000fea0003800000 */
        /* <DEDUP_REMOVED lines=13> */
[----:B0-----:R-:W-:-:S15]  /*c0d0*/  @!P1 FMUL R10, R10, 1.175494350822287508e-38 ;  /* 0x008000000a0a9820 */ /* 0x001fde0000400000 */
[----:B------:R-:W-:-:S15]  /*c0e0*/  NOP ;  /* 0x0000000000007918 */ /* 0x000fde0000000000 */
[----:B------:R-:W-:-:S15]  /*c0f0*/  NOP ;  /* 0x0000000000007918 */ /* 0x000fde0000000000 */
[----:B------:R-:W-:-:S15]  /*c100*/  NOP ;  /* 0x0000000000007918 */ /* 0x000fde0000000000 */
[----:B------:R-:W-:-:S01]  /*c110*/  NOP ;  /* 0x0000000000007918 */ /* 0x000fc20000000000 */
[----:B----4-:R-:W0:-:S15]  /*c120*/  F2F.F32.F64 R11, R6 ;  /* 0x00000006000b7310 */ /* 0x010e1e0000301000 */
        /* <DEDUP_REMOVED lines=8> */
.L_x_1481:
        /* <DEDUP_REMOVED lines=24> */
.L_x_1480:
[----:B------:R0:W-:Y:S01]  /*c330*/  STG.E.64 desc[UR36][R8.64], R4 ;  /* 0x0000000408007986 */ /* 0x0001e2000c101b24 */
[----:B------:R-:W-:Y:S01]  /*c340*/  IMAD.MOV.U32 R2, RZ, RZ, R38 ;  /* 0x000000ffff027224 */ /* 0x000fe200078e0026 */
[----:B------:R-:W-:Y:S06]  /*c350*/  BRA `(.L_x_1475) ;  /* 0x0000000c00907947 */ /* 0x000fec0003800000 */
.L_x_1470:
        /* <DEDUP_REMOVED lines=8> */
[----:B----4-:R-:W0:Y:S01]  /*c3e0*/  DSETP.NEU.AND P0, PT, R6, RZ, PT ;  /* 0x000000ff0600722a */ /* 0x010e220003f0d000 */
[----:B------:R-:W-:-:S15]  /*c3f0*/  IMAD.MOV.U32 R2, RZ, RZ, R38 ;  /* 0x000000ffff027224 */ /* 0x000fde00078e0026 */
[----:B------:R-:W-:-:S15]  /*c400*/  NOP ;  /* 0x0000000000007918 */ /* 0x000fde0000000000 */
[----:B------:R-:W-:-:S15]  /*c410*/  NOP ;  /* 0x0000000000007918 */ /* 0x000fde0000000000 */
[----:B------:R-:W-:-:S15]  /*c420*/  NOP ;  /* 0x0000000000007918 */ /* 0x000fde0000000000 */
[----:B------:R-:W-:-:S03]  /*c430*/  NOP ;  /* 0x0000000000007918 */ /* 0x000fc60000000000 */
[----:B0-----:R-:W0:Y:S02]  /*c440*/  DSETP.NEU.OR P0, PT, R4, RZ, P0 ;  /* 0x000000ff0400722a */ /* 0x001e24000070d400 */
[----:B0-----:R-:W-:-:S05]  /*c450*/  SEL R3, RZ, 0x1, !P0 ;  /* 0x00000001ff037807 */ /* 0x001fca0004000000 */
[----:B------:R0:W-:Y:S01]  /*c460*/  STG.E.U8 desc[UR36][R8.64], R3 ;  /* 0x0000000308007986 */ /* 0x0001e2000c101124 */
[----:B------:R-:W-:Y:S05]  /*c470*/  BRA `(.L_x_1475) ;  /* 0x0000000c00487947 */ /* 0x000fea0003800000 */
.L_x_1484:
[----:B----4-:R0:W-:Y:S01]  /*c480*/  STG.E.128 desc[UR36][R8.64], R4 ;  /* 0x0000000408007986 */ /* 0x0101e2000c101d24 */
[----:B------:R-:W-:Y:S01]  /*c490*/  IMAD.MOV.U32 R2, RZ, RZ, R38 ;  /* 0x000000ffff027224 */ /* 0x000fe200078e0026 */
[----:B------:R-:W-:Y:S06]  /*c4a0*/  BRA `(.L_x_1475) ;  /* 0x0000000c003c7947 */ /* 0x000fec0003800000 */
.L_x_1483:
        /* <DEDUP_REMOVED lines=8> */
[----:B----4-:R-:W0:-:S15]  /*c530*/  F2F.F32.F64 R7, R4 ;  /* 0x0000000400077310 */ /* 0x010e1e0000301000 */
        /* <DEDUP_REMOVED lines=18> */
.L_x_1488:
[----:B------:R-:W-:Y:S05]  /*c660*/  BSYNC.RECONVERGENT B0 ;  /* 0x0000000000007941 */ /* 0x000fea0003800200 */
.L_x_1487:
[----:B------:R-:W-:Y:S01]  /*c670*/  LOP3.LUT R3, R0, 0x80, R3, 0xf8, !PT ;  /* 0x0000008000037812 */ /* 0x000fe200078ef803 */
[----:B------:R-:W-:-:S04]  /*c680*/  IMAD.MOV.U32 R2, RZ, RZ, R38 ;  /* 0x000000ffff027224 */ /* 0x000fc800078e0026 */
[----:B------:R0:W-:Y:S01]  /*c690*/  STG.E.U8 desc[UR36][R8.64], R3 ;  /* 0x0000000308007986 */ /* 0x0001e2000c101124 */
[----:B------:R-:W-:Y:S05]  /*c6a0*/  BRA `(.L_x_1475) ;  /* 0x0000000800bc7947 */ /* 0x000fea0003800000 */
.L_x_1486:
        /* <DEDUP_REMOVED lines=23> */
.L_x_1490:
[----:B------:R-:W-:Y:S05]  /*c820*/  BSYNC.RECONVERGENT B0 ;  /* 0x0000000000007941 */ /* 0x000fea0003800200 */
.L_x_1489:
[----:B------:R-:W-:Y:S01]  /*c830*/  LOP3.LUT R3, R0, 0x80, R3, 0xf8, !PT ;  /* 0x0000008000037812 */ /* 0x000fe200078ef803 */
[----:B------:R-:W-:-:S04]  /*c840*/  IMAD.MOV.U32 R2, RZ, RZ, R38 ;  /* 0x000000ffff027224 */ /* 0x000fc800078e0026 */
[----:B------:R0:W-:Y:S01]  /*c850*/  STG.E.U8 desc[UR36][R8.64], R3 ;  /* 0x0000000308007986 */ /* 0x0001e2000c101124 */
[----:B------:R-:W-:Y:S05]  /*c860*/  BRA `(.L_x_1475) ;  /* 0x00000008004c7947 */ /* 0x000fea0003800000 */
.L_x_1485:
        /* <DEDUP_REMOVED lines=10> */
[----:B------:R-:W-:-:S05]  /*c910*/  F2FP.BF16.F32.PACK_AB R0, RZ, R0 ;  /* 0x00000000ff00723e */ /* 0x000fca00000010ff */
[----:B------:R0:W-:Y:S01]  /*c920*/  STG.E.U16 desc[UR36][R8.64], R0 ;  /* 0x0000000008007986 */ /* 0x0001e2000c101524 */
[----:B------:R-:W-:Y:S05]  /*c930*/  BRA `(.L_x_1475) ;  /* 0x0000000800187947 */ /* 0x000fea0003800000 */
.L_x_1482:
        /* <DEDUP_REMOVED lines=8> */
[----:B------:R-:W0:Y:S01]  /*c9c0*/  F2I.U32.F64.TRUNC R5, R4 ;  /* 0x0000000400057311 */ /* 0x000e22000030d000 */
[----:B------:R-:W-:Y:S01]  /*c9d0*/  IMAD.MOV.U32 R2, RZ, RZ, R38 ;  /* 0x000000ffff027224 */ /* 0x000fe200078e0026 */
[----:B0-----:R1:W-:Y:S01]  /*c9e0*/  STG.E.U16 desc[UR36][R8.64], R5 ;  /* 0x0000000508007986 */ /* 0x0013e2000c101524 */
[----:B------:R-:W-:Y:S05]  /*c9f0*/  BRA `(.L_x_1475) ;  /* 0x0000000400e87947 */ /* 0x000fea0003800000 */
.L_x_1493:
        /* <DEDUP_REMOVED lines=21> */
.L_x_1496:
[----:B------:R-:W-:-:S04]  /*cb50*/  SHF.R.U32.HI R0, RZ, 0x14, R3 ;  /* 0x00000014ff007819 */ /* 0x000fc80000011603 */
[----:B------:R-:W-:-:S04]  /*cb60*/  LOP3.LUT R0, R0, 0x1, RZ, 0xc0, !PT ;  /* 0x0000000100007812 */ /* 0x000fc800078ec0ff */
[----:B------:R-:W-:-:S04]  /*cb70*/  IADD3 R0, PT, PT, R3, 0x487ffff, R0 ;  /* 0x0487ffff03007810 */ /* 0x000fc80007ffe000 */
[----:B------:R-:W-:-:S04]  /*cb80*/  SHF.R.U32.HI R0, RZ, 0x14, R0 ;  /* 0x00000014ff007819 */ /* 0x000fc80000011600 */
[----:B------:R-:W-:-:S07]  /*cb90*/  LOP3.LUT R2, R0, 0xff, RZ, 0xc0, !PT ;  /* 0x000000ff00027812 */ /* 0x000fce00078ec0ff */
.L_x_1497:
[----:B------:R-:W-:-:S04]  /*cba0*/  SHF.R.U32.HI R3, RZ, 0x18, R3 ;  /* 0x00000018ff037819 */ /* 0x000fc80000011603 */
[----:B------:R-:W-:-:S04]  /*cbb0*/  LOP3.LUT R2, R2, 0x80, R3, 0xf8, !PT ;  /* 0x0000008002027812 */ /* 0x000fc800078ef803 */
[----:B------:R-:W-:-:S07]  /*cbc0*/  PRMT R0, R2, 0x7610, R0 ;  /* 0x0000761002007816 */ /* 0x000fce0000000000 */
.L_x_1495:
[----:B------:R-:W-:Y:S05]  /*cbd0*/  BSYNC.RECONVERGENT B0 ;  /* 0x0000000000007941 */ /* 0x000fea0003800200 */
.L_x_1494:
[----:B------:R0:W-:Y:S01]  /*cbe0*/  STG.E.U8 desc[UR36][R8.64], R0 ;  /* 0x0000000008007986 */ /* 0x0001e2000c101124 */
[----:B------:R-:W-:Y:S01]  /*cbf0*/  IMAD.MOV.U32 R2, RZ, RZ, R38 ;  /* 0x000000ffff027224 */ /* 0x000fe200078e0026 */
[----:B------:R-:W-:Y:S06]  /*cc00*/  BRA `(.L_x_1475) ;  /* 0x0000000400647947 */ /* 0x000fec0003800000 */
.L_x_1492:
        /* <DEDUP_REMOVED lines=21> */
.L_x_1500:
[----:B------:R-:W-:-:S04]  /*cd60*/  SHF.R.U32.HI R0, RZ, 0x15, R3 ;  /* 0x00000015ff007819 */ /* 0x000fc80000011603 */
[----:B------:R-:W-:-:S04]  /*cd70*/  LOP3.LUT R0, R0, 0x1, RZ, 0xc0, !PT ;  /* 0x0000000100007812 */ /* 0x000fc800078ec0ff */
[----:B------:R-:W-:-:S04]  /*cd80*/  IADD3 R0, PT, PT, R3, 0x88fffff, R0 ;  /* 0x088fffff03007810 */ /* 0x000fc80007ffe000 */
[----:B------:R-:W-:-:S04]  /*cd90*/  SHF.R.U32.HI R0, RZ, 0x15, R0 ;  /* 0x00000015ff007819 */ /* 0x000fc80000011600 */
[----:B------:R-:W-:-:S07]  /*cda0*/  LOP3.LUT R2, R0, 0xff, RZ, 0xc0, !PT ;  /* 0x000000ff00027812 */ /* 0x000fce00078ec0ff */
.L_x_1501:
[----:B------:R-:W-:-:S04]  /*cdb0*/  SHF.R.U32.HI R3, RZ, 0x18, R3 ;  /* 0x00000018ff037819 */ /* 0x000fc80000011603 */
[----:B------:R-:W-:-:S04]  /*cdc0*/  LOP3.LUT R2, R2, 0x80, R3, 0xf8, !PT ;  /* 0x0000008002027812 */ /* 0x000fc800078ef803 */
[----:B------:R-:W-:-:S07]  /*cdd0*/  PRMT R0, R2, 0x7610, R0 ;  /* 0x0000761002007816 */ /* 0x000fce0000000000 */
.L_x_1499:
[----:B------:R-:W-:Y:S05]  /*cde0*/  BSYNC.RECONVERGENT B0 ;  /* 0x0000000000007941 */ /* 0x000fea0003800200 */
.L_x_1498:
[----:B------:R0:W-:Y:S01]  /*cdf0*/  STG.E.U8 desc[UR36][R8.64], R0 ;  /* 0x0000000008007986 */ /* 0x0001e2000c101124 */
[----:B------:R-:W-:Y:S01]  /*ce00*/  IMAD.MOV.U32 R2, RZ, RZ, R38 ;  /* 0x000000ffff027224 */ /* 0x000fe200078e0026 */
[----:B------:R-:W-:Y:S06]  /*ce10*/  BRA `(.L_x_1475) ;  /* 0x0000000000e07947 */ /* 0x000fec0003800000 */
.L_x_1491:
[----:B------:R-:W-:-:S13]  /*ce20*/  ISETP.NE.AND P0, PT, R0, 0x1c, PT ;  /* 0x0000001c0000780c */ /* 0x000fda0003f05270 */
[----:B------:R-:W-:Y:S05]  /*ce30*/  @!P0 BRA `(.L_x_1502) ;  /* 0x0000000000cc8947 */ /* 0x000fea0003800000 */
[----:B------:R-:W-:-:S13]  /*ce40*/  ISETP.NE.AND P0, PT, R0, 0x1d, PT ;  /* 0x0000001d0000780c */ /* 0x000fda0003f05270 */
[----:B------:R-:W-:Y:S05]  /*ce50*/  @!P0 BRA `(.L_x_1503) ;  /* 0x0000000000b48947 */ /* 0x000fea0003800000 */
[----:B------:R-:W-:-:S13]  /*ce60*/  ISETP.NE.AND P0, PT, R0, 0x2c, PT ;  /* 0x0000002c0000780c */ /* 0x000fda0003f05270 */
[----:B------:R-:W-:Y:S05]  /*ce70*/  @!P0 BRA `(.L_x_1504) ;  /* 0x0000000000488947 */ /* 0x000fea0003800000 */
.L_x_1474:
[----:B------:R-:W-:Y:S01]  /*ce80*/  MOV R2, 0x0 ;  /* 0x0000000000027802 */ /* 0x000fe20000000f00 */
[----:B------:R-:W0:Y:S01]  /*ce90*/  LDCU.64 UR6, c[0x4][0x118] ;  /* 0x01002300ff0677ac */ /* 0x000e220008000a00 */
[----:B------:R-:W-:Y:S02]  /*cea0*/  IMAD.MOV.U32 R8, RZ, RZ, 0x65 ;  /* 0x00000065ff087424 */ /* 0x000fe400078e00ff */
[----:B------:R-:W-:Y:S01]  /*ceb0*/  IMAD.MOV.U32 R12, RZ, RZ, 0x1 ;  /* 0x00000001ff0c7424 */ /* 0x000fe200078e00ff */
[----:B------:R-:W4:Y:S01]  /*cec0*/  LDCU.64 UR8, c[0x4][0x120] ;  /* 0x01002400ff0877ac */ /* 0x000f220008000a00 */
[----:B------:R-:W1:Y:S01]  /*ced0*/  LDC.64 R2, c[0x4][R2] ;  /* 0x0100000002027b82 */ /* 0x000e620000000a00 */
[----:B------:R-:W-:Y:S01]  /*cee0*/  IMAD.MOV.U32 R13, RZ, RZ, RZ ;  /* 0x000000ffff0d7224 */ /* 0x000fe200078e00ff */
[----:B------:R-:W5:Y:S01]  /*cef0*/  LDCU.64 UR4, c[0x4][0x10] ;  /* 0x01000200ff0477ac */ /* 0x000f620008000a00 */
[----:B0-----:R-:W-:Y:S02]  /*cf00*/  IMAD.U32 R4, RZ, RZ, UR6 ;  /* 0x00000006ff047e24 */ /* 0x001fe4000f8e00ff */
[----:B------:R-:W-:-:S02]  /*cf10*/  IMAD.U32 R5, RZ, RZ, UR7 ;  /* 0x00000007ff057e24 */ /* 0x000fc4000f8e00ff */
[----:B----4-:R-:W-:Y:S02]  /*cf20*/  IMAD.U32 R6, RZ, RZ, UR8 ;  /* 0x00000008ff067e24 */ /* 0x010fe4000f8e00ff */
[----:B------:R-:W-:Y:S02]  /*cf30*/  IMAD.U32 R7, RZ, RZ, UR9 ;  /* 0x00000009ff077e24 */ /* 0x000fe4000f8e00ff */
[----:B-----5:R-:W-:Y:S02]  /*cf40*/  IMAD.U32 R10, RZ, RZ, UR4 ;  /* 0x00000004ff0a7e24 */ /* 0x020fe4000f8e00ff */
[----:B------:R-:W-:-:S07]  /*cf50*/  IMAD.U32 R11, RZ, RZ, UR5 ;  /* 0x00000005ff0b7e24 */ /* 0x000fce000f8e00ff */
[----:B------:R-:W-:-:S07]  /*cf60*/  LEPC R20, `(.L_x_1505) ;  /* 0x000000001014794e */ /* 0x000fce0000000000 */
[----:B-123--:R-:W-:Y:S05]  /*cf70*/  CALL.ABS.NOINC R2 ;  /* 0x0000000002007343 */ /* 0x00efea0003c00000 */
.L_x_1505:
[----:B------:R-:W-:Y:S01]  /*cf80*/  IMAD.MOV.U32 R2, RZ, RZ, R38 ;  /* 0x000000ffff027224 */ /* 0x000fe200078e0026 */
[----:B------:R-:W-:Y:S06]  /*cf90*/  BRA `(.L_x_1475) ;  /* 0x0000000000807947 */ /* 0x000fec0003800000 */
.L_x_1504:
[----:B------:R-:W-:Y:S01]  /*cfa0*/  UMOV UR4, 0xf0000000 ;  /* 0xf000000000047882 */ /* 0x000fe20000000000 */
[----:B------:R-:W-:Y:S01]  /*cfb0*/  UMOV UR5, 0x380fffff ;  /* 0x380fffff00057882 */ /* 0x000fe20000000000 */
[----:B----4-:R-:W0:-:S15]  /*cfc0*/  F2F.F32.F64 R6, R4 ;  /* 0x0000000400067310 */ /* 0x010e1e0000301000 */
        /* <DEDUP_REMOVED lines=17> */
[----:B------:R-:W-:Y:S02]  /*d0e0*/  @!P0 IMAD.MOV R0, RZ, RZ, R2 ;  /* 0x000000ffff008224 */ /* 0x000fe400078e0202 */
[----:B------:R-:W-:Y:S02]  /*d0f0*/  IMAD.MOV.U32 R2, RZ, RZ, R38 ;  /* 0x000000ffff027224 */ /* 0x000fe400078e0026 */
[----:B------:R-:W-:-:S05]  /*d100*/  @P2 IMAD.MOV.U32 R3, RZ, RZ, R0 ;  /* 0x000000ffff032224 */ /* 0x000fca00078e0000 */
[----:B------:R0:W-:Y:S01]  /*d110*/  STG.E.U8 desc[UR36][R8.64], R3 ;  /* 0x0000000308007986 */ /* 0x0001e2000c101124 */
[----:B------:R-:W-:Y:S05]  /*d120*/  BRA `(.L_x_1475) ;  /* 0x00000000001c7947 */ /* 0x000fea0003800000 */
.L_x_1503:
[----:B------:R-:W0:Y:S01]  /*d130*/  F2I.U64.F64.TRUNC R4, R4 ;  /* 0x0000000400047311 */ /* 0x000e22000030d800 */
[----:B------:R-:W-:Y:S01]  /*d140*/  IMAD.MOV.U32 R2, RZ, RZ, R38 ;  /* 0x000000ffff027224 */ /* 0x000fe200078e0026 */
[----:B0-----:R0:W-:Y:S01]  /*d150*/  STG.E.64 desc[UR36][R8.64], R4 ;  /* 0x0000000408007986 */ /* 0x0011e2000c101b24 */
[----:B------:R-:W-:Y:S05]  /*d160*/  BRA `(.L_x_1475) ;  /* 0x00000000000c7947 */ /* 0x000fea0003800000 */
.L_x_1502:
[----:B------:R-:W0:Y:S01]  /*d170*/  F2I.U32.F64.TRUNC R5, R4 ;  /* 0x0000000400057311 */ /* 0x000e22000030d000 */
[----:B------:R-:W-:Y:S01]  /*d180*/  IMAD.MOV.U32 R2, RZ, RZ, R38 ;  /* 0x000000ffff027224 */ /* 0x000fe200078e0026 */
[----:B0-----:R0:W-:Y:S06]  /*d190*/  STG.E desc[UR36][R8.64], R5 ;  /* 0x0000000508007986 */ /* 0x0011ec000c101924 */
.L_x_1475:
[----:B------:R-:W-:-:S13]  /*d1a0*/  ISETP.GE.AND P0, PT, R2, R40, PT ;  /* 0x000000280200720c */ /* 0x000fda0003f06270 */
[----:B------:R-:W-:Y:S05]  /*d1b0*/  @P0 BREAK.RELIABLE B6 ;  /* 0x0000000000060942 */ /* 0x000fea0003800100 */
[----:B------:R-:W-:Y:S05]  /*d1c0*/  @P0 BRA `(.L_x_1506) ;  /* 0x0000002800a00947 */ /* 0x000fea0003800000 */
[----:B------:R-:W5:Y:S01]  /*d1d0*/  LDCU UR4, c[0x0][0x3b4] ;  /* 0x00007680ff0477ac */ /* 0x000f620008000800 */
[----:B01----:R-:W0:Y:S01]  /*d1e0*/  LDC.64 R4, c[0x0][0x388] ;  /* 0x0000e200ff047b82 */ /* 0x003e220000000a00 */
[----:B------:R-:W-:Y:S01]  /*d1f0*/  IMAD R0, R41, 0x200, R2 ;  /* 0x0000020029007824 */ /* 0x000fe200078e0202 */
[----:B----4-:R-:W-:-:S03]  /*d200*/  PRMT R6, R22, 0x9910, RZ ;  /* 0x0000991016067816 */ /* 0x010fc600000000ff */
        /* <DEDUP_REMOVED lines=14> */
[----:B------:R-:W0:Y:S02]  /*d2f0*/  F2I.F64.TRUNC R29, R28 ;  /* 0x0000001c001d7311 */ /* 0x000e24000030d100 */
[----:B0-----:R0:W-:Y:S01]  /*d300*/  STG.E.U8 desc[UR36][R4.64], R29 ;  /* 0x0000001d04007986 */ /* 0x0011e2000c101124 */
[----:B------:R-:W-:Y:S05]  /*d310*/  BRA `(.L_x_1512) ;  /* 0x0000001000f07947 */ /* 0x000fea0003800000 */
.L_x_1510:
[----:B------:R-:W0:Y:S02]  /*d320*/  F2I.S64.F64.TRUNC R28, R28 ;  /* 0x0000001c001c7311 */ /* 0x000e24000030d900 */
[----:B0-----:R-:W-:-:S05]  /*d330*/  IMAD.MOV.U32 R3, RZ, RZ, R28 ;  /* 0x000000ffff037224 */ /* 0x001fca00078e001c */
[----:B------:R0:W-:Y:S01]  /*d340*/  STG.E.U8 desc[UR36][R4.64], R3 ;  /* 0x0000000304007986 */ /* 0x0001e2000c101124 */
[----:B------:R-:W-:Y:S05]  /*d350*/  BRA `(.L_x_1512) ;  /* 0x0000001000e07947 */ /* 0x000fea0003800000 */
.L_x_1509:
[----:B------:R-:W-:-:S13]  /*d360*/  ISETP.NE.AND P0, PT, R0, 0x2, PT ;  /* 0x000000020000780c */ /* 0x000fda0003f05270 */
[----:B------:R-:W-:Y:S05]  /*d370*/  @!P0 BRA `(.L_x_1513) ;  /* 0x0000000000288947 */ /* 0x000fea0003800000 */
[----:B------:R-:W-:-:S13]  /*d380*/  ISETP.NE.AND P0, PT, R0, 0x3, PT ;  /* 0x000000030000780c */ /* 0x000fda0003f05270 */
[----:B------:R-:W-:Y:S05]  /*d390*/  @!P0 BRA `(.L_x_1514) ;  /* 0x0000000000148947 */ /* 0x000fea0003800000 */
[----:B------:R-:W-:-:S13]  /*d3a0*/  ISETP.NE.AND P0, PT, R0, 0x4, PT ;  /* 0x000000040000780c */ /* 0x000fda0003f05270 */
[----:B------:R-:W-:Y:S05]  /*d3b0*/  @P0 BRA `(.L_x_1511) ;  /* 0x0000000c00840947 */ /* 0x000fea0003800000 */
[----:B------:R-:W0:Y:S02]  /*d3c0*/  F2I.S64.F64.TRUNC R28, R28 ;  /* 0x0000001c001c7311 */ /* 0x000e24000030d900 */
[----:B0-----:R0:W-:Y:S01]  /*d3d0*/  STG.E.64 desc[UR36][R4.64], R28 ;  /* 0x0000001c04007986 */ /* 0x0011e2000c101b24 */
[----:B------:R-:W-:Y:S05]  /*d3e0*/  BRA `(.L_x_1512) ;  /* 0x0000001000bc7947 */ /* 0x000fea0003800000 */
.L_x_1514:
[----:B------:R-:W0:Y:S02]  /*d3f0*/  F2I.F64.TRUNC R29, R28 ;  /* 0x0000001c001d7311 */ /* 0x000e24000030d100 */
[----:B0-----:R0:W-:Y:S01]  /*d400*/  STG.E desc[UR36][R4.64], R29 ;  /* 0x0000001d04007986 */ /* 0x0011e2000c101924 */
[----:B------:R-:W-:Y:S05]  /*d410*/  BRA `(.L_x_1512) ;  /* 0x0000001000b07947 */ /* 0x000fea0003800000 */
.L_x_1513:
[----:B------:R-:W0:Y:S02]  /*d420*/  F2I.F64.TRUNC R29, R28 ;  /* 0x0000001c001d7311 */ /* 0x000e24000030d100 */
[----:B0-----:R0:W-:Y:S01]  /*d430*/  STG.E.U16 desc[UR36][R4.64], R29 ;  /* 0x0000001d04007986 */ /* 0x0011e2000c101524 */
[----:B------:R-:W-:Y:S05]  /*d440*/  BRA `(.L_x_1512) ;  /* 0x0000001000a47947 */ /* 0x000fea0003800000 */
.L_x_1508:
        /* <DEDUP_REMOVED lines=17> */
.L_x_1516:
        /* <DEDUP_REMOVED lines=12> */
.L_x_1515:
        /* <DEDUP_REMOVED lines=28> */
.L_x_1518:
        /* <DEDUP_REMOVED lines=23> */
.L_x_1517:
[----:B------:R0:W-:Y:S01]  /*d950*/  STG.E.64 desc[UR36][R4.64], R28 ;  /* 0x0000001c04007986 */ /* 0x0001e2000c101b24 */
[----:B------:R-:W-:Y:S05]  /*d960*/  BRA `(.L_x_1512) ;  /* 0x0000000c005c7947 */ /* 0x000fea0003800000 */
.L_x_1507:
        /* <DEDUP_REMOVED lines=10> */
[----:B------:R-:W0:Y:S02]  /*da10*/  F2I.U32.F64.TRUNC R29, R28 ;  /* 0x0000001c001d7311 */ /* 0x000e24000030d000 */
[----:B0-----:R0:W-:Y:S01]  /*da20*/  STG.E.U16 desc[UR36][R4.64], R29 ;  /* 0x0000001d04007986 */ /* 0x0011e2000c101524 */
[----:B------:R-:W-:Y:S05]  /*da30*/  BRA `(.L_x_1512) ;  /* 0x0000000c00287947 */ /* 0x000fea0003800000 */
.L_x_1522:
        /* <DEDUP_REMOVED lines=26> */
.L_x_1525:
[----:B------:R-:W-:-:S04]  /*dbe0*/  SHF.R.U32.HI R3, RZ, 0x18, R7 ;  /* 0x00000018ff037819 */ /* 0x000fc80000011607 */
[----:B------:R-:W-:-:S07]  /*dbf0*/  LOP3.LUT R0, R0, 0x80, R3, 0xf8, !PT ;  /* 0x0000008000007812 */ /* 0x000fce00078ef803 */
.L_x_1524:
[----:B------:R-:W-:Y:S05]  /*dc00*/  BSYNC.RECONVERGENT B0 ;  /* 0x0000000000007941 */ /* 0x000fea0003800200 */
.L_x_1523:
[----:B------:R0:W-:Y:S01]  /*dc10*/  STG.E.U8 desc[UR36][R4.64], R0 ;  /* 0x0000000004007986 */ /* 0x0001e2000c101124 */
[----:B------:R-:W-:Y:S05]  /*dc20*/  BRA `(.L_x_1512) ;  /* 0x0000000800ac7947 */ /* 0x000fea0003800000 */
.L_x_1521:
        /* <DEDUP_REMOVED lines=26> */
.L_x_1528:
[----:B------:R-:W-:-:S04]  /*ddd0*/  SHF.R.U32.HI R3, RZ, 0x18, R7 ;  /* 0x00000018ff037819 */ /* 0x000fc80000011607 */
[----:B------:R-:W-:-:S07]  /*dde0*/  LOP3.LUT R0, R0, 0x80, R3, 0xf8, !PT ;  /* 0x0000008000007812 */ /* 0x000fce00078ef803 */
.L_x_1527:
[----:B------:R-:W-:Y:S05]  /*ddf0*/  BSYNC.RECONVERGENT B0 ;  /* 0x0000000000007941 */ /* 0x000fea0003800200 */
.L_x_1526:
[----:B------:R0:W-:Y:S01]  /*de00*/  STG.E.U8 desc[UR36][R4.64], R0 ;  /* 0x0000000004007986 */ /* 0x0001e2000c101124 */
[----:B------:R-:W-:Y:S05]  /*de10*/  BRA `(.L_x_1512) ;  /* 0x0000000800307947 */ /* 0x000fea0003800000 */
.L_x_1520:
        /* <DEDUP_REMOVED lines=30> */
.L_x_1530:
[----:B------:R-:W0:Y:S02]  /*e000*/  F2I.U64.F64.TRUNC R28, R28 ;  /* 0x0000001c001c7311 */ /* 0x000e24000030d800 */
[----:B0-----:R0:W-:Y:S01]  /*e010*/  STG.E.64 desc[UR36][R4.64], R28 ;  /* 0x0000001c04007986 */ /* 0x0011e2000c101b24 */
[----:B------:R-:W-:Y:S05]  /*e020*/  BRA `(.L_x_1512) ;  /* 0x0000000400ac7947 */ /* 0x000fea0003800000 */
.L_x_1529:
[----:B------:R-:W0:Y:S02]  /*e030*/  F2I.U32.F64.TRUNC R29, R28 ;  /* 0x0000001c001d7311 */ /* 0x000e24000030d000 */
[----:B0-----:R0:W-:Y:S01]  /*e040*/  STG.E desc[UR36][R4.64], R29 ;  /* 0x0000001d04007986 */ /* 0x0011e2000c101924 */
[----:B------:R-:W-:Y:S05]  /*e050*/  BRA `(.L_x_1512) ;  /* 0x0000000400a07947 */ /* 0x000fea0003800000 */
.L_x_1519:
[----:B------:R-:W-:-:S13]  /*e060*/  ISETP.GT.AND P0, PT, R0, 0xe, PT ;  /* 0x0000000e0000780c */ /* 0x000fda0003f04270 */
[----:B------:R-:W-:Y:S05]  /*e070*/  @P0 BRA `(.L_x_1531) ;  /* 0x00000000003c0947 */ /* 0x000fea0003800000 */
[----:B------:R-:W-:-:S13]  /*e080*/  ISETP.NE.AND P0, PT, R0, 0xa, PT ;  /* 0x0000000a0000780c */ /* 0x000fda0003f05270 */
[----:B------:R-:W-:Y:S05]  /*e090*/  @!P0 BRA `(.L_x_1532) ;  /* 0x00000000002c8947 */ /* 0x000fea0003800000 */
[----:B------:R-:W-:-:S13]  /*e0a0*/  ISETP.NE.AND P0, PT, R0, 0xb, PT ;  /* 0x0000000b0000780c */ /* 0x000fda0003f05270 */
[----:B------:R-:W-:Y:S05]  /*e0b0*/  @P0 BRA `(.L_x_1511) ;  /* 0x0000000000440947 */ /* 0x000fea0003800000 */
        /* <DEDUP_REMOVED lines=9> */
.L_x_1532:
[----:B------:R0:W-:Y:S01]  /*e150*/  STG.E.128 desc[UR36][R4.64], R28 ;  /* 0x0000001c04007986 */ /* 0x0001e2000c101d24 */
[----:B------:R-:W-:Y:S05]  /*e160*/  BRA `(.L_x_1512) ;  /* 0x00000004005c7947 */ /* 0x000fea0003800000 */
.L_x_1531:
[----:B------:R-:W-:-:S13]  /*e170*/  ISETP.NE.AND P0, PT, R0, 0xf, PT ;  /* 0x0000000f0000780c */ /* 0x000fda0003f05270 */
[----:B------:R-:W-:Y:S05]  /*e180*/  @!P0 BRA `(.L_x_1533) ;  /* 0x0000000400288947 */ /* 0x000fea0003800000 */
[----:B------:R-:W-:-:S13]  /*e190*/  ISETP.NE.AND P0, PT, R0, 0x17, PT ;  /* 0x000000170000780c */ /* 0x000fda0003f05270 */
[----:B------:R-:W-:Y:S05]  /*e1a0*/  @!P0 BRA `(.L_x_1534) ;  /* 0x0000000000b08947 */ /* 0x000fea0003800000 */
[----:B------:R-:W-:-:S13]  /*e1b0*/  ISETP.NE.AND P0, PT, R0, 0x18, PT ;  /* 0x000000180000780c */ /* 0x000fda0003f05270 */
[----:B------:R-:W-:Y:S05]  /*e1c0*/  @!P0 BRA `(.L_x_1535) ;  /* 0x0000000000448947 */ /* 0x000fea0003800000 */
.L_x_1511:
[----:B------:R-:W-:Y:S01]  /*e1d0*/  MOV R0, 0x0 ;  /* 0x0000000000007802 */ /* 0x000fe20000000f00 */
[----:B------:R-:W0:Y:S01]  /*e1e0*/  LDCU.64 UR4, c[0x4][0x118] ;  /* 0x01002300ff0477ac */ /* 0x000e220008000a00 */
[----:B------:R-:W-:Y:S02]  /*e1f0*/  IMAD.MOV.U32 R8, RZ, RZ, 0x65 ;  /* 0x00000065ff087424 */ /* 0x000fe400078e00ff */
[----:B------:R1:W4:Y:S01]  /*e200*/  LDC.64 R14, c[0x4][R0] ;  /* 0x01000000000e7b82 */ /* 0x0003220000000a00 */
[----:B------:R-:W5:Y:S01]  /*e210*/  LDCU.64 UR6, c[0x4][0x120] ;  /* 0x01002400ff0677ac */ /* 0x000f620008000a00 */
[----:B------:R-:W-:Y:S02]  /*e220*/  IMAD.MOV.U32 R12, RZ, RZ, 0x1 ;  /* 0x00000001ff0c7424 */ /* 0x000fe400078e00ff */
[----:B------:R-:W-:Y:S01]  /*e230*/  IMAD.MOV.U32 R13, RZ, RZ, RZ ;  /* 0x000000ffff0d7224 */ /* 0x000fe200078e00ff */
[----:B------:R-:W2:Y:S01]  /*e240*/  LDCU.64 UR8, c[0x4][0x10] ;  /* 0x01000200ff0877ac */ /* 0x000ea20008000a00 */
[----:B0-----:R-:W-:-:S02]  /*e250*/  IMAD.U32 R4, RZ, RZ, UR4 ;  /* 0x00000004ff047e24 */ /* 0x001fc4000f8e00ff */
[----:B------:R-:W-:Y:S02]  /*e260*/  IMAD.U32 R5, RZ, RZ, UR5 ;  /* 0x00000005ff057e24 */ /* 0x000fe4000f8e00ff */
[----:B-----5:R-:W-:Y:S02]  /*e270*/  IMAD.U32 R6, RZ, RZ, UR6 ;  /* 0x00000006ff067e24 */ /* 0x020fe4000f8e00ff */
[----:B------:R-:W-:Y:S02]  /*e280*/  IMAD.U32 R7, RZ, RZ, UR7 ;  /* 0x00000007ff077e24 */ /* 0x000fe4000f8e00ff */
[----:B--2---:R-:W-:Y:S02]  /*e290*/  IMAD.U32 R10, RZ, RZ, UR8 ;  /* 0x00000008ff0a7e24 */ /* 0x004fe4000f8e00ff */
[----:B-1----:R-:W-:-:S07]  /*e2a0*/  IMAD.U32 R11, RZ, RZ, UR9 ;  /* 0x00000009ff0b7e24 */ /* 0x002fce000f8e00ff */
[----:B------:R-:W-:-:S07]  /*e2b0*/  LEPC R20, `(.L_x_1536) ;  /* 0x000000001014794e */ /* 0x000fce0000000000 */
[----:B---34-:R-:W-:Y:S05]  /*e2c0*/  CALL.ABS.NOINC R14 ;  /* 0x000000000e007343 */ /* 0x018fea0003c00000 */
.L_x_1536:
[----:B------:R-:W-:Y:S05]  /*e2d0*/  BRA `(.L_x_1512) ;  /* 0x0000000400007947 */ /* 0x000fea0003800000 */
.L_x_1535:
        /* <DEDUP_REMOVED lines=21> */
.L_x_1538:
[----:B------:R-:W-:Y:S05]  /*e430*/  BSYNC.RECONVERGENT B0 ;  /* 0x0000000000007941 */ /* 0x000fea0003800200 */
.L_x_1537:
[----:B------:R-:W-:-:S05]  /*e440*/  LOP3.LUT R3, R0, 0x80, R3, 0xf8, !PT ;  /* 0x0000008000037812 */ /* 0x000fca00078ef803 */
[----:B------:R0:W-:Y:S01]  /*e450*/  STG.E.U8 desc[UR36][R4.64], R3 ;  /* 0x0000000304007986 */ /* 0x0001e2000c101124 */
[----:B------:R-:W-:Y:S05]  /*e460*/  BRA `(.L_x_1512) ;  /* 0x00000000009c7947 */ /* 0x000fea0003800000 */
.L_x_1534:
        /* <DEDUP_REMOVED lines=20> */
.L_x_1540:
[----:B------:R-:W-:Y:S01]  /*e5b0*/  IMAD.MOV.U32 R0, RZ, RZ, 0x7f ;  /* 0x0000007fff007424 */ /* 0x000fe200078e00ff */
[----:B------:R-:W-:-:S04]  /*e5c0*/  ISETP.GT.U32.AND P0, PT, R3, 0x7f800000, PT ;  /* 0x7f8000000300780c */ /* 0x000fc80003f04070 */
[----:B------:R-:W-:-:S09]  /*e5d0*/  SEL R0, R0, 0x7c, P0 ;  /* 0x0000007c00007807 */ /* 0x000fd20000000000 */
.L_x_1541:
[----:B------:R-:W-:Y:S05]  /*e5e0*/  BSYNC.RECONVERGENT B0 ;  /* 0x0000000000007941 */ /* 0x000fea0003800200 */
.L_x_1539:
[----:B------:R-:W-:-:S04]  /*e5f0*/  SHF.R.U32.HI R3, RZ, 0x18, R7 ;  /* 0x00000018ff037819 */ /* 0x000fc80000011607 */
[----:B------:R-:W-:-:S05]  /*e600*/  LOP3.LUT R3, R0, 0x80, R3, 0xf8, !PT ;  /* 0x0000008000037812 */ /* 0x000fca00078ef803 */
[----:B------:R0:W-:Y:S01]  /*e610*/  STG.E.U8 desc[UR36][R4.64], R3 ;  /* 0x0000000304007986 */ /* 0x0001e2000c101124 */
[----:B------:R-:W-:Y:S05]  /*e620*/  BRA `(.L_x_1512) ;  /* 0x00000000002c7947 */ /* 0x000fea0003800000 */
.L_x_1533:
        /* <DEDUP_REMOVED lines=11> */
.L_x_1512:
[----:B------:R-:W-:-:S07]  /*e6e0*/  VIADD R2, R2, 0x80 ;  /* 0x0000008002027836 */ /* 0x000fce0000000000 */
.L_x_1469:
[----:B------:R-:W-:-:S13]  /*e6f0*/  ISETP.GE.AND P0, PT, R2, R40, PT ;  /* 0x000000280200720c */ /* 0x000fda0003f06270 */
[----:B------:R-:W-:Y:S05]  /*e700*/  @P0 BREAK.RELIABLE B6 ;  /* 0x0000000000060942 */ /* 0x000fea0003800100 */
[----:B------:R-:W-:Y:S05]  /*e710*/  @P0 BRA `(.L_x_1506) ;  /* 0x00000014004c0947 */ /* 0x000fea0003800000 */
[----:B------:R-:W-:Y:S05]  /*e720*/  BSYNC.RELIABLE B6 ;  /* 0x0000000000067941 */ /* 0x000fea0003800100 */
.L_x_1468:
[----:B------:R-:W5:Y:S01]  /*e730*/  LDCU UR4, c[0x0][0x3b4] ;  /* 0x00007680ff0477ac */ /* 0x000f620008000800 */
[----:B01--4-:R-:W0:Y:S01]  /*e740*/  LDC.64 R4, c[0x0][0x388] ;  /* 0x0000e200ff047b82 */ /* 0x013e220000000a00 */
        /* <DEDUP_REMOVED lines=19> */
.L_x_1545:
[----:B------:R-:W0:Y:S02]  /*e880*/  F2I.S64.F64.TRUNC R24, R24 ;  /* 0x0000001800187311 */ /* 0x000e24000030d900 */
[----:B0-----:R-:W-:-:S05]  /*e890*/  IMAD.MOV.U32 R3, RZ, RZ, R24 ;  /* 0x000000ffff037224 */ /* 0x001fca00078e0018 */
[----:B------:R0:W-:Y:S01]  /*e8a0*/  STG.E.U8 desc[UR36][R4.64], R3 ;  /* 0x0000000304007986 */ /* 0x0001e2000c101124 */
[----:B------:R-:W-:Y:S05]  /*e8b0*/  BRA `(.L_x_1547) ;  /* 0x0000001000e07947 */ /* 0x000fea0003800000 */
.L_x_1544:
        /* <DEDUP_REMOVED lines=9> */
.L_x_1549:
[----:B------:R-:W0:Y:S02]  /*e950*/  F2I.F64.TRUNC R25, R24 ;  /* 0x0000001800197311 */ /* 0x000e24000030d100 */
[----:B0-----:R0:W-:Y:S01]  /*e960*/  STG.E desc[UR36][R4.64], R25 ;  /* 0x0000001904007986 */ /* 0x0011e2000c101924 */
[----:B------:R-:W-:Y:S05]  /*e970*/  BRA `(.L_x_1547) ;  /* 0x0000001000b07947 */ /* 0x000fea0003800000 */
.L_x_1548:
[----:B------:R-:W0:Y:S02]  /*e980*/  F2I.F64.TRUNC R25, R24 ;  /* 0x0000001800197311 */ /* 0x000e24000030d100 */
[----:B0-----:R0:W-:Y:S01]  /*e990*/  STG.E.U16 desc[UR36][R4.64], R25 ;  /* 0x0000001904007986 */ /* 0x0011e2000c101524 */
[----:B------:R-:W-:Y:S05]  /*e9a0*/  BRA `(.L_x_1547) ;  /* 0x0000001000a47947 */ /* 0x000fea0003800000 */
.L_x_1543:
        /* <DEDUP_REMOVED lines=17> */
.L_x_1551:
        /* <DEDUP_REMOVED lines=12> */
.L_x_1550:
        /* <DEDUP_REMOVED lines=19> */
[----:B---3--:R-:W0:-:S15]  /*ecb0*/  F2F.F32.F64 R7, R26 ;  /* 0x0000001a00077310 */ /* 0x008e1e0000301000 */
        /* <DEDUP_REMOVED lines=8> */
.L_x_1553:
        /* <DEDUP_REMOVED lines=23> */
.L_x_1552:
[----:B------:R0:W-:Y:S01]  /*eeb0*/  STG.E.64 desc[UR36][R4.64], R24 ;  /* 0x0000001804007986 */ /* 0x0001e2000c101b24 */
[----:B------:R-:W-:Y:S05]  /*eec0*/  BRA `(.L_x_1547) ;  /* 0x0000000c005c7947 */ /* 0x000fea0003800000 */
.L_x_1542:
        /* <DEDUP_REMOVED lines=13> */
.L_x_1557:
        /* <DEDUP_REMOVED lines=26> */
.L_x_1560:
[----:B------:R-:W-:-:S04]  /*f140*/  SHF.R.U32.HI R3, RZ, 0x18, R7 ;  /* 0x00000018ff037819 */ /* 0x000fc80000011607 */
[----:B------:R-:W-:-:S07]  /*f150*/  LOP3.LUT R0, R0, 0x80, R3, 0xf8, !PT ;  /* 0x0000008000007812 */ /* 0x000fce00078ef803 */
.L_x_1559:
[----:B------:R-:W-:Y:S05]  /*f160*/  BSYNC.RECONVERGENT B0 ;  /* 0x0000000000007941 */ /* 0x000fea0003800200 */
.L_x_1558:
[----:B------:R0:W-:Y:S01]  /*f170*/  STG.E.U8 desc[UR36][R4.64], R0 ;  /* 0x0000000004007986 */ /* 0x0001e2000c101124 */
[----:B------:R-:W-:Y:S05]  /*f180*/  BRA `(.L_x_1547) ;  /* 0x0000000800ac7947 */ /* 0x000fea0003800000 */
.L_x_1556:
        /* <DEDUP_REMOVED lines=26> */
.L_x_1563:
[----:B------:R-:W-:-:S04]  /*f330*/  SHF.R.U32.HI R3, RZ, 0x18, R7 ;  /* 0x00000018ff037819 */ /* 0x000fc80000011607 */
[----:B------:R-:W-:-:S07]  /*f340*/  LOP3.LUT R0, R0, 0x80, R3, 0xf8, !PT ;  /* 0x0000008000007812 */ /* 0x000fce00078ef803 */
.L_x_1562:
[----:B------:R-:W-:Y:S05]  /*f350*/  BSYNC.RECONVERGENT B0 ;  /* 0x0000000000007941 */ /* 0x000fea0003800200 */
.L_x_1561:
[----:B------:R0:W-:Y:S01]  /*f360*/  STG.E.U8 desc[UR36][R4.64], R0 ;  /* 0x0000000004007986 */ /* 0x0001e2000c101124 */
[----:B------:R-:W-:Y:S05]  /*f370*/  BRA `(.L_x_1547) ;  /* 0x0000000800307947 */ /* 0x000fea0003800000 */
.L_x_1555:
        /* <DEDUP_REMOVED lines=30> */
.L_x_1565:
[----:B------:R-:W0:Y:S02]  /*f560*/  F2I.U64.F64.TRUNC R24, R24 ;  /* 0x0000001800187311 */ /* 0x000e24000030d800 */
[----:B0-----:R1:W-:Y:S01]  /*f570*/  STG.E.64 desc[UR36][R4.64], R24 ;  /* 0x0000001804007986 */ /* 0x0013e2000c101b24 */
[----:B------:R-:W-:Y:S05]  /*f580*/  BRA `(.L_x_1547) ;  /* 0x0000000400ac7947 */ /* 0x000fea0003800000 */
.L_x_1564:
[----:B------:R-:W0:Y:S02]  /*f590*/  F2I.U32.F64.TRUNC R25, R24 ;  /* 0x0000001800197311 */ /* 0x000e24000030d000 */
[----:B0-----:R4:W-:Y:S01]  /*f5a0*/  STG.E desc[UR36][R4.64], R25 ;  /* 0x0000001904007986 */ /* 0x0019e2000c101924 */
[----:B------:R-:W-:Y:S05]  /*f5b0*/  BRA `(.L_x_1547) ;  /* 0x0000000400a07947 */ /* 0x000fea0003800000 */
.L_x_1554:
[----:B------:R-:W-:-:S13]  /*f5c0*/  ISETP.GT.AND P0, PT, R0, 0xe, PT ;  /* 0x0000000e0000780c */ /* 0x000fda0003f04270 */
[----:B------:R-:W-:Y:S05]  /*f5d0*/  @P0 BRA `(.L_x_1566) ;  /* 0x00000000003c0947 */ /* 0x000fea0003800000 */
[----:B------:R-:W-:-:S13]  /*f5e0*/  ISETP.NE.AND P0, PT, R0, 0xa, PT ;  /* 0x0000000a0000780c */ /* 0x000fda0003f05270 */
[----:B------:R-:W-:Y:S05]  /*f5f0*/  @!P0 BRA `(.L_x_1567) ;  /* 0x00000000002c8947 */ /* 0x000fea0003800000 */
[----:B------:R-:W-:-:S13]  /*f600*/  ISETP.NE.AND P0, PT, R0, 0xb, PT ;  /* 0x0000000b0000780c */ /* 0x000fda0003f05270 */
[----:B------:R-:W-:Y:S05]  /*f610*/  @P0 BRA `(.L_x_1546) ;  /* 0x0000000000440947 */ /* 0x000fea0003800000 */
[----:B---3--:R-:W0:-:S15]  /*f620*/  DSETP.NEU.AND P0, PT, R26, RZ, PT ;  /* 0x000000ff1a00722a */ /* 0x008e1e0003f0d000 */
        /* <DEDUP_REMOVED lines=8> */
.L_x_1567:
[----:B---3--:R0:W-:Y:S01]  /*f6b0*/  STG.E.128 desc[UR36][R4.64], R24 ;  /* 0x0000001804007986 */ /* 0x0081e2000c101d24 */
[----:B------:R-:W-:Y:S05]  /*f6c0*/  BRA `(.L_x_1547) ;  /* 0x00000004005c7947 */ /* 0x000fea0003800000 */
.L_x_1566:
[----:B------:R-:W-:-:S13]  /*f6d0*/  ISETP.NE.AND P0, PT, R0, 0xf, PT ;  /* 0x0000000f0000780c */ /* 0x000fda0003f05270 */
[----:B------:R-:W-:Y:S05]  /*f6e0*/  @!P0 BRA `(.L_x_1568) ;  /* 0x0000000400288947 */ /* 0x000fea0003800000 */
[----:B------:R-:W-:-:S13]  /*f6f0*/  ISETP.NE.AND P0, PT, R0, 0x17, PT ;  /* 0x000000170000780c */ /* 0x000fda0003f05270 */
[----:B------:R-:W-:Y:S05]  /*f700*/  @!P0 BRA `(.L_x_1569) ;  /* 0x0000000000b08947 */ /* 0x000fea0003800000 */
[----:B------:R-:W-:-:S13]  /*f710*/  ISETP.NE.AND P0, PT, R0, 0x18, PT ;  /* 0x000000180000780c */ /* 0x000fda0003f05270 */
[----:B------:R-:W-:Y:S05]  /*f720*/  @!P0 BRA `(.L_x_1570) ;  /* 0x0000000000448947 */ /* 0x000fea0003800000 */
.L_x_1546:
        /* <DEDUP_REMOVED lines=16> */
.L_x_1571:
[----:B------:R-:W-:Y:S05]  /*f830*/  BRA `(.L_x_1547) ;  /* 0x0000000400007947 */ /* 0x000fea0003800000 */
.L_x_1570:
        /* <DEDUP_REMOVED lines=21> */
.L_x_1573:
[----:B------:R-:W-:Y:S05]  /*f990*/  BSYNC.RECONVERGENT B0 ;  /* 0x0000000000007941 */ /* 0x000fea0003800200 */
.L_x_1572:
[----:B------:R-:W-:-:S05]  /*f9a0*/  LOP3.LUT R3, R0, 0x80, R3, 0xf8, !PT ;  /* 0x0000008000037812 */ /* 0x000fca00078ef803 */
[----:B------:R0:W-:Y:S01]  /*f9b0*/  STG.E.U8 desc[UR36][R4.64], R3 ;  /* 0x0000000304007986 */ /* 0x0001e2000c101124 */
[----:B------:R-:W-:Y:S05]  /*f9c0*/  BRA `(.L_x_1547) ;  /* 0x00000000009c7947 */ /* 0x000fea0003800000 */
.L_x_1569:
        /* <DEDUP_REMOVED lines=20> */
.L_x_1575:
[----:B------:R-:W-:Y:S01]  /*fb10*/  IMAD.MOV.U32 R0, RZ, RZ, 0x7f ;  /* 0x0000007fff007424 */ /* 0x000fe200078e00ff */
[----:B------:R-:W-:-:S04]  /*fb20*/  ISETP.GT.U32.AND P0, PT, R3, 0x7f800000, PT ;  /* 0x7f8000000300780c */ /* 0x000fc80003f04070 */
[----:B------:R-:W-:-:S09]  /*fb30*/  SEL R0, R0, 0x7c, P0 ;  /* 0x0000007c00007807 */ /* 0x000fd20000000000 */
.L_x_1576:
[----:B------:R-:W-:Y:S05]  /*fb40*/  BSYNC.RECONVERGENT B0 ;  /* 0x0000000000007941 */ /* 0x000fea0003800200 */
.L_x_1574:
[----:B------:R-:W-:-:S04]  /*fb50*/  SHF.R.U32.HI R3, RZ, 0x18, R7 ;  /* 0x00000018ff037819 */ /* 0x000fc80000011607 */
[----:B------:R-:W-:-:S05]  /*fb60*/  LOP3.LUT R3, R0, 0x80, R3, 0xf8, !PT ;  /* 0x0000008000037812 */ /* 0x000fca00078ef803 */
[----:B------:R0:W-:Y:S01]  /*fb70*/  STG.E.U8 desc[UR36][R4.64], R3 ;  /* 0x0000000304007986 */ /* 0x0001e2000c101124 */
[----:B------:R-:W-:Y:S05]  /*fb80*/  BRA `(.L_x_1547) ;  /* 0x00000000002c7947 */ /* 0x000fea0003800000 */
.L_x_1568:
        /* <DEDUP_REMOVED lines=11> */
.L_x_1547:
[----:B------:R-:W-:-:S07]  /*fc40*/  VIADD R2, R2, 0x80 ;  /* 0x0000008002027836 */ /* 0x000fce0000000000 */
.L_x_1506:
[----:B------:R-:W-:Y:S05]  /*fc50*/  BSYNC.RECONVERGENT B7 ;  /* 0x0000000000077941 */ /* 0x000fea0003800200 */
.L_x_1467:
[----:B------:R-:W-:-:S13]  /*fc60*/  ISETP.GE.AND P0, PT, R2, R40, PT ;  /* 0x000000280200720c */ /* 0x000fda0003f06270 */
[----:B------:R-:W-:Y:S05]  /*fc70*/  @P0 EXIT ;  /* 0x000000000000094d */ /* 0x000fea0003800000 */
[----:B01--4-:R-:W0:Y:S01]  /*fc80*/  LDC.64 R4, c[0x0][0x388] ;  /* 0x0000e200ff047b82 */ /* 0x013e220000000a00 */
[----:B------:R-:W1:Y:S01]  /*fc90*/  LDCU UR4, c[0x0][0x3b4] ;  /* 0x00007680ff0477ac */ /* 0x000e620008000800 */
[----:B------:R-:W-:Y:S01]  /*fca0*/  PRMT R0, R22, 0x9910, RZ ;  /* 0x0000991016007816 */ /* 0x000fe200000000ff */
[----:B------:R-:W-:-:S03]  /*fcb0*/  IMAD R2, R41, 0x200, R2 ;  /* 0x0000020029027824 */ /* 0x000fc600078e0202 */
[----:B------:R-:W-:Y:S01]  /*fcc0*/  ISETP.GT.AND P1, PT, R0, 0x9, PT ;  /* 0x000000090000780c */ /* 0x000fe20003f24270 */
[----:B-1----:R-:W-:-:S05]  /*fcd0*/  IMAD R3, R2, UR4, RZ ;  /* 0x0000000402037c24 */ /* 0x002fca000f8e02ff */
[----:B0-----:R-:W-:-:S05]  /*fce0*/  IADD3 R2, P0, PT, R3, R4, RZ ;  /* 0x0000000403027210 */ /* 0x001fca0007f1e0ff */
[----:B------:R-:W-:Y:S02]  /*fcf0*/  IMAD.X R3, RZ, RZ, R5, P0 ;  /* 0x000000ffff037224 */ /* 0x000fe400000e0605 */
[----:B------:R-:W-:Y:S06]  /*fd00*/  @P1 BRA `(.L_x_1577) ;  /* 0x0000000400c01947 */ /* 0x000fec0003800000 */
        /* <DEDUP_REMOVED lines=9> */
[----:B0-----:R-:W-:Y:S01]  /*fda0*/  STG.E.U8 desc[UR36][R2.64], R17 ;  /* 0x0000001102007986 */ /* 0x001fe2000c101124 */
[----:B------:R-:W-:Y:S05]  /*fdb0*/  EXIT ;  /* 0x000000000000794d */ /* 0x000fea0003800000 */
.L_x_1580:
[----:B------:R-:W0:Y:S02]  /*fdc0*/  F2I.S64.F64.TRUNC R16, R16 ;  /* 0x0000001000107311 */ /* 0x000e24000030d900 */
[----:B0-----:R-:W-:-:S05]  /*fdd0*/  IMAD.MOV.U32 R5, RZ, RZ, R16 ;  /* 0x000000ffff057224 */ /* 0x001fca00078e0010 */
[----:B------:R-:W-:Y:S01]  /*fde0*/  STG.E.U8 desc[UR36][R2.64], R5 ;  /* 0x0000000502007986 */ /* 0x000fe2000c101124 */
[----:B------:R-:W-:Y:S05]  /*fdf0*/  EXIT ;  /* 0x000000000000794d */ /* 0x000fea0003800000 */
.L_x_1579:
[----:B------:R-:W-:-:S13]  /*fe00*/  ISETP.NE.AND P0, PT, R0, 0x2, PT ;  /* 0x000000020000780c */ /* 0x000fda0003f05270 */
[----:B------:R-:W-:Y:S05]  /*fe10*/  @!P0 BRA `(.L_x_1582) ;  /* 0x0000000000288947 */ /* 0x000fea0003800000 */
[----:B------:R-:W-:-:S13]  /*fe20*/  ISETP.NE.AND P0, PT, R0, 0x3, PT ;  /* 0x000000030000780c */ /* 0x000fda0003f05270 */
[----:B------:R-:W-:Y:S05]  /*fe30*/  @!P0 BRA `(.L_x_1583) ;  /* 0x0000000000148947 */ /* 0x000fea0003800000 */
[----:B------:R-:W-:-:S13]  /*fe40*/  ISETP.NE.AND P0, PT, R0, 0x4, PT ;  /* 0x000000040000780c */ /* 0x000fda0003f05270 */
[----:B------:R-:W-:Y:S05]  /*fe50*/  @P0 BRA `(.L_x_1581) ;  /* 0x0000000c00840947 */ /* 0x000fea0003800000 */
[----:B------:R-:W0:Y:S02]  /*fe60*/  F2I.S64.F64.TRUNC R16, R16 ;  /* 0x0000001000107311 */ /* 0x000e24000030d900 */
[----:B0-----:R-:W-:Y:S01]  /*fe70*/  STG.E.64 desc[UR36][R2.64], R16 ;  /* 0x0000001002007986 */ /* 0x001fe2000c101b24 */
[----:B------:R-:W-:Y:S05]  /*fe80*/  EXIT ;  /* 0x000000000000794d */ /* 0x000fea0003800000 */
.L_x_1583:
[----:B------:R-:W0:Y:S02]  /*fe90*/  F2I.F64.TRUNC R17, R16 ;  /* 0x0000001000117311 */ /* 0x000e24000030d100 */
[----:B0-----:R-:W-:Y:S01]  /*fea0*/  STG.E desc[UR36][R2.64], R17 ;  /* 0x0000001102007986 */ /* 0x001fe2000c101924 */
[----:B------:R-:W-:Y:S05]  /*feb0*/  EXIT ;  /* 0x000000000000794d */ /* 0x000fea0003800000 */
.L_x_1582:
[----:B------:R-:W0:Y:S02]  /*fec0*/  F2I.F64.TRUNC R17, R16 ;  /* 0x0000001000117311 */ /* 0x000e24000030d100 */
[----:B0-----:R-:W-:Y:S01]  /*fed0*/  STG.E.U16 desc[UR36][R2.64], R17 ;  /* 0x0000001102007986 */ /* 0x001fe2000c101524 */
[----:B------:R-:W-:Y:S05]  /*fee0*/  EXIT ;  /* 0x000000000000794d */ /* 0x000fea0003800000 */
.L_x_1578:
        /* <DEDUP_REMOVED lines=17> */
.L_x_1585:
        /* <DEDUP_REMOVED lines=12> */
.L_x_1584:
        /* <DEDUP_REMOVED lines=19> */
[----:B--2---:R-:W0:-:S15]  /*101f0*/  F2F.F32.F64 R5, R18 ;  /* 0x0000001200057310 */ /* 0x004e1e0000301000 */
        /* <DEDUP_REMOVED lines=8> */
.L_x_1587:
        /* <DEDUP_REMOVED lines=23> */
.L_x_1586:
[----:B------:R-:W-:Y:S01]  /*103f0*/  STG.E.64 desc[UR36][R2.64], R16 ;  /* 0x0000001002007986 */ /* 0x000fe2000c101b24 */
[----:B------:R-:W-:Y:S05]  /*10400*/  EXIT ;  /* 0x000000000000794d */ /* 0x000fea0003800000 */
.L_x_1577:
        /* <DEDUP_REMOVED lines=11> */
[----:B0-----:R-:W-:Y:S01]  /*104c0*/  STG.E.U16 desc[UR36][R2.64], R17 ;  /* 0x0000001102007986 */ /* 0x001fe2000c101524 */
[----:B------:R-:W-:Y:S05]  /*104d0*/  EXIT ;  /* 0x000000000000794d */ /* 0x000fea0003800000 */
.L_x_1591:
        /* <DEDUP_REMOVED lines=26> */
.L_x_1594:
[----:B------:R-:W-:-:S04]  /*10680*/  SHF.R.U32.HI R5, RZ, 0x18, R5 ;  /* 0x00000018ff057819 */ /* 0x000fc80000011605 */
[----:B------:R-:W-:-:S07]  /*10690*/  LOP3.LUT R0, R0, 0x80, R5, 0xf8, !PT ;  /* 0x0000008000007812 */ /* 0x000fce00078ef805 */
.L_x_1593:
[----:B------:R-:W-:Y:S05]  /*106a0*/  BSYNC.RECONVERGENT B0 ;  /* 0x0000000000007941 */ /* 0x000fea0003800200 */
.L_x_1592:
[----:B------:R-:W-:Y:S01]  /*106b0*/  STG.E.U8 desc[UR36][R2.64], R0 ;  /* 0x0000000002007986 */ /* 0x000fe2000c101124 */
[----:B------:R-:W-:Y:S05]  /*106c0*/  EXIT ;  /* 0x000000000000794d */ /* 0x000fea0003800000 */
.L_x_1590:
        /* <DEDUP_REMOVED lines=26> */
.L_x_1597:
[----:B------:R-:W-:-:S04]  /*10870*/  SHF.R.U32.HI R5, RZ, 0x18, R5 ;  /* 0x00000018ff057819 */ /* 0x000fc80000011605 */
[----:B------:R-:W-:-:S07]  /*10880*/  LOP3.LUT R0, R0, 0x80, R5, 0xf8, !PT ;  /* 0x0000008000007812 */ /* 0x000fce00078ef805 */
.L_x_1596:
[----:B------:R-:W-:Y:S05]  /*10890*/  BSYNC.RECONVERGENT B0 ;  /* 0x0000000000007941 */ /* 0x000fea0003800200 */
.L_x_1595:
[----:B------:R-:W-:Y:S01]  /*108a0*/  STG.E.U8 desc[UR36][R2.64], R0 ;  /* 0x0000000002007986 */ /* 0x000fe2000c101124 */
[----:B------:R-:W-:Y:S05]  /*108b0*/  EXIT ;  /* 0x000000000000794d */ /* 0x000fea0003800000 */
.L_x_1589:
        /* <DEDUP_REMOVED lines=30> */
.L_x_1599:
[----:B------:R-:W0:Y:S02]  /*10aa0*/  F2I.U64.F64.TRUNC R16, R16 ;  /* 0x0000001000107311 */ /* 0x000e24000030d800 */
[----:B0-----:R-:W-:Y:S01]  /*10ab0*/  STG.E.64 desc[UR36][R2.64], R16 ;  /* 0x0000001002007986 */ /* 0x001fe2000c101b24 */
[----:B------:R-:W-:Y:S05]  /*10ac0*/  EXIT ;  /* 0x000000000000794d */ /* 0x000fea0003800000 */
.L_x_1598:
[----:B------:R-:W0:Y:S02]  /*10ad0*/  F2I.U32.F64.TRUNC R17, R16 ;  /* 0x0000001000117311 */ /* 0x000e24000030d000 */
[----:B0-----:R-:W-:Y:S01]  /*10ae0*/  STG.E desc[UR36][R2.64], R17 ;  /* 0x0000001102007986 */ /* 0x001fe2000c101924 */
[----:B------:R-:W-:Y:S05]  /*10af0*/  EXIT ;  /* 0x000000000000794d */ /* 0x000fea0003800000 */
.L_x_1588:
[----:B------:R-:W-:-:S13]  /*10b00*/  ISETP.GT.AND P0, PT, R0, 0xe, PT ;  /* 0x0000000e0000780c */ /* 0x000fda0003f04270 */
[----:B------:R-:W-:Y:S05]  /*10b10*/  @P0 BRA `(.L_x_1600) ;  /* 0x00000000003c0947 */ /* 0x000fea0003800000 */
[----:B------:R-:W-:-:S13]  /*10b20*/  ISETP.NE.AND P0, PT, R0, 0xa, PT ;  /* 0x0000000a0000780c */ /* 0x000fda0003f05270 */
[----:B------:R-:W-:Y:S05]  /*10b30*/  @!P0 BRA `(.L_x_1601) ;  /* 0x00000000002c8947 */ /* 0x000fea0003800000 */
[----:B------:R-:W-:-:S13]  /*10b40*/  ISETP.NE.AND P0, PT, R0, 0xb, PT ;  /* 0x0000000b0000780c */ /* 0x000fda0003f05270 */
[----:B------:R-:W-:Y:S05]  /*10b50*/  @P0 BRA `(.L_x_1581) ;  /* 0x0000000000440947 */ /* 0x000fea0003800000 */
[----:B--2---:R-:W0:-:S15]  /*10b60*/  DSETP.NEU.AND P0, PT, R18, RZ, PT ;  /* 0x000000ff1200722a */ /* 0x004e1e0003f0d000 */
        /* <DEDUP_REMOVED lines=8> */
.L_x_1601:
[----:B--2---:R-:W-:Y:S01]  /*10bf0*/  STG.E.128 desc[UR36][R2.64], R16 ;  /* 0x0000001002007986 */ /* 0x004fe2000c101d24 */
[----:B------:R-:W-:Y:S05]  /*10c00*/  EXIT ;  /* 0x000000000000794d */ /* 0x000fea0003800000 */
.L_x_1600:
[----:B------:R-:W-:-:S13]  /*10c10*/  ISETP.NE.AND P0, PT, R0, 0xf, PT ;  /* 0x0000000f0000780c */ /* 0x000fda0003f05270 */
[----:B------:R-:W-:Y:S05]  /*10c20*/  @!P0 BRA `(.L_x_1602) ;  /* 0x0000000400288947 */ /* 0x000fea0003800000 */
[----:B------:R-:W-:-:S13]  /*10c30*/  ISETP.NE.AND P0, PT, R0, 0x17, PT ;  /* 0x000000170000780c */ /* 0x000fda0003f05270 */
[----:B------:R-:W-:Y:S05]  /*10c40*/  @!P0 BRA `(.L_x_1603) ;  /* 0x0000000000b08947 */ /* 0x000fea0003800000 */
[----:B------:R-:W-:-:S13]  /*10c50*/  ISETP.NE.AND P0, PT, R0, 0x18, PT ;  /* 0x000000180000780c */ /* 0x000fda0003f05270 */
[----:B------:R-:W-:Y:S05]  /*10c60*/  @!P0 BRA `(.L_x_1604) ;  /* 0x0000000000448947 */ /* 0x000fea0003800000 */
.L_x_1581:
        /* <DEDUP_REMOVED lines=16> */
.L_x_1605:
[----:B------:R-:W-:Y:S05]  /*10d70*/  EXIT ;  /* 0x000000000000794d */ /* 0x000fea0003800000 */
.L_x_1604:
        /* <DEDUP_REMOVED lines=21> */
.L_x_1607:
[----:B------:R-:W-:Y:S05]  /*10ed0*/  BSYNC.RECONVERGENT B0 ;  /* 0x0000000000007941 */ /* 0x000fea0003800200 */
.L_x_1606:
[----:B------:R-:W-:-:S05]  /*10ee0*/  LOP3.LUT R5, R0, 0x80, R5, 0xf8, !PT ;  /* 0x0000008000057812 */ /* 0x000fca00078ef805 */
[----:B------:R-:W-:Y:S01]  /*10ef0*/  STG.E.U8 desc[UR36][R2.64], R5 ;  /* 0x0000000502007986 */ /* 0x000fe2000c101124 */
[----:B------:R-:W-:Y:S05]  /*10f00*/  EXIT ;  /* 0x000000000000794d */ /* 0x000fea0003800000 */
.L_x_1603:
        /* <DEDUP_REMOVED lines=20> */
.L_x_1609:
[----:B------:R-:W-:Y:S01]  /*11050*/  IMAD.MOV.U32 R0, RZ, RZ, 0x7f ;  /* 0x0000007fff007424 */ /* 0x000fe200078e00ff */
[----:B------:R-:W-:-:S04]  /*11060*/  ISETP.GT.U32.AND P0, PT, R4, 0x7f800000, PT ;  /* 0x7f8000000400780c */ /* 0x000fc80003f04070 */
[----:B------:R-:W-:-:S09]  /*11070*/  SEL R0, R0, 0x7c, P0 ;  /* 0x0000007c00007807 */ /* 0x000fd20000000000 */
.L_x_1610:
[----:B------:R-:W-:Y:S05]  /*11080*/  BSYNC.RECONVERGENT B0 ;  /* 0x0000000000007941 */ /* 0x000fea0003800200 */
.L_x_1608:
[----:B------:R-:W-:-:S04]  /*11090*/  SHF.R.U32.HI R5, RZ, 0x18, R5 ;  /* 0x00000018ff057819 */ /* 0x000fc80000011605 */
[----:B------:R-:W-:-:S05]  /*110a0*/  LOP3.LUT R5, R0, 0x80, R5, 0xf8, !PT ;  /* 0x0000008000057812 */ /* 0x000fca00078ef805 */
[----:B------:R-:W-:Y:S01]  /*110b0*/  STG.E.U8 desc[UR36][R2.64], R5 ;  /* 0x0000000502007986 */ /* 0x000fe2000c101124 */
[----:B------:R-:W-:Y:S05]  /*110c0*/  EXIT ;  /* 0x000000000000794d */ /* 0x000fea0003800000 */
.L_x_1602:
        /* <DEDUP_REMOVED lines=12> */
        .type           $_ZN2at6native27unrolled_elementwise_kernelIZZZNS0_54_GLOBAL__N__7dbc7496_16_ComplexKernel_cu_1520ed90_304117polar_kernel_cudaERNS_14TensorIteratorEENKUlvE_clEvENKUlvE_clEvEUlddE_St5arrayIPcLm3EELi4E23TrivialOffsetCalculatorILi2EjESB_ILi1EjENS0_6memory12LoadWithCastILi2EEENSE_13StoreWithCastILi1EEEEEviT_T0_T2_T3_T4_T5_$__internal_trig_reduction_slowpathd,@function
        .size           $_ZN2at6native27unrolled_elementwise_kernelIZZZNS0_54_GLOBAL__N__7dbc7496_16_ComplexKernel_cu_1520ed90_304117polar_kernel_cudaERNS_14TensorIteratorEENKUlvE_clEvENKUlvE_clEvEUlddE_St5arrayIPcLm3EELi4E23TrivialOffsetCalculatorILi2EjESB_ILi1EjENS0_6memory12LoadWithCastILi2EEENSE_13StoreWithCastILi1EEEEEviT_T0_T2_T3_T4_T5_$__internal_trig_reduction_slowpathd,(.L_x_4465 - $_ZN2at6native27unrolled_elementwise_kernelIZZZNS0_54_GLOBAL__N__7dbc7496_16_ComplexKernel_cu_1520ed90_304117polar_kernel_cudaERNS_14TensorIteratorEENKUlvE_clEvENKUlvE_clEvEUlddE_St5arrayIPcLm3EELi4E23TrivialOffsetCalculatorILi2EjESB_ILi1EjENS0_6memory12LoadWithCastILi2EEENSE_13StoreWithCastILi1EEEEEviT_T0_T2_T3_T4_T5_$__internal_trig_reduction_slowpathd)
$_ZN2at6native27unrolled_elementwise_kernelIZZZNS0_54_GLOBAL__N__7dbc7496_16_ComplexKernel_cu_1520ed90_304117polar_kernel_cudaERNS_14TensorIteratorEENKUlvE_clEvENKUlvE_clEvEUlddE_St5arrayIPcLm3EELi4E23TrivialOffsetCalculatorILi2EjESB_ILi1EjENS0_6memory12LoadWithCastILi2EEENSE_13StoreWithCastILi1EEEEEviT_T0_T2_T3_T4_T5_$__internal_trig_reduction_slowpathd:
[--C-:B------:R-:W-:Y:S01]  /*11190*/  SHF.R.U32.HI R39, RZ, 0x14, R11.reuse ;  /* 0x00000014ff277819 */ /* 0x100fe2000001160b */
[----:B------:R-:W-:Y:S02]  /*111a0*/  IMAD.MOV.U32 R0, RZ, RZ, R11 ;  /* 0x000000ffff007224 */ /* 0x000fe400078e000b */
[----:B------:R-:W-:Y:S01]  /*111b0*/  IMAD.MOV.U32 R8, RZ, RZ, RZ ;  /* 0x000000ffff087224 */ /* 0x000fe200078e00ff */
[----:B------:R-:W-:-:S04]  /*111c0*/  LOP3.LUT R9, R39, 0x7ff, RZ, 0xc0, !PT ;  /* 0x000007ff27097812 */ /* 0x000fc800078ec0ff */
[----:B------:R-:W-:-:S13]  /*111d0*/  ISETP.NE.AND P0, PT, R9, 0x7ff, PT ;  /* 0x000007ff0900780c */ /* 0x000fda0003f05270 */
[----:B------:R-:W-:Y:S05]  /*111e0*/  @!P0 BRA `(.L_x_1611) ;  /* 0x0000000800648947 */ /* 0x000fea0003800000 */
[----:B------:R-:W-:Y:S01]  /*111f0*/  VIADD R9, R9, 0xfffffc00 ;  /* 0xfffffc0009097836 */ /* 0x000fe20000000000 */
[----:B------:R-:W-:Y:S01]  /*11200*/  BSSY.RECONVERGENT B0, `(.L_x_1612) ;  /* 0x0000033000007945 */ /* 0x000fe20003800200 */
[----:B------:R-:W-:-:S03]  /*11210*/  CS2R R12, SRZ ;  /* 0x00000000000c7805 */ /* 0x000fc6000001ff00 */
[----:B------:R-:W-:Y:S02]  /*11220*/  SHF.R.U32.HI R10, RZ, 0x6, R9 ;  /* 0x00000006ff0a7819 */ /* 0x000fe40000011609 */
[----:B------:R-:W-:Y:S02]  /*11230*/  ISETP.GE.U32.AND P0, PT, R9, 0x80, PT ;  /* 0x000000800900780c */ /* 0x000fe40003f06070 */
[C---:B------:R-:W-:Y:S02]  /*11240*/  IADD3 R8, PT, PT, -R10.reuse, 0x13, RZ ;  /* 0x000000130a087810 */ /* 0x040fe40007ffe1ff */
[----:B------:R-:W-:Y:S02]  /*11250*/  IADD3 R9, PT, PT, -R10, 0xf, RZ ;  /* 0x0000000f0a097810 */ /* 0x000fe40007ffe1ff */
[----:B------:R-:W-:-:S04]  /*11260*/  SEL R8, R8, 0x12, P0 ;  /* 0x0000001208087807 */ /* 0x000fc80000000000 */
[----:B------:R-:W-:-:S13]  /*11270*/  ISETP.GE.AND P0, PT, R9, R8, PT ;  /* 0x000000080900720c */ /* 0x000fda0003f06270 */
[----:B------:R-:W-:Y:S05]  /*11280*/  @P0 BRA `(.L_x_1613) ;  /* 0x0000000000a80947 */ /* 0x000fea0003800000 */
[----:B------:R-:W0:Y:S01]  /*11290*/  LDC.64 R42, c[0x0][0x358] ;  /* 0x0000d600ff2a7b82 */ /* 0x000e220000000a00 */
[C---:B------:R-:W-:Y:S01]  /*112a0*/  SHF.L.U64.HI R0, R3.reuse, 0xb, R0 ;  /* 0x0000000b03007819 */ /* 0x040fe20000010200 */
[----:B------:R-:W-:Y:S01]  /*112b0*/  BSSY.RECONVERGENT B1, `(.L_x_1614) ;  /* 0x0000021000017945 */ /* 0x000fe20003800200 */
[----:B------:R-:W-:Y:S01]  /*112c0*/  IADD3 R10, PT, PT, RZ, -R10, -R8 ;  /* 0x8000000aff0a7210 */ /* 0x000fe20007ffe808 */
[----:B------:R-:W-:Y:S01]  /*112d0*/  IMAD.SHL.U32 R3, R3, 0x800, RZ ;  /* 0x0000080003037824 */ /* 0x000fe200078e00ff */
[----:B------:R-:W-:Y:S01]  /*112e0*/  LOP3.LUT R0, R0, 0x80000000, RZ, 0xfc, !PT ;  /* 0x8000000000007812 */ /* 0x000fe200078efcff */
[----:B------:R-:W-:Y:S01]  /*112f0*/  IMAD.MOV.U32 R8, RZ, RZ, RZ ;  /* 0x000000ffff087224 */ /* 0x000fe200078e00ff */
[----:B------:R-:W-:-:S07]  /*11300*/  CS2R R12, SRZ ;  /* 0x00000000000c7805 */ /* 0x000fce000001ff00 */
.L_x_1615:
[----:B------:R-:W1:Y:S01]  /*11310*/  LDC.64 R14, c[0x4][0x128] ;  /* 0x01004a00ff0e7b82 */ /* 0x000e620000000a00 */
[----:B0-----:R-:W-:Y:S02]  /*11320*/  R2UR UR4, R42 ;  /* 0x000000002a0472ca */ /* 0x001fe400000e0000 */
[----:B------:R-:W-:Y:S01]  /*11330*/  R2UR UR5, R43 ;  /* 0x000000002b0572ca */ /* 0x000fe200000e0000 */
[----:B-1----:R-:W-:-:S12]  /*11340*/  IMAD.WIDE R14, R9, 0x8, R14 ;  /* 0x00000008090e7825 */ /* 0x002fd800078e020e */
[----:B------:R-:W2:Y:S01]  /*11350*/  LDG.E.64.CONSTANT R14, desc[UR4][R14.64] ;  /* 0x000000040e0e7981 */ /* 0x000ea2000c1e9b00 */
[----:B------:R-:W-:Y:S02]  /*11360*/  VIADD R10, R10, 0x1 ;  /* 0x000000010a0a7836 */ /* 0x000fe40000000000 */
[----:B------:R-:W-:Y:S02]  /*11370*/  VIADD R9, R9, 0x1 ;  /* 0x0000000109097836 */ /* 0x000fe40000000000 */
[----:B--2---:R-:W-:-:S04]  /*11380*/  IMAD.WIDE.U32 R12, P2, R14, R3, R12 ;  /* 0x000000030e0c7225 */ /* 0x004fc8000784000c */
[----:B------:R-:W-:-:S05]  /*11390*/  IMAD R21, R14, R0, RZ ;  /* 0x000000000e157224 */ /* 0x000fca00078e02ff */
[----:B------:R-:W-:Y:S01]  /*113a0*/  IADD3 R13, P0, PT, R21, R13, RZ ;  /* 0x0000000d150d7210 */ /* 0x000fe20007f1e0ff */
[----:B------:R-:W-:-:S05]  /*113b0*/  IMAD R21, R15, R3, RZ ;  /* 0x000000030f157224 */ /* 0x000fca00078e02ff */
[----:B------:R-:W-:Y:S01]  /*113c0*/  IADD3 R13, P1, PT, R21, R13, RZ ;  /* 0x0000000d150d7210 */ /* 0x000fe20007f3e0ff */
[C---:B------:R-:W-:Y:S02]  /*113d0*/  IMAD R21, R8.reuse, 0x8, R1 ;  /* 0x0000000808157824 */ /* 0x040fe400078e0201 */
[----:B------:R-:W-:-:S03]  /*113e0*/  VIADD R8, R8, 0x1 ;  /* 0x0000000108087836 */ /* 0x000fc60000000000 */
[----:B------:R0:W-:Y:S02]  /*113f0*/  STL.64 [R21], R12 ;  /* 0x0000000c15007387 */ /* 0x0001e40000100a00 */
[----:B0-----:R-:W-:-:S04]  /*11400*/  IMAD.HI.U32 R12, R14, R0, RZ ;  /* 0x000000000e0c7227 */ /* 0x001fc800078e00ff */
[----:B------:R-:W-:Y:S02]  /*11410*/  IMAD.X R12, RZ, RZ, R12, P2 ;  /* 0x000000ffff0c7224 */ /* 0x000fe400010e060c */
[----:B------:R-:W-:-:S04]  /*11420*/  IMAD.HI.U32 R13, R15, R3, RZ ;  /* 0x000000030f0d7227 */ /* 0x000fc800078e00ff */
[----:B------:R-:W-:Y:S01]  /*11430*/  IMAD.HI.U32 R14, R15, R0, RZ ;  /* 0x000000000f0e7227 */ /* 0x000fe200078e00ff */
[----:B------:R-:W-:-:S03]  /*11440*/  IADD3.X R12, P0, PT, R13, R12, RZ, P0, !PT ;  /* 0x0000000c0d0c7210 */ /* 0x000fc6000071e4ff */
[----:B------:R-:W-:Y:S02]  /*11450*/  IMAD R13, R15, R0, RZ ;  /* 0x000000000f0d7224 */ /* 0x000fe400078e02ff */
[----:B------:R-:W-:Y:S01]  /*11460*/  IMAD.X R14, RZ, RZ, R14, P0 ;  /* 0x000000ffff0e7224 */ /* 0x000fe200000e060e */
[----:B------:R-:W-:Y:S02]  /*11470*/  ISETP.NE.AND P0, PT, R10, -0xf, PT ;  /* 0xfffffff10a00780c */ /* 0x000fe40003f05270 */
[----:B------:R-:W-:-:S05]  /*11480*/  IADD3.X R12, P1, PT, R13, R12, RZ, P1, !PT ;  /* 0x0000000c0d0c7210 */ /* 0x000fca0000f3e4ff */
[----:B------:R-:W-:-:S04]  /*11490*/  IMAD.X R14, RZ, RZ, R14, P1 ;  /* 0x000000ffff0e7224 */ /* 0x000fc800008e060e */
[----:B------:R-:W-:Y:S02]  /*114a0*/  IMAD.MOV.U32 R13, RZ, RZ, R14 ;  /* 0x000000ffff0d7224 */ /* 0x000fe400078e000e */
[----:B------:R-:W-:Y:S05]  /*114b0*/  @P0 BRA `(.L_x_1615) ;  /* 0xfffffffc00940947 */ /* 0x000fea000383ffff */
[----:B------:R-:W-:Y:S05]  /*114c0*/  BSYNC.RECONVERGENT B1 ;  /* 0x0000000000017941 */ /* 0x000fea0003800200 */
.L_x_1614:
[----:B------:R-:W-:-:S05]  /*114d0*/  LOP3.LUT R0, R39, 0x7ff, RZ, 0xc0, !PT ;  /* 0x000007ff27007812 */ /* 0x000fca00078ec0ff */
[----:B------:R-:W-:-:S05]  /*114e0*/  VIADD R0, R0, 0xfffffc00 ;  /* 0xfffffc0000007836 */ /* 0x000fca0000000000 */
[----:B------:R-:W-:Y:S02]  /*114f0*/  SHF.R.U32.HI R3, RZ, 0x6, R0 ;  /* 0x00000006ff037819 */ /* 0x000fe40000011600 */
[----:B------:R-:W-:Y:S02]  /*11500*/  ISETP.GE.U32.AND P0, PT, R0, 0x80, PT ;  /* 0x000000800000780c */ /* 0x000fe40003f06070 */
[----:B------:R-:W-:-:S04]  /*11510*/  IADD3 R3, PT, PT, -R3, 0x13, RZ ;  /* 0x0000001303037810 */ /* 0x000fc80007ffe1ff */
[----:B------:R-:W-:-:S07]  /*11520*/  SEL R9, R3, 0x12, P0 ;  /* 0x0000001203097807 */ /* 0x000fce0000000000 */
.L_x_1613:
[----:B------:R-:W-:Y:S05]  /*11530*/  BSYNC.RECONVERGENT B0 ;  /* 0x0000000000007941 */ /* 0x000fea0003800200 */
.L_x_1612:
[C---:B------:R-:W-:Y:S02]  /*11540*/  LOP3.LUT R0, R39.reuse, 0x7ff, RZ, 0xc0, !PT ;  /* 0x000007ff27007812 */ /* 0x040fe400078ec0ff */
[----:B------:R-:W-:-:S03]  /*11550*/  LOP3.LUT P0, R39, R39, 0x3f, RZ, 0xc0, !PT ;  /* 0x0000003f27277812 */ /* 0x000fc6000780c0ff */
[----:B------:R-:W-:-:S05]  /*11560*/  VIADD R0, R0, 0xfffffc00 ;  /* 0xfffffc0000007836 */ /* 0x000fca0000000000 */
[----:B------:R-:W-:-:S05]  /*11570*/  SHF.R.U32.HI R0, RZ, 0x6, R0 ;  /* 0x00000006ff007819 */ /* 0x000fca0000011600 */
[----:B------:R-:W-:-:S04]  /*11580*/  IMAD.IADD R0, R0, 0x1, R9 ;  /* 0x0000000100007824 */ /* 0x000fc800078e0209 */
[----:B------:R-:W-:-:S05]  /*11590*/  IMAD.U32 R0, R0, 0x8, R1 ;  /* 0x0000000800007824 */ /* 0x000fca00078e0001 */
[----:B------:R0:W-:Y:S04]  /*115a0*/  STL.64 [R0+-0x78], R12 ;  /* 0xffff880c00007387 */ /* 0x0001e80000100a00 */
[----:B------:R-:W2:Y:S04]  /*115b0*/  @P0 LDL.64 R14, [R1+0x8] ;  /* 0x00000800010e0983 */ /* 0x000ea80000100a00 */
[----:B------:R-:W3:Y:S04]  /*115c0*/  LDL.64 R8, [R1+0x18] ;  /* 0x0000180001087983 */ /* 0x000ee80000100a00 */
[----:B0-----:R-:W4:Y:S01]  /*115d0*/  LDL.64 R12, [R1+0x10] ;  /* 0x00001000010c7983 */ /* 0x001f220000100a00 */
[----:B------:R-:W-:Y:S01]  /*115e0*/  BSSY.RECONVERGENT B0, `(.L_x_1616) ;  /* 0x0000035000007945 */ /* 0x000fe20003800200 */
[----:B--2---:R-:W-:-:S02]  /*115f0*/  @P0 SHF.R.U64 R10, R14, 0x1, R15 ;  /* 0x000000010e0a0819 */ /* 0x004fc4000000120f */
[----:B------:R-:W-:Y:S02]  /*11600*/  @P0 SHF.R.U32.HI R21, RZ, 0x1, R15 ;  /* 0x00000001ff150819 */ /* 0x000fe4000001160f */
[----:B------:R-:W-:Y:S02]  /*11610*/  @P0 LOP3.LUT R15, R39, 0x3f, RZ, 0x3c, !PT ;  /* 0x0000003f270f0812 */ /* 0x000fe400078e3cff */
[----:B----4-:R-:W-:Y:S02]  /*11620*/  @P0 SHF.L.U32 R0, R12, R39, RZ ;  /* 0x000000270c000219 */ /* 0x010fe400000006ff */
[----:B------:R-:W-:Y:S02]  /*11630*/  @P0 SHF.R.U64 R10, R10, R15, R21 ;  /* 0x0000000f0a0a0219 */ /* 0x000fe40000001215 */
[C-C-:B------:R-:W-:Y:S02]  /*11640*/  @P0 SHF.R.U64 R3, R12.reuse, 0x1, R13.reuse ;  /* 0x000000010c030819 */ /* 0x140fe4000000120d */
[----:B------:R-:W-:-:S02]  /*11650*/  @P0 SHF.L.U64.HI R14, R12, R39, R13 ;  /* 0x000000270c0e0219 */ /* 0x000fc4000001020d */
[----:B------:R-:W-:Y:S02]  /*11660*/  @P0 LOP3.LUT R12, R0, R10, RZ, 0xfc, !PT ;  /* 0x0000000a000c0212 */ /* 0x000fe400078efcff */
[----:B------:R-:W-:Y:S02]  /*11670*/  @P0 SHF.R.U32.HI R0, RZ, 0x1, R13 ;  /* 0x00000001ff000819 */ /* 0x000fe4000001160d */
[-C--:B------:R-:W-:Y:S02]  /*11680*/  @P0 SHF.R.U32.HI R21, RZ, R15.reuse, R21 ;  /* 0x0000000fff150219 */ /* 0x080fe40000011615 */
[----:B------:R-:W-:Y:S02]  /*11690*/  @P0 SHF.R.U64 R3, R3, R15, R0 ;  /* 0x0000000f03030219 */ /* 0x000fe40000001200 */
[----:B---3--:R-:W-:Y:S02]  /*116a0*/  @P0 SHF.L.U32 R10, R8, R39, RZ ;  /* 0x00000027080a0219 */ /* 0x008fe400000006ff */
[----:B------:R-:W-:Y:S01]  /*116b0*/  @P0 LOP3.LUT R13, R14, R21, RZ, 0xfc, !PT ;  /* 0x000000150e0d0212 */ /* 0x000fe200078efcff */
[----:B------:R-:W-:Y:S01]  /*116c0*/  IMAD.SHL.U32 R14, R12, 0x4, RZ ;  /* 0x000000040c0e7824 */ /* 0x000fe200078e00ff */
[----:B------:R-:W-:-:S02]  /*116d0*/  @P0 SHF.L.U64.HI R39, R8, R39, R9 ;  /* 0x0000002708270219 */ /* 0x000fc40000010209 */
[----:B------:R-:W-:Y:S02]  /*116e0*/  @P0 LOP3.LUT R8, R10, R3, RZ, 0xfc, !PT ;  /* 0x000000030a080212 */ /* 0x000fe400078efcff */
[----:B------:R-:W-:Y:S02]  /*116f0*/  @P0 SHF.R.U32.HI R0, RZ, R15, R0 ;  /* 0x0000000fff000219 */ /* 0x000fe40000011600 */
[----:B------:R-:W-:Y:S02]  /*11700*/  SHF.L.U64.HI R12, R12, 0x2, R13 ;  /* 0x000000020c0c7819 */ /* 0x000fe4000001020d */
[----:B------:R-:W-:Y:S02]  /*11710*/  SHF.L.W.U32.HI R10, R13, 0x2, R8 ;  /* 0x000000020d0a7819 */ /* 0x000fe40000010e08 */
[----:B------:R-:W-:Y:S02]  /*11720*/  @P0 LOP3.LUT R9, R39, R0, RZ, 0xfc, !PT ;  /* 0x0000000027090212 */ /* 0x000fe400078efcff */
[----:B------:R-:W-:-:S02]  /*11730*/  IADD3 RZ, P0, PT, RZ, -R14, RZ ;  /* 0x8000000effff7210 */ /* 0x000fc40007f1e0ff */
[----:B------:R-:W-:Y:S02]  /*11740*/  LOP3.LUT R13, RZ, R12, RZ, 0x33, !PT ;  /* 0x0000000cff0d7212 */ /* 0x000fe400078e33ff */
[----:B------:R-:W-:Y:S02]  /*11750*/  SHF.L.W.U32.HI R8, R8, 0x2, R9 ;  /* 0x0000000208087819 */ /* 0x000fe40000010e09 */
[----:B------:R-:W-:Y:S02]  /*11760*/  LOP3.LUT R3, RZ, R10, RZ, 0x33, !PT ;  /* 0x0000000aff037212 */ /* 0x000fe400078e33ff */
[----:B------:R-:W-:Y:S02]  /*11770*/  IADD3.X R13, P0, PT, RZ, R13, RZ, P0, !PT ;  /* 0x0000000dff0d7210 */ /* 0x000fe4000071e4ff */
[----:B------:R-:W-:Y:S02]  /*11780*/  LOP3.LUT R0, RZ, R8, RZ, 0x33, !PT ;  /* 0x00000008ff007212 */ /* 0x000fe400078e33ff */
[----:B------:R-:W-:-:S02]  /*11790*/  IADD3.X R3, P1, PT, RZ, R3, RZ, P0, !PT ;  /* 0x00000003ff037210 */ /* 0x000fc4000073e4ff */
[----:B------:R-:W-:-:S03]  /*117a0*/  ISETP.GT.U32.AND P2, PT, R10, -0x1, PT ;  /* 0xffffffff0a00780c */ /* 0x000fc60003f44070 */
[----:B------:R-:W-:Y:S01]  /*117b0*/  IMAD.X R0, RZ, RZ, R0, P1 ;  /* 0x000000ffff007224 */ /* 0x000fe200008e0600 */
[----:B------:R-:W-:-:S04]  /*117c0*/  ISETP.GT.AND.EX P0, PT, R8, -0x1, PT, P2 ;  /* 0xffffffff0800780c */ /* 0x000fc80003f04320 */
[----:B------:R-:W-:Y:S02]  /*117d0*/  SEL R0, R8, R0, P0 ;  /* 0x0000000008007207 */ /* 0x000fe40000000000 */
[----:B------:R-:W-:Y:S02]  /*117e0*/  SEL R10, R10, R3, P0 ;  /* 0x000000030a0a7207 */ /* 0x000fe40000000000 */
[----:B------:R-:W-:-:S04]  /*117f0*/  ISETP.NE.U32.AND P1, PT, R0, RZ, PT ;  /* 0x000000ff0000720c */ /* 0x000fc80003f25070 */
[----:B------:R-:W-:-:S06]  /*11800*/  SEL R3, R10, R0, !P1 ;  /* 0x000000000a037207 */ /* 0x000fcc0004800000 */
[----:B------:R-:W0:Y:S02]  /*11810*/  FLO.U32 R3, R3 ;  /* 0x0000000300037300 */ /* 0x000e2400000e0000 */
[C---:B0-----:R-:W-:Y:S02]  /*11820*/  IADD3 R15, PT, PT, -R3.reuse, 0x1f, RZ ;  /* 0x0000001f030f7810 */ /* 0x041fe40007ffe1ff */
[----:B------:R-:W-:-:S03]  /*11830*/  IADD3 R3, PT, PT, -R3, 0x3f, RZ ;  /* 0x0000003f03037810 */ /* 0x000fc60007ffe1ff */
[----:B------:R-:W-:-:S05]  /*11840*/  @P1 IMAD.MOV R3, RZ, RZ, R15 ;  /* 0x000000ffff031224 */ /* 0x000fca00078e020f */
[----:B------:R-:W-:Y:S01]  /*11850*/  ISETP.NE.AND P1, PT, R3, RZ, PT ;  /* 0x000000ff0300720c */ /* 0x000fe20003f25270 */
[----:B------:R-:W-:Y:S01]  /*11860*/  @!P0 IMAD.MOV R14, RZ, RZ, -R14 ;  /* 0x000000ffff0e8224 */ /* 0x000fe200078e0a0e */
[----:B------:R-:W-:-:S11]  /*11870*/  SEL R13, R12, R13, P0 ;  /* 0x0000000d0c0d7207 */ /* 0x000fd60000000000 */
[----:B------:R-:W-:Y:S05]  /*11880*/  @!P1 BRA `(.L_x_1617) ;  /* 0x0000000000289947 */ /* 0x000fea0003800000 */
[C---:B------:R-:W-:Y:S02]  /*11890*/  LOP3.LUT R12, R3.reuse, 0x3f, RZ, 0xc0, !PT ;  /* 0x0000003f030c7812 */ /* 0x040fe400078ec0ff */
[--C-:B------:R-:W-:Y:S02]  /*118a0*/  SHF.R.U64 R14, R14, 0x1, R13.reuse ;  /* 0x000000010e0e7819 */ /* 0x100fe4000000120d */
[CC--:B------:R-:W-:Y:S02]  /*118b0*/  SHF.L.U64.HI R0, R10.reuse, R12.reuse, R0 ;  /* 0x0000000c0a007219 */ /* 0x0c0fe40000010200 */
[----:B------:R-:W-:Y:S02]  /*118c0*/  SHF.L.U32 R10, R10, R12, RZ ;  /* 0x0000000c0a0a7219 */ /* 0x000fe400000006ff */
[----:B------:R-:W-:Y:S02]  /*118d0*/  SHF.R.U32.HI R13, RZ, 0x1, R13 ;  /* 0x00000001ff0d7819 */ /* 0x000fe4000001160d */
[----:B------:R-:W-:-:S04]  /*118e0*/  LOP3.LUT R12, R3, 0x3f, RZ, 0xc, !PT ;  /* 0x0000003f030c7812 */ /* 0x000fc800078e0cff */
[-CC-:B------:R-:W-:Y:S02]  /*118f0*/  SHF.R.U64 R14, R14, R12.reuse, R13.reuse ;  /* 0x0000000c0e0e7219 */ /* 0x180fe4000000120d */
[----:B------:R-:W-:Y:S02]  /*11900*/  SHF.R.U32.HI R12, RZ, R12, R13 ;  /* 0x0000000cff0c7219 */ /* 0x000fe4000001160d */
[----:B------:R-:W-:Y:S02]  /*11910*/  LOP3.LUT R10, R10, R14, RZ, 0xfc, !PT ;  /* 0x0000000e0a0a7212 */ /* 0x000fe400078efcff */
[----:B------:R-:W-:-:S07]  /*11920*/  LOP3.LUT R0, R0, R12, RZ, 0xfc, !PT ;  /* 0x0000000c00007212 */ /* 0x000fce00078efcff */
.L_x_1617:
[----:B------:R-:W-:Y:S05]  /*11930*/  BSYNC.RECONVERGENT B0 ;  /* 0x0000000000007941 */ /* 0x000fea0003800200 */
.L_x_1616:
[----:B------:R-:W-:Y:S01]  /*11940*/  IMAD.WIDE.U32 R12, R10, 0x2168c235, RZ ;  /* 0x2168c2350a0c7825 */ /* 0x000fe200078e00ff */
[----:B------:R-:W-:-:S03]  /*11950*/  SHF.R.U32.HI R9, RZ, 0x1e, R9 ;  /* 0x0000001eff097819 */ /* 0x000fc60000011609 */
[----:B------:R-:W-:Y:S01]  /*11960*/  IMAD.MOV.U32 R14, RZ, RZ, R13 ;  /* 0x000000ffff0e7224 */ /* 0x000fe200078e000d */
[----:B------:R-:W-:Y:S01]  /*11970*/  IADD3 RZ, P1, PT, R12, R12, RZ ;  /* 0x0000000c0cff7210 */ /* 0x000fe20007f3e0ff */
[----:B------:R-:W-:Y:S01]  /*11980*/  IMAD.MOV.U32 R15, RZ, RZ, RZ ;  /* 0x000000ffff0f7224 */ /* 0x000fe200078e00ff */
[----:B------:R-:W-:Y:S01]  /*11990*/  LEA.HI R8, R8, R9, RZ, 0x1 ;  /* 0x0000000908087211 */ /* 0x000fe200078f08ff */
[----:B------:R-:W-:-:S04]  /*119a0*/  IMAD.WIDE.U32 R14, R10, -0x36f0255e, R14 ;  /* 0xc90fdaa20a0e7825 */ /* 0x000fc800078e000e */
[----:B------:R-:W-:-:S04]  /*119b0*/  IMAD.HI.U32 R10, R0, -0x36f0255e, RZ ;  /* 0xc90fdaa2000a7827 */ /* 0x000fc800078e00ff */
[----:B------:R-:W-:-:S04]  /*119c0*/  IMAD.WIDE.U32 R14, P2, R0, 0x2168c235, R14 ;  /* 0x2168c235000e7825 */ /* 0x000fc8000784000e */
[----:B------:R-:W-:Y:S01]  /*119d0*/  IMAD R0, R0, -0x36f0255e, RZ ;  /* 0xc90fdaa200007824 */ /* 0x000fe200078e02ff */
[----:B------:R-:W-:Y:S01]  /*119e0*/  IADD3.X RZ, P1, PT, R14, R14, RZ, P1, !PT ;  /* 0x0000000e0eff7210 */ /* 0x000fe20000f3e4ff */
[----:B------:R-:W-:-:S03]  /*119f0*/  IMAD.X R10, RZ, RZ, R10, P2 ;  /* 0x000000ffff0a7224 */ /* 0x000fc600010e060a */
[----:B------:R-:W-:-:S04]  /*11a00*/  IADD3 R0, P2, PT, R0, R15, RZ ;  /* 0x0000000f00007210 */ /* 0x000fc80007f5e0ff */
[C---:B------:R-:W-:Y:S01]  /*11a10*/  ISETP.GT.U32.AND P3, PT, R0.reuse, RZ, PT ;  /* 0x000000ff0000720c */ /* 0x040fe20003f64070 */
[----:B------:R-:W-:Y:S01]  /*11a20*/  IMAD.X R12, RZ, RZ, R10, P2 ;  /* 0x000000ffff0c7224 */ /* 0x000fe200010e060a */
[----:B------:R-:W-:-:S04]  /*11a30*/  IADD3.X R13, P2, PT, R0, R0, RZ, P1, !PT ;  /* 0x00000000000d7210 */ /* 0x000fc80000f5e4ff */
[C---:B------:R-:W-:Y:S01]  /*11a40*/  ISETP.GT.AND.EX P1, PT, R12.reuse, RZ, PT, P3 ;  /* 0x000000ff0c00720c */ /* 0x040fe20003f24330 */
[----:B------:R-:W-:-:S03]  /*11a50*/  IMAD.X R10, R12, 0x1, R12, P2 ;  /* 0x000000010c0a7824 */ /* 0x000fc600010e060c */
[----:B------:R-:W-:Y:S02]  /*11a60*/  SEL R13, R13, R0, P1 ;  /* 0x000000000d0d7207 */ /* 0x000fe40000800000 */
[----:B------:R-:W-:Y:S02]  /*11a70*/  SEL R10, R10, R12, P1 ;  /* 0x0000000c0a0a7207 */ /* 0x000fe40000800000 */
[----:B------:R-:W-:-:S05]  /*11a80*/  IADD3 R13, P2, PT, R13, 0x1, RZ ;  /* 0x000000010d0d7810 */ /* 0x000fca0007f5e0ff */
[----:B------:R-:W-:-:S05]  /*11a90*/  IMAD.X R10, RZ, RZ, R10, P2 ;  /* 0x000000ffff0a7224 */ /* 0x000fca00010e060a */
[----:B------:R-:W-:Y:S02]  /*11aa0*/  SHF.R.U64 R12, R13, 0xa, R10 ;  /* 0x0000000a0d0c7819 */ /* 0x000fe4000000120a */
[----:B------:R-:W-:Y:S02]  /*11ab0*/  SEL R13, RZ, 0xffffffff, !P1 ;  /* 0xffffffffff0d7807 */ /* 0x000fe40004800000 */
[----:B------:R-:W-:Y:S02]  /*11ac0*/  IADD3 R12, P2, PT, R12, 0x1, RZ ;  /* 0x000000010c0c7810 */ /* 0x000fe40007f5e0ff */
[----:B------:R-:W-:Y:S01]  /*11ad0*/  LOP3.LUT P1, R0, R11, 0x80000000, RZ, 0xc0, !PT ;  /* 0x800000000b007812 */ /* 0x000fe2000782c0ff */
[----:B------:R-:W-:Y:S01]  /*11ae0*/  IMAD.IADD R11, R13, 0x1, -R3 ;  /* 0x000000010d0b7824 */ /* 0x000fe200078e0a03 */
[----:B------:R-:W-:Y:S02]  /*11af0*/  LEA.HI.X R10, R10, RZ, RZ, 0x16, P2 ;  /* 0x000000ff0a0a7211 */ /* 0x000fe400010fb4ff */
[----:B------:R-:W-:Y:S01]  /*11b00*/  @!P0 LOP3.LUT R0, R0, 0x80000000, RZ, 0x3c, !PT ;  /* 0x8000000000008812 */ /* 0x000fe200078e3cff */
[----:B------:R-:W-:Y:S01]  /*11b10*/  IMAD.SHL.U32 R11, R11, 0x100000, RZ ;  /* 0x001000000b0b7824 */ /* 0x000fe200078e00ff */
[----:B------:R-:W-:-:S02]  /*11b20*/  SHF.R.U64 R12, R12, 0x1, R10 ;  /* 0x000000010c0c7819 */ /* 0x000fc4000000120a */
[----:B------:R-:W-:Y:S02]  /*11b30*/  SHF.R.U32.HI R10, RZ, 0x1, R10 ;  /* 0x00000001ff0a7819 */ /* 0x000fe4000001160a */
[----:B------:R-:W-:-:S03]  /*11b40*/  IADD3 R3, P2, P3, RZ, RZ, R12 ;  /* 0x000000ffff037210 */ /* 0x000fc60007b5e00c */
[----:B------:R-:W-:Y:S01]  /*11b50*/  @P1 IMAD.MOV R8, RZ, RZ, -R8 ;  /* 0x000000ffff081224 */ /* 0x000fe200078e0a08 */
[----:B------:R-:W-:-:S04]  /*11b60*/  IADD3.X R11, PT, PT, R11, 0x3fe00000, R10, P2, P3 ;  /* 0x3fe000000b0b7810 */ /* 0x000fc800017e640a */
[----:B------:R-:W-:-:S07]  /*11b70*/  LOP3.LUT R0, R11, R0, RZ, 0xfc, !PT ;  /* 0x000000000b007212 */ /* 0x000fce00078efcff */
.L_x_1611:
[----:B------:R-:W-:Y:S02]  /*11b80*/  IMAD.MOV.U32 R21, RZ, RZ, 0x0 ;  /* 0x00000000ff157424 */ /* 0x000fe400078e00ff */
[----:B------:R-:W-:Y:S02]  /*11b90*/  IMAD.MOV.U32 R10, RZ, RZ, R3 ;  /* 0x000000ffff0a7224 */ /* 0x000fe400078e0003 */
[----:B------:R-:W-:Y:S01]  /*11ba0*/  IMAD.MOV.U32 R11, RZ, RZ, R0 ;  /* 0x000000ffff0b7224 */ /* 0x000fe200078e0000 */
[----:B------:R-:W-:Y:S06]  /*11bb0*/  RET.REL.NODEC R20 `(_ZN2at6native27unrolled_elementwise_kernelIZZZNS0_54_GLOBAL__N__7dbc7496_16_ComplexKernel_cu_1520ed90_304117polar_kernel_cudaERNS_14TensorIteratorEENKUlvE_clEvENKUlvE_clEvEUlddE_St5arrayIPcLm3EELi4E23TrivialOffsetCalculatorILi2EjESB_ILi1EjENS0_6memory12LoadWithCastILi2EEENSE_13StoreWithCastILi1EEEEEviT_T0_T2_T3_T4_T5_) ;  /* 0xfffffee414107950 */ /* 0x000fec0003c3ffff */
.L_x_1618:
        /* <DEDUP_REMOVED lines=12> */
.L_x_4465:


//--------------------- .text._ZN2at6native18elementwise_kernelILi128ELi2EZNS0_22gpu_kernel_impl_nocastIZZZNS0_54_GLOBAL__N__7dbc7496_16_ComplexKernel_cu_1520ed90_304117polar_kernel_cudaERNS_14TensorIteratorEENKUlvE_clEvENKUlvE_clEvEUlddE_EEvRNS_18TensorIteratorBaseERKT_EUliE_EEviT1_ --------------------------
	.section	.text._ZN2at6native18elementwise_kernelILi128ELi2EZNS0_22gpu_kernel_impl_nocastIZZZNS0_54_GLOBAL__N__7dbc7496_16_ComplexKernel_cu_1520ed90_304117polar_kernel_cudaERNS_14TensorIteratorEENKUlvE_clEvENKUlvE_clEvEUlddE_EEvRNS_18TensorIteratorBaseERKT_EUliE_EEviT1_,"ax",@progbits
	.align	128
        .global         _ZN2at6native18elementwise_kernelILi128ELi2EZNS0_22gpu_kernel_impl_nocastIZZZNS0_54_GLOBAL__N__7dbc7496_16_ComplexKernel_cu_1520ed90_304117polar_kernel_cudaERNS_14TensorIteratorEENKUlvE_clEvENKUlvE_clEvEUlddE_EEvRNS_18TensorIteratorBaseERKT_EUliE_EEviT1_
        .type           _ZN2at6native18elementwise_kernelILi128ELi2EZNS0_22gpu_kernel_impl_nocastIZZZNS0_54_GLOBAL__N__7dbc7496_16_ComplexKernel_cu_1520ed90_304117polar_kernel_cudaERNS_14TensorIteratorEENKUlvE_clEvENKUlvE_clEvEUlddE_EEvRNS_18TensorIteratorBaseERKT_EUliE_EEviT1_,@function
        .size           _ZN2at6native18elementwise_kernelILi128ELi2EZNS0_22gpu_kernel_impl_nocastIZZZNS0_54_GLOBAL__N__7dbc7496_16_ComplexKernel_cu_1520ed90_304117polar_kernel_cudaERNS_14TensorIteratorEENKUlvE_clEvENKUlvE_clEvEUlddE_EEvRNS_18TensorIteratorBaseERKT_EUliE_EEviT1_,(.L_x_4466 - _ZN2at6native18elementwise_kernelILi128ELi2EZNS0_22gpu_kernel_impl_nocastIZZZNS0_54_GLOBAL__N__7dbc7496_16_ComplexKernel_cu_1520ed90_304117polar_kernel_cudaERNS_14TensorIteratorEENKUlvE_clEvENKUlvE_clEvEUlddE_EEvRNS_18TensorIteratorBaseERKT_EUliE_EEviT1_)
        .other          _ZN2at6native18elementwise_kernelILi128ELi2EZNS0_22gpu_kernel_impl_nocastIZZZNS0_54_GLOBAL__N__7dbc7496_16_ComplexKernel_cu_1520ed90_304117polar_kernel_cudaERNS_14TensorIteratorEENKUlvE_clEvENKUlvE_clEvEUlddE_EEvRNS_18TensorIteratorBaseERKT_EUliE_EEviT1_,@"STO_CUDA_ENTRY STV_DEFAULT"
_ZN2at6native18elementwise_kernelILi128ELi2EZNS0_22gpu_kernel_impl_nocastIZZZNS0_54_GLOBAL__N__7dbc7496_16_ComplexKernel_cu_1520ed90_304117polar_kernel_cudaERNS_14TensorIteratorEENKUlvE_clEvENKUlvE_clEvEUlddE_EEvRNS_18TensorIteratorBaseERKT_EUliE_EEviT1_:
.text._ZN2at6native18elementwise_kernelILi128ELi2EZNS0_22gpu_kernel_impl_nocastIZZZNS0_54_GLOBAL__N__7dbc7496_16_ComplexKernel_cu_1520ed90_304117polar_kernel_cudaERNS_14TensorIteratorEENKUlvE_clEvENKUlvE_clEvEUlddE_EEvRNS_18TensorIteratorBaseERKT_EUliE_EEviT1_:
[----:B------:R-:W0:Y:S08]  /*0000*/  LDC R1, c[0x0][0x37c] ;  /* 0x0000df00ff017b82 */ /* 0x000e300000000800 */
[----:B------:R-:W1:Y:S01]  /*0010*/  LDC R2, c[0x0][0x388] ;  /* 0x0000e200ff027b82 */ /* 0x000e620000000800 */
[----:B------:R-:W2:Y:S01]  /*0020*/  S2R R3, SR_TID.X ;  /* 0x0000000000037919 */ /* 0x000ea20000002100 */
[----:B------:R-:W3:Y:S01]  /*0030*/  LDCU.64 UR6, c[0x0][0x358] ;  /* 0x00006b00ff0677ac */ /* 0x000ee20008000a00 */
[----:B0-----:R-:W-:-:S05]  /*0040*/  VIADD R1, R1, 0xffffffd8 ;  /* 0xffffffd801017836 */ /* 0x001fca0000000000 */
[----:B------:R-:W0:Y:S01]  /*0050*/  S2UR UR4, SR_CTAID.X ;  /* 0x00000000000479c3 */ /* 0x000e220000002500 */
[----:B-1----:R-:W-:Y:S01]  /*0060*/  ISETP.NE.AND P0, PT, R2, RZ, PT ;  /* 0x000000ff0200720c */ /* 0x002fe20003f05270 */
[----:B0-----:R-:W-:-:S06]  /*0070*/  USHF.L.U32 UR4, UR4, 0x8, URZ ;  /* 0x0000000804047899 */ /* 0x001fcc00080006ff */
[----:B--2---:R-:W-:-:S06]  /*0080*/  LOP3.LUT R3, R3, UR4, RZ, 0xfc, !PT ;  /* 0x0000000403037c12 */ /* 0x004fcc000f8efcff */
[----:B---3--:R-:W-:Y:S05]  /*0090*/  @P0 BRA `(.L_x_1619) ;  /* 0x0000002000080947 */ /* 0x008fea0003800000 */
[----:B------:R-:W0:Y:S01]  /*00a0*/  LDCU UR4, c[0x0][0x380] ;  /* 0x00007000ff0477ac */ /* 0x000e220008000800 */
[----:B------:R-:W-:Y:S01]  /*00b0*/  BSSY.RECONVERGENT B2, `(.L_x_1620) ;  /* 0x0000100000027945 */ /* 0x000fe20003800200 */
[----:B0-----:R-:W-:-:S13]  /*00c0*/  ISETP.GE.AND P0, PT, R3, UR4, PT ;  /* 0x0000000403007c0c */ /* 0x001fda000bf06270 */
[----:B------:R-:W-:Y:S05]  /*00d0*/  @P0 BRA `(.L_x_1621) ;  /* 0x0000000c00f40947 */ /* 0x000fea0003800000 */
[----:B------:R-:W0:Y:S08]  /*00e0*/  LDC.64 R20, c[0x0][0x5f8] ;  /* 0x00017e00ff147b82 */ /* 0x000e300000000a00 */
[----:B------:R-:W1:Y:S01]  /*00f0*/  LDC.64 R22, c[0x0][0x5f0] ;  /* 0x00017c00ff167b82 */ /* 0x000e620000000a00 */
[----:B0-----:R-:W2:Y:S04]  /*0100*/  LDG.E.64 R20, desc[UR6][R20.64] ;  /* 0x0000000614147981 */ /* 0x001ea8000c1e1b00 */
[----:B-1----:R-:W5:Y:S01]  /*0110*/  LDG.E.64 R22, desc[UR6][R22.64] ;  /* 0x0000000616167981 */ /* 0x002f62000c1e1b00 */
[----:B--2---:R-:W0:Y:S02]  /*0120*/  DSETP.NEU.AND P0, PT, |R20|, +INF , PT ;  /* 0x7ff000001400742a */ /* 0x004e240003f0d200 */
        /* <DEDUP_REMOVED lines=41> */
[----:B------:R-:W-:Y:S01]  /*03c0*/  BSSY.RECONVERGENT B3, `(.L_x_1624) ;  /* 0x0000005000037945 */ /* 0x000fe20003800200 */
[----:B------:R-:W-:Y:S01]  /*03d0*/  IMAD.MOV.U32 R8, RZ, RZ, R20 ;  /* 0x000000ffff087224 */ /* 0x000fe200078e0014 */
[----:B------:R-:W-:Y:S02]  /*03e0*/  MOV R5, R21 ;  /* 0x0000001500057202 */ /* 0x000fe40000000f00 */
[----:B------:R-:W-:-:S07]  /*03f0*/  MOV R4, 0x410 ;  /* 0x0000041000047802 */ /* 0x000fce0000000f00 */
[----:B-----5:R-:W-:Y:S05]  /*0400*/  CALL.REL.NOINC `($_ZN2at6native18elementwise_kernelILi128ELi2EZNS0_22gpu_kernel_impl_nocastIZZZNS0_54_GLOBAL__N__7dbc7496_16_ComplexKernel_cu_1520ed90_304117polar_kernel_cudaERNS_14TensorIteratorEENKUlvE_clEvENKUlvE_clEvEUlddE_EEvRNS_18TensorIteratorBaseERKT_EUliE_EEviT1_$__internal_trig_reduction_slowpathd) ;  /* 0x0000006800707944 */ /* 0x020fea0003c00000 */
[----:B------:R-:W-:Y:S05]  /*0410*/  BSYNC.RECONVERGENT B3 ;  /* 0x0000000000037941 */ /* 0x000fea0003800200 */
.L_x_1624:
[----:B------:R-:W-:Y:S02]  /*0420*/  IMAD.MOV.U32 R16, RZ, RZ, R14 ;  /* 0x000000ffff107224 */ /* 0x000fe400078e000e */
[----:B------:R-:W-:-:S07]  /*0430*/  IMAD.MOV.U32 R17, RZ, RZ, R15 ;  /* 0x000000ffff117224 */ /* 0x000fce00078e000f */
.L_x_1623:
[----:B------:R-:W-:Y:S01]  /*0440*/  IADD3 R0, PT, PT, R8, 0x1, RZ ;  /* 0x0000000108007810 */ /* 0x000fe20007ffe0ff */
[----:B------:R-:W-:Y:S06]  /*0450*/  BRA `(.L_x_1625) ;  /* 0x0000000000087947 */ /* 0x000fec0003800000 */
.L_x_1622:
[----:B------:R0:W1:Y:S02]  /*0460*/  DMUL R16, RZ, R20 ;  /* 0x00000014ff107228 */ /* 0x0000640000000000 */
[----:B01----:R-:W-:-:S07]  /*0470*/  IMAD.MOV.U32 R0, RZ, RZ, 0x1 ;  /* 0x00000001ff007424 */ /* 0x003fce00078e00ff */
.L_x_1625:
        /* <DEDUP_REMOVED lines=10> */
[----:B------:R-:W2:Y:S02]  /*0520*/  DMUL R18, R16, R16 ;  /* 0x0000001010127228 */ /* 0x000ea40000000000 */
[----:B------:R-:W-:Y:S01]  /*0530*/  ISETP.NE.U32.AND P0, PT, R2, 0x1, PT ;  /* 0x000000010200780c */ /* 0x000fe20003f05070 */
[----:B------:R-:W-:-:S03]  /*0540*/  IMAD.MOV.U32 R2, RZ, RZ, 0x3da8ff83 ;  /* 0x3da8ff83ff027424 */ /* 0x000fc600078e00ff */
        /* <DEDUP_REMOVED lines=96> */
[----:B------:R-:W-:Y:S01]  /*0b50*/  MOV R8, R20 ;  /* 0x0000001400087202 */ /* 0x000fe20000000f00 */
[----:B------:R-:W-:Y:S01]  /*0b60*/  IMAD.MOV.U32 R5, RZ, RZ, R21 ;  /* 0x000000ffff057224 */ /* 0x000fe200078e0015 */
[----:B------:R-:W-:-:S07]  /*0b70*/  MOV R4, 0xb90 ;  /* 0x00000b9000047802 */ /* 0x000fce0000000f00 */
[----:B-----5:R-:W-:Y:S05]  /*0b80*/  CALL.REL.NOINC `($_ZN2at6native18elementwise_kernelILi128ELi2EZNS0_22gpu_kernel_impl_nocastIZZZNS0_54_GLOBAL__N__7dbc7496_16_ComplexKernel_cu_1520ed90_304117polar_kernel_cudaERNS_14TensorIteratorEENKUlvE_clEvENKUlvE_clEvEUlddE_EEvRNS_18TensorIteratorBaseERKT_EUliE_EEviT1_$__internal_trig_reduction_slowpathd) ;  /* 0x0000006000907944 */ /* 0x020fea0003c00000 */
[----:B------:R-:W-:Y:S05]  /*0b90*/  BSYNC.RECONVERGENT B3 ;  /* 0x0000000000037941 */ /* 0x000fea0003800200 */
.L_x_1628:
[----:B------:R-:W-:Y:S01]  /*0ba0*/  IMAD.MOV.U32 R0, RZ, RZ, R8 ;  /* 0x000000ffff007224 */ /* 0x000fe200078e0008 */
[----:B------:R-:W-:Y:S01]  /*0bb0*/  MOV R16, R14 ;  /* 0x0000000e00107202 */ /* 0x000fe20000000f00 */
[----:B------:R-:W-:Y:S01]  /*0bc0*/  IMAD.MOV.U32 R17, RZ, RZ, R15 ;  /* 0x000000ffff117224 */ /* 0x000fe200078e000f */
[----:B------:R-:W-:Y:S06]  /*0bd0*/  BRA `(.L_x_1627) ;  /* 0x0000000000087947 */ /* 0x000fec0003800000 */
.L_x_1626:
[----:B------:R0:W1:Y:S02]  /*0be0*/  DMUL R16, RZ, R20 ;  /* 0x00000014ff107228 */ /* 0x0000640000000000 */
[----:B01----:R-:W-:-:S07]  /*0bf0*/  IMAD.MOV.U32 R0, RZ, RZ, RZ ;  /* 0x000000ffff007224 */ /* 0x003fce00078e00ff */
.L_x_1627:
[----:B------:R-:W0:Y:S01]  /*0c00*/  LDCU.64 UR4, c[0x4][0x130] ;  /* 0x01002600ff0477ac */ /* 0x000e220008000a00 */
[----:B------:R-:W-:-:S04]  /*0c10*/  SHF.L.U32 R2, R0, 0x6, RZ ;  /* 0x0000000600027819 */ /* 0x000fc800000006ff */
[----:B------:R-:W-:-:S04]  /*0c20*/  LOP3.LUT R2, R2, 0x40, RZ, 0xc0, !PT ;  /* 0x0000004002027812 */ /* 0x000fc800078ec0ff */
[----:B0-----:R-:W-:-:S05]  /*0c30*/  IADD3 R26, P0, PT, R2, UR4, RZ ;  /* 0x00000004021a7c10 */ /* 0x001fca000ff1e0ff */
[----:B------:R-:W-:-:S05]  /*0c40*/  IMAD.X R27, RZ, RZ, UR5, P0 ;  /* 0x00000005ff1b7e24 */ /* 0x000fca00080e06ff */
[----:B------:R-:W2:Y:S04]  /*0c50*/  LDG.E.128.CONSTANT R12, desc[UR6][R26.64] ;  /* 0x000000061a0c7981 */ /* 0x000ea8000c1e9d00 */
[----:B------:R-:W3:Y:S04]  /*0c60*/  LDG.E.128.CONSTANT R8, desc[UR6][R26.64+0x10] ;  /* 0x000010061a087981 */ /* 0x000ee8000c1e9d00 */
[----:B------:R-:W4:Y:S01]  /*0c70*/  LDG.E.128.CONSTANT R4, desc[UR6][R26.64+0x20] ;  /* 0x000020061a047981 */ /* 0x000f22000c1e9d00 */
[----:B------:R-:W-:Y:S01]  /*0c80*/  LOP3.LUT R2, R0, 0x1, RZ, 0xc0, !PT ;  /* 0x0000000100027812 */ /* 0x000fe200078ec0ff */
[----:B------:R-:W-:Y:S01]  /*0c90*/  IMAD.MOV.U32 R20, RZ, RZ, 0x20fd8164 ;  /* 0x20fd8164ff147424 */ /* 0x000fe200078e00ff */
[----:B------:R-:W2:Y:S01]  /*0ca0*/  DMUL R24, R16, R16 ;  /* 0x0000001010187228 */ /* 0x000ea20000000000 */
[----:B------:R-:W-:Y:S01]  /*0cb0*/  VIADD R3, R3, 0x80 ;  /* 0x0000008003037836 */ /* 0x000fe20000000000 */
[----:B------:R-:W-:-:S02]  /*0cc0*/  ISETP.NE.U32.AND P0, PT, R2, 0x1, PT ;  /* 0x000000010200780c */ /* 0x000fc40003f05070 */
[----:B------:R-:W-:Y:S02]  /*0cd0*/  MOV R2, 0x3da8ff83 ;  /* 0x3da8ff8300027802 */ /* 0x000fe40000000f00 */
        /* <DEDUP_REMOVED lines=30> */
[----:B0-----:R0:W1:Y:S02]  /*0ec0*/  DFMA R4, R24, R4, R6 ;  /* 0x000000041804722b */ /* 0x0010640000000006 */
[----:B0-----:R-:W0:-:S15]  /*0ed0*/  LDC.64 R6, c[0x0][0x5e8] ;  /* 0x00017a00ff067b82 */ /* 0x001e1e0000000a00 */
[----:B------:R-:W-:-:S15]  /*0ee0*/  NOP ;  /* 0x0000000000007918 */ /* 0x000fde0000000000 */
[----:B------:R-:W-:-:S15]  /*0ef0*/  NOP ;  /* 0x0000000000007918 */ /* 0x000fde0000000000 */
[----:B------:R-:W-:-:S15]  /*0f00*/  NOP ;  /* 0x0000000000007918 */ /* 0x000fde0000000000 */
[----:B------:R-:W-:-:S02]  /*0f10*/  NOP ;  /* 0x0000000000007918 */ /* 0x000fc40000000000 */
[----:B-1----:R-:W-:-:S15]  /*0f20*/  DFMA R16, R4, R16, R16 ;  /* 0x000000100410722b */ /* 0x002fde0000000010 */
[----:B------:R-:W-:-:S15]  /*0f30*/  NOP ;  /* 0x0000000000007918 */ /* 0x000fde0000000000 */
[----:B------:R-:W-:-:S15]  /*0f40*/  NOP ;  /* 0x0000000000007918 */ /* 0x000fde0000000000 */
[----:B------:R-:W-:-:S15]  /*0f50*/  NOP ;  /* 0x0000000000007918 */ /* 0x000fde0000000000 */
[----:B------:R-:W-:-:S04]  /*0f60*/  NOP ;  /* 0x0000000000007918 */ /* 0x000fc80000000000 */
[----:B------:R-:W1:Y:S02]  /*0f70*/  DFMA R4, R24, R4, 1 ;  /* 0x3ff000001804742b */ /* 0x000e640000000004 */
[----:B-1----:R-:W-:Y:S02]  /*0f80*/  FSEL R8, R4, R16, !P0 ;  /* 0x0000001004087208 */ /* 0x002fe40004000000 */
[----:B------:R-:W-:Y:S02]  /*0f90*/  FSEL R9, R5, R17, !P0 ;  /* 0x0000001105097208 */ /* 0x000fe40004000000 */
[----:B------:R-:W-:-:S15]  /*0fa0*/  LOP3.LUT P0, RZ, R0, 0x2, RZ, 0xc0, !PT ;  /* 0x0000000200ff7812 */ /* 0x000fde000780c0ff */
[----:B------:R-:W-:-:S15]  /*0fb0*/  NOP ;  /* 0x0000000000007918 */ /* 0x000fde0000000000 */
[----:B------:R-:W-:-:S15]  /*0fc0*/  NOP ;  /* 0x0000000000007918 */ /* 0x000fde0000000000 */
[----:B------:R-:W-:-:S13]  /*0fd0*/  NOP ;  /* 0x0000000000007918 */ /* 0x000fda0000000000 */
[----:B------:R-:W1:Y:S02]  /*0fe0*/  DADD R4, RZ, -R8 ;  /* 0x00000000ff047229 */ /* 0x000e640000000808 */
[----:B-1----:R-:W-:Y:S02]  /*0ff0*/  FSEL R4, R8, R4, !P0 ;  /* 0x0000000408047208 */ /* 0x002fe40004000000 */
[----:B------:R-:W-:-:S15]  /*1000*/  FSEL R5, R9, R5, !P0 ;  /* 0x0000000509057208 */ /* 0x000fde0004000000 */
[----:B------:R-:W-:-:S15]  /*1010*/  NOP ;  /* 0x0000000000007918 */ /* 0x000fde0000000000 */
[----:B------:R-:W-:-:S15]  /*1020*/  NOP ;  /* 0x0000000000007918 */ /* 0x000fde0000000000 */
[----:B------:R-:W-:-:S15]  /*1030*/  NOP ;  /* 0x0000000000007918 */ /* 0x000fde0000000000 */
[----:B-----5:R-:W-:-:S15]  /*1040*/  DMUL R20, R22, R18 ;  /* 0x0000001216147228 */ /* 0x020fde0000000000 */
[----:B------:R-:W-:-:S15]  /*1050*/  NOP ;  /* 0x0000000000007918 */ /* 0x000fde0000000000 */
[----:B------:R-:W-:-:S15]  /*1060*/  NOP ;  /* 0x0000000000007918 */ /* 0x000fde0000000000 */
[----:B------:R-:W-:-:S15]  /*1070*/  NOP ;  /* 0x0000000000007918 */ /* 0x000fde0000000000 */
[----:B------:R-:W-:-:S04]  /*1080*/  NOP ;  /* 0x0000000000007918 */ /* 0x000fc80000000000 */
[----:B------:R-:W0:Y:S02]  /*1090*/  DMUL R22, R22, R4 ;  /* 0x0000000416167228 */ /* 0x000e240000000000 */
[----:B0-----:R0:W-:Y:S02]  /*10a0*/  STG.E.128 desc[UR6][R6.64], R20 ;  /* 0x0000001406007986 */ /* 0x0011e4000c101d06 */
.L_x_1621:
[----:B------:R-:W-:Y:S05]  /*10b0*/  BSYNC.RECONVERGENT B2 ;  /* 0x0000000000027941 */ /* 0x000fea0003800200 */
.L_x_1620:
[----:B------:R-:W1:Y:S02]  /*10c0*/  LDCU UR4, c[0x0][0x380] ;  /* 0x00007000ff0477ac */ /* 0x000e640008000800 */
[----:B-1----:R-:W-:-:S13]  /*10d0*/  ISETP.GE.AND P0, PT, R3, UR4, PT ;  /* 0x0000000403007c0c */ /* 0x002fda000bf06270 */
[----:B------:R-:W-:Y:S05]  /*10e0*/  @P0 EXIT ;  /* 0x000000000000094d */ /* 0x000fea0003800000 */
[----:B------:R-:W1:Y:S08]  /*10f0*/  LDC.64 R18, c[0x0][0x5f8] ;  /* 0x00017e00ff127b82 */ /* 0x000e700000000a00 */
[----:B0-----:R-:W0:Y:S01]  /*1100*/  LDC.64 R20, c[0x0][0x5f0] ;  /* 0x00017c00ff147b82 */ /* 0x001e220000000a00 */
[----:B-1----:R-:W2:Y:S04]  /*1110*/  LDG.E.64 R18, desc[UR6][R18.64] ;  /* 0x0000000612127981 */ /* 0x002ea8000c1e1b00 */
[----:B0-----:R-:W5:Y:S01]  /*1120*/  LDG.E.64 R20, desc[UR6][R20.64] ;  /* 0x0000000614147981 */ /* 0x001f62000c1e1b00 */
        /* <DEDUP_REMOVED lines=48> */
.L_x_1631:
[----:B------:R-:W-:Y:S02]  /*1430*/  IMAD.MOV.U32 R2, RZ, RZ, R14 ;  /* 0x000000ffff027224 */ /* 0x000fe400078e000e */
[----:B------:R-:W-:-:S07]  /*1440*/  IMAD.MOV.U32 R3, RZ, RZ, R15 ;  /* 0x000000ffff037224 */ /* 0x000fce00078e000f */
.L_x_1630:
[----:B------:R-:W-:Y:S01]  /*1450*/  IADD3 R0, PT, PT, R8, 0x1, RZ ;  /* 0x0000000108007810 */ /* 0x000fe20007ffe0ff */
[----:B------:R-:W-:Y:S06]  /*1460*/  BRA `(.L_x_1632) ;  /* 0x0000000000087947 */ /* 0x000fec0003800000 */
.L_x_1629:
[----:B------:R0:W1:Y:S02]  /*1470*/  DMUL R2, RZ, R18 ;  /* 0x00000012ff027228 */ /* 0x0000640000000000 */
[----:B01----:R-:W-:-:S07]  /*1480*/  IMAD.MOV.U32 R0, RZ, RZ, 0x1 ;  /* 0x00000001ff007424 */ /* 0x003fce00078e00ff */
.L_x_1632:
        /* <DEDUP_REMOVED lines=13> */
[----:B------:R-:W-:Y:S02]  /*1560*/  FSEL R25, -R25, 0.11223486810922622681, !P0 ;  /* 0x3de5db6519197808 */ /* 0x000fe40004000100 */
[----:B------:R-:W-:-:S15]  /*1570*/  FSEL R24, R24, -8.06006814911005101289e+34, !P0 ;  /* 0xf9785eba18187808 */ /* 0x000fde0004000000 */
        /* <DEDUP_REMOVED lines=99> */
.L_x_1635:
[----:B------:R-:W-:Y:S01]  /*1bb0*/  IMAD.MOV.U32 R0, RZ, RZ, R8 ;  /* 0x000000ffff007224 */ /* 0x000fe200078e0008 */
[----:B------:R-:W-:Y:S01]  /*1bc0*/  MOV R16, R14 ;  /* 0x0000000e00107202 */ /* 0x000fe20000000f00 */
[----:B------:R-:W-:Y:S01]  /*1bd0*/  IMAD.MOV.U32 R17, RZ, RZ, R15 ;  /* 0x000000ffff117224 */ /* 0x000fe200078e000f */
[----:B------:R-:W-:Y:S06]  /*1be0*/  BRA `(.L_x_1634) ;  /* 0x0000000000087947 */ /* 0x000fec0003800000 */
.L_x_1633:
[----:B------:R0:W1:Y:S02]  /*1bf0*/  DMUL R16, RZ, R18 ;  /* 0x00000012ff107228 */ /* 0x0000640000000000 */
[----:B01----:R-:W-:-:S07]  /*1c00*/  IMAD.MOV.U32 R0, RZ, RZ, RZ ;  /* 0x000000ffff007224 */ /* 0x003fce00078e00ff */
.L_x_1634:
        /* <DEDUP_REMOVED lines=9> */
[----:B------:R-:W2:Y:S01]  /*1ca0*/  DMUL R18, R16, R16 ;  /* 0x0000001010127228 */ /* 0x000ea20000000000 */
[----:B------:R-:W-:-:S02]  /*1cb0*/  MOV R25, 0x3da8ff83 ;  /* 0x3da8ff8300197802 */ /* 0x000fc40000000f00 */
[----:B------:R-:W-:Y:S01]  /*1cc0*/  ISETP.NE.U32.AND P0, PT, R24, 0x1, PT ;  /* 0x000000011800780c */ /* 0x000fe20003f05070 */
[----:B------:R-:W-:-:S03]  /*1cd0*/  IMAD.MOV.U32 R24, RZ, RZ, 0x20fd8164 ;  /* 0x20fd8164ff187424 */ /* 0x000fc600078e00ff */
[----:B------:R-:W-:Y:S02]  /*1ce0*/  FSEL R25, -R25, 0.11223486810922622681, !P0 ;  /* 0x3de5db6519197808 */ /* 0x000fe40004000100 */
[----:B------:R-:W-:-:S15]  /*1cf0*/  FSEL R24, R24, -8.06006814911005101289e+34, !P0 ;  /* 0xf9785eba18187808 */ /* 0x000fde0004000000 */
[----:B------:R-:W-:-:S15]  /*1d00*/  NOP ;  /* 0x0000000000007918 */ /* 0x000fde0000000000 */
[----:B------:R-:W-:-:S15]  /*1d10*/  NOP ;  /* 0x0000000000007918 */ /* 0x000fde0000000000 */
[----:B------:R-:W-:-:S10]  /*1d20*/  NOP ;  /* 0x0000000000007918 */ /* 0x000fd40000000000 */
        /* <DEDUP_REMOVED lines=15> */
[----:B0-----:R0:W4:Y:S02]  /*1e20*/  DFMA R4, R18, R4, R6 ;  /* 0x000000041204722b */ /* 0x0011240000000006 */
[----:B0-----:R-:W0:-:S15]  /*1e30*/  LDC.64 R6, c[0x0][0x5e8] ;  /* 0x00017a00ff067b82 */ /* 0x001e1e0000000a00 */
[----:B------:R-:W-:-:S15]  /*1e40*/  NOP ;  /* 0x0000000000007918 */ /* 0x000fde0000000000 */
[----:B------:R-:W-:-:S15]  /*1e50*/  NOP ;  /* 0x0000000000007918 */ /* 0x000fde0000000000 */
[----:B------:R-:W-:-:S15]  /*1e60*/  NOP ;  /* 0x0000000000007918 */ /* 0x000fde0000000000 */
[----:B------:R-:W-:-:S02]  /*1e70*/  NOP ;  /* 0x0000000000007918 */ /* 0x000fc40000000000 */
[----:B----4-:R-:W1:-:S15]  /*1e80*/  DFMA R4, R18, R4, R8 ;  /* 0x000000041204722b */ /* 0x010e5e0000000008 */
[----:B------:R-:W-:-:S15]  /*1e90*/  NOP ;  /* 0x0000000000007918 */ /* 0x000fde0000000000 */
[----:B------:R-:W-:-:S15]  /*1ea0*/  NOP ;  /* 0x0000000000007918 */ /* 0x000fde0000000000 */
[----:B------:R-:W-:-:S15]  /*1eb0*/  NOP ;  /* 0x0000000000007918 */ /* 0x000fde0000000000 */
[----:B------:R-:W-:-:S04]  /*1ec0*/  NOP ;  /* 0x0000000000007918 */ /* 0x000fc80000000000 */
[----:B-1----:R-:W1:-:S15]  /*1ed0*/  DFMA R4, R18, R4, R10 ;  /* 0x000000041204722b */ /* 0x002e5e000000000a */
[----:B------:R-:W-:-:S15]  /*1ee0*/  NOP ;  /* 0x0000000000007918 */ /* 0x000fde0000000000 */
[----:B------:R-:W-:-:S15]  /*1ef0*/  NOP ;  /* 0x0000000000007918 */ /* 0x000fde0000000000 */
[----:B------:R-:W-:-:S15]  /*1f00*/  NOP ;  /* 0x0000000000007918 */ /* 0x000fde0000000000 */
[----:B------:R-:W-:-:S04]  /*1f10*/  NOP ;  /* 0x0000000000007918 */ /* 0x000fc80000000000 */
        /* <DEDUP_REMOVED lines=12> */
[----:B-----5:R-:W-:-:S15]  /*1fe0*/  DMUL R12, R20, R2 ;  /* 0x00000002140c7228 */ /* 0x020fde0000000000 */
[----:B------:R-:W-:-:S15]  /*1ff0*/  NOP ;  /* 0x0000000000007918 */ /* 0x000fde0000000000 */
[----:B------:R-:W-:-:S15]  /*2000*/  NOP ;  /* 0x0000000000007918 */ /* 0x000fde0000000000 */
[----:B------:R-:W-:-:S15]  /*2010*/  NOP ;  /* 0x0000000000007918 */ /* 0x000fde0000000000 */
[----:B------:R-:W-:-:S04]  /*2020*/  NOP ;  /* 0x0000000000007918 */ /* 0x000fc80000000000 */
[----:B------:R-:W1:Y:S02]  /*2030*/  DADD R2, RZ, -R4 ;  /* 0x00000000ff027229 */ /* 0x000e640000000804 */
[----:B-1----:R-:W-:Y:S02]  /*2040*/  FSEL R14, R4, R2, !P0 ;  /* 0x00000002040e7208 */ /* 0x002fe40004000000 */
[----:B------:R-:W-:-:S15]  /*2050*/  FSEL R15, R5, R3, !P0 ;  /* 0x00000003050f7208 */ /* 0x000fde0004000000 */
[----:B------:R-:W-:-:S15]  /*2060*/  NOP ;  /* 0x0000000000007918 */ /* 0x000fde0000000000 */
[----:B------:R-:W-:-:S15]  /*2070*/  NOP ;  /* 0x0000000000007918 */ /* 0x000fde0000000000 */
[----:B------:R-:W-:-:S15]  /*2080*/  NOP ;  /* 0x0000000000007918 */ /* 0x000fde0000000000 */
[----:B------:R-:W0:Y:S02]  /*2090*/  DMUL R14, R20, R14 ;  /* 0x0000000e140e7228 */ /* 0x000e240000000000 */
[----:B0-----:R-:W-:Y:S01]  /*20a0*/  STG.E.128 desc[UR6][R6.64], R12 ;  /* 0x0000000c06007986 */ /* 0x001fe2000c101d06 */
[----:B------:R-:W-:Y:S05]  /*20b0*/  EXIT ;  /* 0x000000000000794d */ /* 0x000fea0003800000 */
.L_x_1619:
[----:B------:R-:W0:Y:S01]  /*20c0*/  LDCU UR4, c[0x0][0x380] ;  /* 0x00007000ff0477ac */ /* 0x000e220008000800 */
[----:B------:R-:W-:Y:S01]  /*20d0*/  VIADD R2, R2, 0xffffffff ;  /* 0xffffffff02027836 */ /* 0x000fe20000000000 */
[----:B------:R-:W-:Y:S04]  /*20e0*/  BSSY.RECONVERGENT B2, `(.L_x_1636) ;  /* 0x000026b000027945 */ /* 0x000fe80003800200 */
[----:B------:R-:W-:-:S05]  /*20f0*/  VIMNMX.U32 R0, PT, PT, R2, 0x18, PT ;  /* 0x0000001802007848 */ /* 0x000fca0003fe0000 */
[----:B------:R-:W-:Y:S01]  /*2100*/  VIADD R0, R0, 0x1 ;  /* 0x0000000100007836 */ /* 0x000fe20000000000 */
[----:B0-----:R-:W-:-:S13]  /*2110*/  ISETP.GE.AND P0, PT, R3, UR4, PT ;  /* 0x0000000403007c0c */ /* 0x001fda000bf06270 */
[----:B------:R-:W-:Y:S05]  /*2120*/  @P0 BRA `(.L_x_1637) ;  /* 0x0000002400980947 */ /* 0x000fea0003800000 */
[----:B------:R-:W0:Y:S01]  /*2130*/  LDCU.64 UR4, c[0x0][0x390] ;  /* 0x00007200ff0477ac */ /* 0x000e220008000a00 */
[----:B------:R-:W-:Y:S01]  /*2140*/  MOV R4, RZ ;  /* 0x000000ff00047202 */ /* 0x000fe20000000f00 */
[----:B------:R-:W-:Y:S01]  /*2150*/  IMAD.MOV.U32 R5, RZ, RZ, R3 ;  /* 0x000000ffff057224 */ /* 0x000fe200078e0003 */
[----:B------:R-:W-:Y:S01]  /*2160*/  ISETP.NE.AND P0, PT, R2, RZ, PT ;  /* 0x000000ff0200720c */ /* 0x000fe20003f05270 */
[----:B------:R-:W1:Y:S01]  /*2170*/  LDCU UR8, c[0x0][0x38c] ;  /* 0x00007180ff0877ac */ /* 0x000e620008000800 */
[----:B------:R-:W2:Y:S01]  /*2180*/  LDCU.64 UR10, c[0x0][0x4b8] ;  /* 0x00009700ff0a77ac */ /* 0x000ea20008000a00 */
        /* <DEDUP_REMOVED lines=16> */
[----:B-1----:R-:W-:-:S05]  /*2290*/  SHF.R.U32.HI R9, RZ, UR4, R8 ;  /* 0x00000004ff097c19 */ /* 0x002fca0008011608 */
[----:B------:R-:W-:-:S04]  /*22a0*/  IMAD.MOV R6, RZ, RZ, -R9 ;  /* 0x000000ffff067224 */ /* 0x000fc800078e0a09 */
[----:B------:R-:W-:-:S04]  /*22b0*/  IMAD R7, R6, UR8, R7 ;  /* 0x0000000806077c24 */ /* 0x000fc8000f8e0207 */
[C---:B--2---:R-:W-:Y:S02]  /*22c0*/  IMAD R16, R7.reuse, UR5, R16 ;  /* 0x0000000507107c24 */ /* 0x044fe4000f8e0210 */
[C---:B---3--:R-:W-:Y:S02]  /*22d0*/  IMAD R4, R7.reuse, UR10, R4 ;  /* 0x0000000a07047c24 */ /* 0x048fe4000f8e0204 */
[----:B------:R-:W-:Y:S01]  /*22e0*/  IMAD R5, R7, UR11, R5 ;  /* 0x0000000b07057c24 */ /* 0x000fe2000f8e0205 */
[----:B------:R-:W-:Y:S06]  /*22f0*/  @!P0 BRA `(.L_x_1638) ;  /* 0x0000001000fc8947 */ /* 0x000fec0003800000 */
[----:B------:R-:W0:Y:S01]  /*2300*/  LDCU.64 UR4, c[0x0][0x3a8] ;  /* 0x00007500ff0477ac */ /* 0x000e220008000a00 */
[----:B------:R-:W-:Y:S01]  /*2310*/  IMAD.MOV.U32 R8, RZ, RZ, RZ ;  /* 0x000000ffff087224 */ /* 0x000fe200078e00ff */
        /* <DEDUP_REMOVED lines=13> */
[----:B------:R-:W-:Y:S01]  /*23f0*/  IMAD.MOV.U32 R6, RZ, RZ, RZ ;  /* 0x000000ffff067224 */ /* 0x000fe200078e00ff */
        /* <DEDUP_REMOVED lines=278> */
[----:B------:R-:W-:Y:S01]  /*3560*/  ISETP.NE.AND P0, PT, R0, 0x18, PT ;  /* 0x000000180000780c */ /* 0x000fe20003f05270 */
[----:B------:R-:W0:Y:S01]  /*3570*/  LDCU.64 UR8, c[0x0][0x4a0] ;  /* 0x00009400ff0877ac */ /* 0x000e220008000a00 */
[----:B------:R-:W-:Y:S01]  /*3580*/  IMAD.MOV.U32 R6, RZ, RZ, RZ ;  /* 0x000000ffff067224 */ /* 0x000fe200078e00ff */
[----:B------:R-:W1:Y:S01]  /*3590*/  LDCU UR4, c[0x0][0x4a8] ;  /* 0x00009500ff0477ac */ /* 0x000e620008000800 */
[----:B------:R-:W2:Y:S09]  /*35a0*/  LDCU UR5, c[0x0][0x5cc] ;  /* 0x0000b980ff0577ac */ /* 0x000eb20008000800 */
[----:B------:R-:W3:Y:S01]  /*35b0*/  @P0 LDC.64 R12, c[0x0][0x4b0] ;  /* 0x00012c00ff0c0b82 */ /* 0x000ee20000000a00 */
[----:B------:R-:W4:Y:S01]  /*35c0*/  LDCU.64 UR10, c[0x0][0x5d0] ;  /* 0x0000ba00ff0a77ac */ /* 0x000f220008000a00 */
[----:B0-----:R-:W-:-:S06]  /*35d0*/  IMAD.HI.U32 R10, R7, UR9, R6 ;  /* 0x00000009070a7c27 */ /* 0x001fcc000f8e0006 */
[----:B------:R-:W0:Y:S01]  /*35e0*/  @P0 LDC R15, c[0x0][0x4ac] ;  /* 0x00012b00ff0f0b82 */ /* 0x000e220000000800 */
[----:B-1----:R-:W-:Y:S02]  /*35f0*/  SHF.R.U32.HI R11, RZ, UR4, R10 ;  /* 0x00000004ff0b7c19 */ /* 0x002fe4000801160a */
[----:B------:R-:W-:-:S05]  /*3600*/  @P0 MOV R10, RZ ;  /* 0x000000ff000a0202 */ /* 0x000fca0000000f00 */
[----:B------:R-:W1:Y:S08]  /*3610*/  @P0 LDC.64 R8, c[0x0][0x5d8] ;  /* 0x00017600ff080b82 */ /* 0x000e700000000a00 */
[----:B------:R-:W5:Y:S01]  /*3620*/  @P0 LDC R14, c[0x0][0x5e0] ;  /* 0x00017800ff0e0b82 */ /* 0x000f620000000800 */
[----:B---3--:R-:W-:-:S05]  /*3630*/  @P0 IMAD.HI.U32 R6, R11, R12, R10 ;  /* 0x0000000c0b060227 */ /* 0x008fca00078e000a */
[----:B------:R-:W-:Y:S01]  /*3640*/  @P0 SHF.R.U32.HI R6, RZ, R13, R6 ;  /* 0x0000000dff060219 */ /* 0x000fe20000011606 */
[----:B------:R-:W-:-:S04]  /*3650*/  IMAD.MOV R13, RZ, RZ, -R11 ;  /* 0x000000ffff0d7224 */ /* 0x000fc800078e0a0b */
[----:B------:R-:W-:Y:S02]  /*3660*/  @P0 IMAD.MOV R10, RZ, RZ, -R6 ;  /* 0x000000ffff0a0224 */ /* 0x000fe400078e0a06 */
[----:B------:R-:W-:Y:S02]  /*3670*/  IMAD R7, R13, UR8, R7 ;  /* 0x000000080d077c24 */ /* 0x000fe4000f8e0207 */
[----:B0-----:R-:W-:Y:S02]  /*3680*/  @P0 IMAD R11, R10, R15, R11 ;  /* 0x0000000f0a0b0224 */ /* 0x001fe400078e020b */
[C---:B--2---:R-:W-:Y:S02]  /*3690*/  IMAD R16, R7.reuse, UR5, R16 ;  /* 0x0000000507107c24 */ /* 0x044fe4000f8e0210 */
[C---:B----4-:R-:W-:Y:S02]  /*36a0*/  IMAD R4, R7.reuse, UR10, R4 ;  /* 0x0000000a07047c24 */ /* 0x050fe4000f8e0204 */
[----:B------:R-:W-:-:S02]  /*36b0*/  IMAD R5, R7, UR11, R5 ;  /* 0x0000000b07057c24 */ /* 0x000fc4000f8e0205 */
[C---:B-1----:R-:W-:Y:S02]  /*36c0*/  @P0 IMAD R16, R11.reuse, R8, R16 ;  /* 0x000000080b100224 */ /* 0x042fe400078e0210 */
[C---:B------:R-:W-:Y:S02]  /*36d0*/  @P0 IMAD R4, R11.reuse, R9, R4 ;  /* 0x000000090b040224 */ /* 0x040fe400078e0204 */
[----:B-----5:R-:W-:-:S07]  /*36e0*/  @P0 IMAD R5, R11, R14, R5 ;  /* 0x0000000e0b050224 */ /* 0x020fce00078e0205 */
.L_x_1638:
[----:B------:R-:W0:Y:S02]  /*36f0*/  LDCU.128 UR8, c[0x0][0x5f0] ;  /* 0x0000be00ff0877ac */ /* 0x000e240008000c00 */
[----:B0-----:R-:W-:-:S04]  /*3700*/  IADD3 R20, P0, PT, R5, UR10, RZ ;  /* 0x0000000a05147c10 */ /* 0x001fc8000ff1e0ff */
[----:B------:R-:W-:Y:S02]  /*3710*/  IADD3.X R21, PT, PT, RZ, UR11, RZ, P0, !PT ;  /* 0x0000000bff157c10 */ /* 0x000fe400087fe4ff */
[----:B------:R-:W-:-:S04]  /*3720*/  IADD3 R18, P0, PT, R4, UR8, RZ ;  /* 0x0000000804127c10 */ /* 0x000fc8000ff1e0ff */
[----:B------:R-:W2:Y:S01]  /*3730*/  LDG.E.64 R20, desc[UR6][R20.64] ;  /* 0x0000000614147981 */ /* 0x000ea2000c1e1b00 */
[----:B------:R-:W-:-:S06]  /*3740*/  IMAD.X R19, RZ, RZ, UR9, P0 ;  /* 0x00000009ff137e24 */ /* 0x000fcc00080e06ff */
[----:B------:R-:W5:Y:S01]  /*3750*/  LDG.E.64 R18, desc[UR6][R18.64] ;  /* 0x0000000612127981 */ /* 0x000f62000c1e1b00 */
[----:B------:R-:W-:Y:S01]  /*3760*/  BSSY.RECONVERGENT B3, `(.L_x_1639) ;  /* 0x000003a000037945 */ /* 0x000fe20003800200 */
[----:B--2---:R-:W0:Y:S02]  /*3770*/  DSETP.NEU.AND P0, PT, |R20|, +INF , PT ;  /* 0x7ff000001400742a */ /* 0x004e240003f0d200 */
[----:B0-----:R-:W-:-:S15]  /*3780*/  @!P0 MOV R17, 0x1 ;  /* 0x0000000100118802 */ /* 0x001fde0000000f00 */
        /* <DEDUP_REMOVED lines=50> */
[----:B-----5:R-:W-:Y:S05]  /*3ab0*/  CALL.REL.NOINC `($_ZN2at6native18elementwise_kernelILi128ELi2EZNS0_22gpu_kernel_impl_nocastIZZZNS0_54_GLOBAL__N__7dbc7496_16_ComplexKernel_cu_1520ed90_304117polar_kernel_cudaERNS_14TensorIteratorEENKUlvE_clEvENKUlvE_clEvEUlddE_EEvRNS_18TensorIteratorBaseERKT_EUliE_EEviT1_$__internal_trig_reduction_slowpathd) ;  /* 0x0000003000c47944 */ /* 0x020fea0003c00000 */
[----:B------:R-:W-:Y:S01]  /*3ac0*/  IMAD.MOV.U32 R26, RZ, RZ, R14 ;  /* 0x000000ffff1a7224 */ /* 0x000fe200078e000e */
[----:B------:R-:W-:-:S07]  /*3ad0*/  MOV R27, R15 ;  /* 0x0000000f001b7202 */ /* 0x000fce0000000f00 */
.L_x_1642:
[----:B------:R-:W-:Y:S05]  /*3ae0*/  BSYNC.RECONVERGENT B4 ;  /* 0x0000000000047941 */ /* 0x000fea0003800200 */
.L_x_1641:
[----:B------:R-:W-:-:S07]  /*3af0*/  VIADD R17, R8, 0x1 ;  /* 0x0000000108117836 */ /* 0x000fce0000000000 */
.L_x_1640:
[----:B------:R-:W-:Y:S05]  /*3b00*/  BSYNC.RECONVERGENT B3 ;  /* 0x0000000000037941 */ /* 0x000fea0003800200 */
.L_x_1639:
        /* <DEDUP_REMOVED lines=63> */
[----:B------:R-:W-:-:S15]  /*3f00*/  @!P1 MOV R17, RZ ;  /* 0x000000ff00119202 */ /* 0x000fde0000000f00 */
[----:B------:R-:W-:-:S15]  /*3f10*/  NOP ;  /* 0x0000000000007918 */ /* 0x000fde0000000000 */
[----:B------:R-:W-:-:S15]  /*3f20*/  NOP ;  /* 0x0000000000007918 */ /* 0x000fde0000000000 */
[----:B------:R-:W-:-:S11]  /*3f30*/  NOP ;  /* 0x0000000000007918 */ /* 0x000fd60000000000 */
        /* <DEDUP_REMOVED lines=53> */
[----:B------:R-:W-:Y:S01]  /*4290*/  MOV R24, R14 ;  /* 0x0000000e00187202 */ /* 0x000fe20000000f00 */
[----:B------:R-:W-:-:S07]  /*42a0*/  IMAD.MOV.U32 R25, RZ, RZ, R15 ;  /* 0x000000ffff197224 */ /* 0x000fce00078e000f */
.L_x_1644:
[----:B------:R-:W-:Y:S05]  /*42b0*/  BSYNC.RECONVERGENT B3 ;  /* 0x0000000000037941 */ /* 0x000fea0003800200 */
.L_x_1643:
[----:B------:R-:W0:Y:S01]  /*42c0*/  LDCU.64 UR4, c[0x4][0x130] ;  /* 0x01002600ff0477ac */ /* 0x000e220008000a00 */
[----:B------:R-:W-:-:S04]  /*42d0*/  SHF.L.U32 R4, R17, 0x6, RZ ;  /* 0x0000000611047819 */ /* 0x000fc800000006ff */
[----:B------:R-:W-:-:S04]  /*42e0*/  LOP3.LUT R4, R4, 0x40, RZ, 0xc0, !PT ;  /* 0x0000004004047812 */ /* 0x000fc800078ec0ff */
[----:B0-----:R-:W-:-:S05]  /*42f0*/  IADD3 R28, P0, PT, R4, UR4, RZ ;  /* 0x00000004041c7c10 */ /* 0x001fca000ff1e0ff */
[----:B------:R-:W-:Y:S01]  /*4300*/  IMAD.X R29, RZ, RZ, UR5, P0 ;  /* 0x00000005ff1d7e24 */ /* 0x000fe200080e06ff */
[----:B------:R-:W-:Y:S01]  /*4310*/  LOP3.LUT R26, R17, 0x1, RZ, 0xc0, !PT ;  /* 0x00000001111a7812 */ /* 0x000fe200078ec0ff */
[----:B------:R-:W-:Y:S01]  /*4320*/  IMAD.MOV.U32 R27, RZ, RZ, 0x3da8ff83 ;  /* 0x3da8ff83ff1b7424 */ /* 0x000fe200078e00ff */
[----:B------:R-:W0:Y:S02]  /*4330*/  LDCU.64 UR4, c[0x0][0x5e8] ;  /* 0x0000bd00ff0477ac */ /* 0x000e240008000a00 */
[----:B------:R-:W2:Y:S04]  /*4340*/  LDG.E.128.CONSTANT R12, desc[UR6][R28.64] ;  /* 0x000000061c0c7981 */ /* 0x000ea8000c1e9d00 */
[----:B------:R-:W3:Y:S04]  /*4350*/  LDG.E.128.CONSTANT R8, desc[UR6][R28.64+0x10] ;  /* 0x000010061c087981 */ /* 0x000ee8000c1e9d00 */
[----:B------:R-:W4:Y:S01]  /*4360*/  LDG.E.128.CONSTANT R4, desc[UR6][R28.64+0x20] ;  /* 0x000020061c047981 */ /* 0x000f22000c1e9d00 */
[----:B------:R-:W-:Y:S01]  /*4370*/  ISETP.NE.U32.AND P0, PT, R26, 0x1, PT ;  /* 0x000000011a00780c */ /* 0x000fe20003f05070 */
[----:B------:R-:W2:Y:S01]  /*4380*/  DMUL R20, R24, R24 ;  /* 0x0000001818147228 */ /* 0x000ea20000000000 */
[----:B------:R-:W-:Y:S01]  /*4390*/  MOV R26, 0x20fd8164 ;  /* 0x20fd8164001a7802 */ /* 0x000fe20000000f00 */
[----:B------:R-:W-:Y:S01]  /*43a0*/  VIADD R3, R3, 0x80 ;  /* 0x0000008003037836 */ /* 0x000fe20000000000 */
[----:B------:R-:W-:-:S02]  /*43b0*/  FSEL R27, -R27, 0.11223486810922622681, !P0 ;  /* 0x3de5db651b1b7808 */ /* 0x000fc40004000100 */
[----:B------:R-:W-:Y:S02]  /*43c0*/  FSEL R26, R26, -8.06006814911005101289e+34, !P0 ;  /* 0xf9785eba1a1a7808 */ /* 0x000fe40004000000 */
[----:B0-----:R-:W-:-:S15]  /*43d0*/  IADD3 R16, P1, PT, R16, UR4, RZ ;  /* 0x0000000410107c10 */ /* 0x001fde000ff3e0ff */
[----:B------:R-:W-:-:S15]  /*43e0*/  NOP ;  /* 0x0000000000007918 */ /* 0x000fde0000000000 */
[----:B------:R-:W-:-:S15]  /*43f0*/  NOP ;  /* 0x0000000000007918 */ /* 0x000fde0000000000 */
[----:B------:R-:W-:-:S12]  /*4400*/  NOP ;  /* 0x0000000000007918 */ /* 0x000fd80000000000 */
        /* <DEDUP_REMOVED lines=39> */
[----:B------:R-:W-:-:S15]  /*4680*/  IADD3.X R17, PT, PT, RZ, UR5, RZ, P1, !PT ;  /* 0x00000005ff117c10 */ /* 0x000fde0008ffe4ff */
        /* <DEDUP_REMOVED lines=16> */
.L_x_1637:
[----:B------:R-:W-:Y:S05]  /*4790*/  BSYNC.RECONVERGENT B2 ;  /* 0x0000000000027941 */ /* 0x000fea0003800200 */
.L_x_1636:
[----:B------:R-:W1:Y:S02]  /*47a0*/  LDCU UR4, c[0x0][0x380] ;  /* 0x00007000ff0477ac */ /* 0x000e640008000800 */
[----:B-1----:R-:W-:-:S13]  /*47b0*/  ISETP.GE.AND P0, PT, R3, UR4, PT ;  /* 0x0000000403007c0c */ /* 0x002fda000bf06270 */
[----:B------:R-:W-:Y:S05]  /*47c0*/  @P0 EXIT ;  /* 0x000000000000094d */ /* 0x000fea0003800000 */
[----:B------:R-:W1:Y:S01]  /*47d0*/  LDCU.64 UR4, c[0x0][0x390] ;  /* 0x00007200ff0477ac */ /* 0x000e620008000a00 */
[----:B------:R-:W-:Y:S01]  /*47e0*/  MOV R4, RZ ;  /* 0x000000ff00047202 */ /* 0x000fe20000000f00 */
[----:B------:R-:W-:Y:S01]  /*47f0*/  IMAD.MOV.U32 R5, RZ, RZ, R3 ;  /* 0x000000ffff057224 */ /* 0x000fe200078e0003 */
[----:B------:R-:W-:Y:S01]  /*4800*/  ISETP.NE.AND P0, PT, R2, RZ, PT ;  /* 0x000000ff0200720c */ /* 0x000fe20003f05270 */
[----:B------:R-:W2:Y:S01]  /*4810*/  LDCU UR8, c[0x0][0x38c] ;  /* 0x00007180ff0877ac */ /* 0x000ea20008000800 */
[----:B------:R-:W3:Y:S01]  /*4820*/  LDCU.64 UR10, c[0x0][0x4b8] ;  /* 0x00009700ff0a77ac */ /* 0x000ee20008000a00 */
[----:B-1----:R-:W-:Y:S01]  /*4830*/  IMAD.HI.U32 R4, R3, UR4, R4 ;  /* 0x0000000403047c27 */ /* 0x002fe2000f8e0004 */
[----:B------:R-:W1:Y:S04]  /*4840*/  LDCU UR4, c[0x0][0x4c0] ;  /* 0x00009800ff0477ac */ /* 0x000e680008000800 */
[----:B------:R-:W-:-:S04]  /*4850*/  SHF.R.U32.HI R5, RZ, UR5, R4 ;  /* 0x00000005ff057c19 */ /* 0x000fc80008011604 */
[----:B------:R-:W-:-:S05]  /*4860*/  IADD3 R6, PT, PT, -R5, RZ, RZ ;  /* 0x000000ff05067210 */ /* 0x000fca0007ffe1ff */
[----:B--2---:R-:W-:-:S04]  /*4870*/  IMAD R3, R6, UR8, R3 ;  /* 0x0000000806037c24 */ /* 0x004fc8000f8e0203 */
[C---:B---3--:R-:W-:Y:S02]  /*4880*/  IMAD R21, R3.reuse, UR10, RZ ;  /* 0x0000000a03157c24 */ /* 0x048fe4000f8e02ff */
[C---:B------:R-:W-:Y:S02]  /*4890*/  IMAD R2, R3.reuse, UR11, RZ ;  /* 0x0000000b03027c24 */ /* 0x040fe4000f8e02ff */
[----:B-1----:R-:W-:Y:S01]  /*48a0*/  IMAD R3, R3, UR4, RZ ;  /* 0x0000000403037c24 */ /* 0x002fe2000f8e02ff */
[----:B------:R-:W-:Y:S06]  /*48b0*/  @!P0 BRA `(.L_x_1645) ;  /* 0x0000001400348947 */ /* 0x000fec0003800000 */
[----:B------:R-:W1:Y:S01]  /*48c0*/  LDCU.64 UR8, c[0x0][0x398] ;  /* 0x00007300ff0877ac */ /* 0x000e620008000a00 */
[----:B------:R-:W-:Y:S01]  /*48d0*/  IMAD.MOV.U32 R4, RZ, RZ, RZ ;  /* 0x000000ffff047224 */ /* 0x000fe200078e00ff */
[----:B------:R-:W-:Y:S01]  /*48e0*/  ISETP.NE.AND P0, PT, R0, 0x2, PT ;  /* 0x000000020000780c */ /* 0x000fe20003f05270 */
[----:B------:R-:W2:Y:S01]  /*48f0*/  LDCU UR4, c[0x0][0x3a0] ;  /* 0x00007400ff0477ac */ /* 0x000ea20008000800 */
[----:B------:R-:W3:Y:S01]  /*4900*/  LDCU UR5, c[0x0][0x4c4] ;  /* 0x00009880ff0577ac */ /* 0x000ee20008000800 */
[----:B------:R-:W4:Y:S01]  /*4910*/  LDCU.64 UR10, c[0x0][0x4c8] ;  /* 0x00009900ff0a77ac */ /* 0x000f220008000a00 */
[----:B-1----:R-:W-:-:S05]  /*4920*/  IMAD.HI.U32 R6, R5, UR9, R4 ;  /* 0x0000000905067c27 */ /* 0x002fca000f8e0004 */
[----:B--2---:R-:W-:-:S04]  /*4930*/  SHF.R.U32.HI R7, RZ, UR4, R6 ;  /* 0x00000004ff077c19 */ /* 0x004fc80008011606 */
[----:B------:R-:W-:-:S05]  /*4940*/  IADD3 R4, PT, PT, -R7, RZ, RZ ;  /* 0x000000ff07047210 */ /* 0x000fca0007ffe1ff */
[----:B------:R-:W-:-:S04]  /*4950*/  IMAD R4, R4, UR8, R5 ;  /* 0x0000000804047c24 */ /* 0x000fc8000f8e0205 */
[C---:B---3--:R-:W-:Y:S02]  /*4960*/  IMAD R21, R4.reuse, UR5, R21 ;  /* 0x0000000504157c24 */ /* 0x048fe4000f8e0215 */
[C---:B----4-:R-:W-:Y:S02]  /*4970*/  IMAD R2, R4.reuse, UR10, R2 ;  /* 0x0000000a04027c24 */ /* 0x050fe4000f8e0202 */
[----:B------:R-:W-:Y:S01]  /*4980*/  IMAD R3, R4, UR11, R3 ;  /* 0x0000000b04037c24 */ /* 0x000fe2000f8e0203 */
[----:B------:R-:W-:Y:S06]  /*4990*/  @!P0 BRA `(.L_x_1645) ;  /* 0x0000001000fc8947 */ /* 0x000fec0003800000 */
[----:B------:R-:W1:Y:S01]  /*49a0*/  LDCU.64 UR4, c[0x0][0x3a8] ;  /* 0x00007500ff0477ac */ /* 0x000e620008000a00 */
[----:B------:R-:W-:Y:S01]  /*49b0*/  IMAD.MOV.U32 R6, RZ, RZ, RZ ;  /* 0x000000ffff067224 */ /* 0x000fe200078e00ff */
[----:B------:R-:W-:Y:S01]  /*49c0*/  ISETP.NE.AND P0, PT, R0, 0x3, PT ;  /* 0x000000030000780c */ /* 0x000fe20003f05270 */
[----:B------:R-:W2:Y:S01]  /*49d0*/  LDCU UR8, c[0x0][0x3a4] ;  /* 0x00007480ff0877ac */ /* 0x000ea20008000800 */
[----:B------:R-:W3:Y:S01]  /*49e0*/  LDCU.64 UR10, c[0x0][0x4d0] ;  /* 0x00009a00ff0a77ac */ /* 0x000ee20008000a00 */
[----:B-1----:R-:W-:Y:S01]  /*49f0*/  IMAD.HI.U32 R4, R7, UR4, R6 ;  /* 0x0000000407047c27 */ /* 0x002fe2000f8e0006 */
[----:B------:R-:W1:Y:S04]  /*4a00*/  LDCU UR4, c[0x0][0x4d8] ;  /* 0x00009b00ff0477ac */ /* 0x000e680008000800 */
[----:B------:R-:W-:-:S04]  /*4a10*/  SHF.R.U32.HI R5, RZ, UR5, R4 ;  /* 0x00000005ff057c19 */ /* 0x000fc80008011604 */
[----:B------:R-:W-:-:S05]  /*4a20*/  IADD3 R6, PT, PT, -R5, RZ, RZ ;  /* 0x000000ff05067210 */ /* 0x000fca0007ffe1ff */
[----:B--2---:R-:W-:-:S04]  /*4a30*/  IMAD R6, R6, UR8, R7 ;  /* 0x0000000806067c24 */ /* 0x004fc8000f8e0207 */
[C---:B---3--:R-:W-:Y:S02]  /*4a40*/  IMAD R21, R6.reuse, UR10, R21 ;  /* 0x0000000a06157c24 */ /* 0x048fe4000f8e0215 */
[C---:B------:R-:W-:Y:S02]  /*4a50*/  IMAD R2, R6.reuse, UR11, R2 ;  /* 0x0000000b06027c24 */ /* 0x040fe4000f8e0202 */
[----:B-1----:R-:W-:Y:S01]  /*4a60*/  IMAD R3, R6, UR4, R3 ;  /* 0x0000000406037c24 */ /* 0x002fe2000f8e0203 */
        /* <DEDUP_REMOVED lines=281> */
[----:B------:R-:W-:Y:S01]  /*5c00*/  ISETP.NE.AND P0, PT, R0, 0x18, PT ;  /* 0x000000180000780c */ /* 0x000fe20003f05270 */
[----:B------:R-:W1:Y:S01]  /*5c10*/  LDCU.64 UR8, c[0x0][0x4a0] ;  /* 0x00009400ff0877ac */ /* 0x000e620008000a00 */
[----:B------:R-:W-:Y:S01]  /*5c20*/  IMAD.MOV.U32 R4, RZ, RZ, RZ ;  /* 0x000000ffff047224 */ /* 0x000fe200078e00ff */
[----:B------:R-:W2:Y:S01]  /*5c30*/  LDCU UR4, c[0x0][0x4a8] ;  /* 0x00009500ff0477ac */ /* 0x000ea20008000800 */
[----:B------:R-:W3:Y:S09]  /*5c40*/  LDCU UR5, c[0x0][0x5cc] ;  /* 0x0000b980ff0577ac */ /* 0x000ef20008000800 */
[----:B------:R-:W4:Y:S01]  /*5c50*/  @P0 LDC.64 R10, c[0x0][0x4b0] ;  /* 0x00012c00ff0a0b82 */ /* 0x000f220000000a00 */
[----:B------:R-:W5:Y:S01]  /*5c60*/  LDCU.64 UR10, c[0x0][0x5d0] ;  /* 0x0000ba00ff0a77ac */ /* 0x000f620008000a00 */
[----:B-1----:R-:W-:-:S06]  /*5c70*/  IMAD.HI.U32 R8, R5, UR9, R4 ;  /* 0x0000000905087c27 */ /* 0x002fcc000f8e0004 */
[----:B0-----:R-:W0:Y:S01]  /*5c80*/  @P0 LDC R13, c[0x0][0x4ac] ;  /* 0x00012b00ff0d0b82 */ /* 0x001e220000000800 */
[----:B--2---:R-:W-:Y:S02]  /*5c90*/  SHF.R.U32.HI R9, RZ, UR4, R8 ;  /* 0x00000004ff097c19 */ /* 0x004fe40008011608 */
[----:B------:R-:W-:-:S05]  /*5ca0*/  @P0 MOV R8, RZ ;  /* 0x000000ff00080202 */ /* 0x000fca0000000f00 */
[----:B------:R-:W1:Y:S01]  /*5cb0*/  @P0 LDC.64 R6, c[0x0][0x5d8] ;  /* 0x00017600ff060b82 */ /* 0x000e620000000a00 */
[----:B------:R-:W-:-:S04]  /*5cc0*/  IMAD.MOV R4, RZ, RZ, -R9 ;  /* 0x000000ffff047224 */ /* 0x000fc800078e0a09 */
[----:B------:R-:W-:-:S03]  /*5cd0*/  IMAD R4, R4, UR8, R5 ;  /* 0x0000000804047c24 */ /* 0x000fc6000f8e0205 */
[----:B------:R-:W2:Y:S01]  /*5ce0*/  @P0 LDC R12, c[0x0][0x5e0] ;  /* 0x00017800ff0c0b82 */ /* 0x000ea20000000800 */
[----:B----4-:R-:W-:-:S04]  /*5cf0*/  @P0 IMAD.HI.U32 R0, R9, R10, R8 ;  /* 0x0000000a09000227 */ /* 0x010fc800078e0008 */
[C---:B---3--:R-:W-:Y:S01]  /*5d00*/  IMAD R21, R4.reuse, UR5, R21 ;  /* 0x0000000504157c24 */ /* 0x048fe2000f8e0215 */
[----:B------:R-:W-:Y:S01]  /*5d10*/  @P0 SHF.R.U32.HI R0, RZ, R11, R0 ;  /* 0x0000000bff000219 */ /* 0x000fe20000011600 */
[C---:B-----5:R-:W-:Y:S02]  /*5d20*/  IMAD R2, R4.reuse, UR10, R2 ;  /* 0x0000000a04027c24 */ /* 0x060fe4000f8e0202 */
[----:B------:R-:W-:Y:S01]  /*5d30*/  IMAD R3, R4, UR11, R3 ;  /* 0x0000000b04037c24 */ /* 0x000fe2000f8e0203 */
[----:B------:R-:W-:-:S05]  /*5d40*/  @P0 IADD3 R8, PT, PT, -R0, RZ, RZ ;  /* 0x000000ff00080210 */ /* 0x000fca0007ffe1ff */
[----:B0-----:R-:W-:-:S04]  /*5d50*/  @P0 IMAD R8, R13, R8, R9 ;  /* 0x000000080d080224 */ /* 0x001fc800078e0209 */
[C---:B-1----:R-:W-:Y:S02]  /*5d60*/  @P0 IMAD R21, R8.reuse, R6, R21 ;  /* 0x0000000608150224 */ /* 0x042fe400078e0215 */
[C---:B------:R-:W-:Y:S02]  /*5d70*/  @P0 IMAD R2, R8.reuse, R7, R2 ;  /* 0x0000000708020224 */ /* 0x040fe400078e0202 */
[----:B--2---:R-:W-:-:S07]  /*5d80*/  @P0 IMAD R3, R8, R12, R3 ;  /* 0x0000000c08030224 */ /* 0x004fce00078e0203 */
.L_x_1645:
[----:B------:R-:W1:Y:S01]  /*5d90*/  LDCU.128 UR8, c[0x0][0x5f0] ;  /* 0x0000be00ff0877ac */ /* 0x000e620008000c00 */
[----:B------:R-:W2:Y:S01]  /*5da0*/  LDCU.64 UR4, c[0x0][0x5e8] ;  /* 0x0000bd00ff0477ac */ /* 0x000ea20008000a00 */
[----:B-1----:R-:W-:Y:S02]  /*5db0*/  IADD3 R4, P1, PT, R3, UR10, RZ ;  /* 0x0000000a03047c10 */ /* 0x002fe4000ff3e0ff */
[----:B------:R-:W-:-:S03]  /*5dc0*/  IADD3 R18, P0, PT, R2, UR8, RZ ;  /* 0x0000000802127c10 */ /* 0x000fc6000ff1e0ff */
[----:B------:R-:W-:Y:S01]  /*5dd0*/  IMAD.X R5, RZ, RZ, UR11, P1 ;  /* 0x0000000bff057e24 */ /* 0x000fe200088e06ff */
[----:B------:R-:W-:-:S04]  /*5de0*/  IADD3.X R19, PT, PT, RZ, UR9, RZ, P0, !PT ;  /* 0x00000009ff137c10 */ /* 0x000fc800087fe4ff */
[----:B------:R-:W3:Y:S04]  /*5df0*/  LDG.E.64 R2, desc[UR6][R4.64] ;  /* 0x0000000604027981 */ /* 0x000ee8000c1e1b00 */
[----:B------:R-:W5:Y:S01]  /*5e00*/  LDG.E.64 R18, desc[UR6][R18.64] ;  /* 0x0000000612127981 */ /* 0x000f62000c1e1b00 */
[----:B--2---:R-:W-:Y:S01]  /*5e10*/  IADD3 R20, P0, PT, R21, UR4, RZ ;  /* 0x0000000415147c10 */ /* 0x004fe2000ff1e0ff */
[----:B------:R-:W-:Y:S04]  /*5e20*/  BSSY.RECONVERGENT B2, `(.L_x_1646) ;  /* 0x0000038000027945 */ /* 0x000fe80003800200 */
[----:B------:R-:W-:-:S07]  /*5e30*/  IMAD.X R21, RZ, RZ, UR5, P0 ;  /* 0x00000005ff157e24 */ /* 0x000fce00080e06ff */
[----:B---3--:R-:W1:Y:S02]  /*5e40*/  DSETP.NEU.AND P0, PT, |R2|, +INF , PT ;  /* 0x7ff000000200742a */ /* 0x008e640003f0d200 */
[----:B-1----:R-:W-:Y:S05]  /*5e50*/  @!P0 BRA `(.L_x_1647) ;  /* 0x0000000000c88947 */ /* 0x002fea0003800000 */
        /* <DEDUP_REMOVED lines=8> */
[----:B------:R-:W1:Y:S01]  /*5ee0*/  DMUL R4, R2, UR4 ;  /* 0x0000000402047c28 */ /* 0x000e620008000000 */
[----:B------:R-:W-:-:S15]  /*5ef0*/  UMOV UR4, 0x54442d18 ;  /* 0x54442d1800047882 */ /* 0x000fde0000000000 */
[----:B------:R-:W-:-:S15]  /*5f00*/  NOP ;  /* 0x0000000000007918 */ /* 0x000fde0000000000 */
[----:B------:R-:W-:-:S15]  /*5f10*/  NOP ;  /* 0x0000000000007918 */ /* 0x000fde0000000000 */
[----:B------:R-:W-:-:S15]  /*5f20*/  NOP ;  /* 0x0000000000007918 */ /* 0x000fde0000000000 */
[----:B------:R-:W-:-:S03]  /*5f30*/  NOP ;  /* 0x0000000000007918 */ /* 0x000fc60000000000 */
[----:B-1----:R-:W0:Y:S01]  /*5f40*/  F2I.F64 R8, R4 ;  /* 0x0000000400087311 */ /* 0x002e220000301100 */
        /* <DEDUP_REMOVED lines=29> */
[----:B-----5:R-:W-:Y:S05]  /*6120*/  CALL.REL.NOINC `($_ZN2at6native18elementwise_kernelILi128ELi2EZNS0_22gpu_kernel_impl_nocastIZZZNS0_54_GLOBAL__N__7dbc7496_16_ComplexKernel_cu_1520ed90_304117polar_kernel_cudaERNS_14TensorIteratorEENKUlvE_clEvENKUlvE_clEvEUlddE_EEvRNS_18TensorIteratorBaseERKT_EUliE_EEviT1_$__internal_trig_reduction_slowpathd) ;  /* 0x0000000c00287944 */ /* 0x020fea0003c00000 */
[----:B------:R-:W-:Y:S01]  /*6130*/  MOV R16, R14 ;  /* 0x0000000e00107202 */ /* 0x000fe20000000f00 */
[----:B------:R-:W-:-:S07]  /*6140*/  IMAD.MOV.U32 R17, RZ, RZ, R15 ;  /* 0x000000ffff117224 */ /* 0x000fce00078e000f */
.L_x_1649:
[----:B------:R-:W-:Y:S05]  /*6150*/  BSYNC.RECONVERGENT B3 ;  /* 0x0000000000037941 */ /* 0x000fea0003800200 */
.L_x_1648:
[----:B------:R-:W-:Y:S01]  /*6160*/  IADD3 R0, PT, PT, R8, 0x1, RZ ;  /* 0x0000000108007810 */ /* 0x000fe20007ffe0ff */
[----:B------:R-:W-:Y:S06]  /*6170*/  BRA `(.L_x_1650) ;  /* 0x0000000000087947 */ /* 0x000fec0003800000 */
.L_x_1647:
[----:B0-----:R0:W1:Y:S02]  /*6180*/  DMUL R16, RZ, R2 ;  /* 0x00000002ff107228 */ /* 0x0010640000000000 */
[----:B01----:R-:W-:-:S07]  /*6190*/  IMAD.MOV.U32 R0, RZ, RZ, 0x1 ;  /* 0x00000001ff007424 */ /* 0x003fce00078e00ff */
.L_x_1650:
[----:B------:R-:W-:Y:S05]  /*61a0*/  BSYNC.RECONVERGENT B2 ;  /* 0x0000000000027941 */ /* 0x000fea0003800200 */
.L_x_1646:
        /* <DEDUP_REMOVED lines=114> */
[----:B------:R-:W-:Y:S01]  /*68d0*/  IMAD.MOV.U32 R24, RZ, RZ, R14 ;  /* 0x000000ffff187224 */ /* 0x000fe200078e000e */
[----:B------:R-:W-:Y:S01]  /*68e0*/  MOV R25, R15 ;  /* 0x0000000f00197202 */ /* 0x000fe20000000f00 */
[----:B------:R-:W-:Y:S06]  /*68f0*/  BRA `(.L_x_1653) ;  /* 0x0000000000087947 */ /* 0x000fec0003800000 */
.L_x_1652:
[----:B------:R0:W1:Y:S02]  /*6900*/  DMUL R24, RZ, R2 ;  /* 0x00000002ff187228 */ /* 0x0000640000000000 */
[----:B01----:R-:W-:-:S07]  /*6910*/  IMAD.MOV.U32 R0, RZ, RZ, RZ ;  /* 0x000000ffff007224 */ /* 0x003fce00078e00ff */
.L_x_1653:
[----:B------:R-:W-:Y:S05]  /*6920*/  BSYNC.RECONVERGENT B2 ;  /* 0x0000000000027941 */ /* 0x000fea0003800200 */
.L_x_1651:
        /* <DEDUP_REMOVED lines=10> */
[----:B------:R-:W2:Y:S02]  /*69d0*/  DMUL R2, R24, R24 ;  /* 0x0000001818027228 */ /* 0x000ea40000000000 */
        /* <DEDUP_REMOVED lines=61> */
[----:B0-----:R-:W-:Y:S01]  /*6db0*/  STG.E.128 desc[UR6][R20.64], R16 ;  /* 0x0000001014007986 */ /* 0x001fe2000c101d06 */
[----:B------:R-:W-:Y:S05]  /*6dc0*/  EXIT ;  /* 0x000000000000794d */ /* 0x000fea0003800000 */
        .type           $_ZN2at6native18elementwise_kernelILi128ELi2EZNS0_22gpu_kernel_impl_nocastIZZZNS0_54_GLOBAL__N__7dbc7496_16_ComplexKernel_cu_1520ed90_304117polar_kernel_cudaERNS_14TensorIteratorEENKUlvE_clEvENKUlvE_clEvEUlddE_EEvRNS_18TensorIteratorBaseERKT_EUliE_EEviT1_$__internal_trig_reduction_slowpathd,@function
        .size           $_ZN2at6native18elementwise_kernelILi128ELi2EZNS0_22gpu_kernel_impl_nocastIZZZNS0_54_GLOBAL__N__7dbc7496_16_ComplexKernel_cu_1520ed90_304117polar_kernel_cudaERNS_14TensorIteratorEENKUlvE_clEvENKUlvE_clEvEUlddE_EEvRNS_18TensorIteratorBaseERKT_EUliE_EEviT1_$__internal_trig_reduction_slowpathd,(.L_x_4466 - $_ZN2at6native18elementwise_kernelILi128ELi2EZNS0_22gpu_kernel_impl_nocastIZZZNS0_54_GLOBAL__N__7dbc7496_16_ComplexKernel_cu_1520ed90_304117polar_kernel_cudaERNS_14TensorIteratorEENKUlvE_clEvENKUlvE_clEvEUlddE_EEvRNS_18TensorIteratorBaseERKT_EUliE_EEviT1_$__internal_trig_reduction_slowpathd)
$_ZN2at6native18elementwise_kernelILi128ELi2EZNS0_22gpu_kernel_impl_nocastIZZZNS0_54_GLOBAL__N__7dbc7496_16_ComplexKernel_cu_1520ed90_304117polar_kernel_cudaERNS_14TensorIteratorEENKUlvE_clEvENKUlvE_clEvEUlddE_EEvRNS_18TensorIteratorBaseERKT_EUliE_EEviT1_$__internal_trig_reduction_slowpathd:
[----:B------:R-:W-:Y:S02]  /*6dd0*/  SHF.R.U32.HI R6, RZ, 0x14, R5 ;  /* 0x00000014ff067819 */ /* 0x000fe40000011605 */
[----:B------:R-:W-:Y:S01]  /*6de0*/  MOV R14, R8 ;  /* 0x00000008000e7202 */ /* 0x000fe20000000f00 */
[----:B------:R-:W-:Y:S01]  /*6df0*/  IMAD.MOV.U32 R8, RZ, RZ, RZ ;  /* 0x000000ffff087224 */ /* 0x000fe200078e00ff */
        /* <DEDUP_REMOVED lines=16> */
[----:B------:R-:W-:Y:S01]  /*6f00*/  MOV R24, R15 ;  /* 0x0000000f00187202 */ /* 0x000fe20000000f00 */
[----:B------:R-:W-:Y:S01]  /*6f10*/  IMAD.SHL.U32 R14, R14, 0x800, RZ ;  /* 0x000008000e0e7824 */ /* 0x000fe200078e00ff */
[----:B------:R-:W-:Y:S01]  /*6f20*/  IADD3 R17, PT, PT, RZ, -R7, -R12 ;  /* 0x80000007ff117210 */ /* 0x000fe20007ffe80c */
[----:B------:R-:W-:Y:S01]  /*6f30*/  IMAD.MOV.U32 R15, RZ, RZ, RZ ;  /* 0x000000ffff0f7224 */ /* 0x000fe200078e00ff */
[----:B------:R-:W-:Y:S01]  /*6f40*/  CS2R R26, SRZ ;  /* 0x00000000001a7805 */ /* 0x000fe2000001ff00 */
[----:B------:R-:W1:Y:S01]  /*6f50*/  LDC.64 R10, c[0x4][0x128] ;  /* 0x01004a00ff0a7b82 */ /* 0x000e620000000a00 */
[----:B------:R-:W-:-:S07]  /*6f60*/  LOP3.LUT R13, R13, 0x80000000, RZ, 0xfc, !PT ;  /* 0x800000000d0d7812 */ /* 0x000fce00078efcff */
.L_x_1658:
[----:B0-----:R-:W-:Y:S01]  /*6f70*/  R2UR UR4, R8 ;  /* 0x00000000080472ca */ /* 0x001fe200000e0000 */
[----:B-1----:R-:W-:Y:S01]  /*6f80*/  IMAD.WIDE R28, R24, 0x8, R10 ;  /* 0x00000008181c7825 */ /* 0x002fe200078e020a */
[----:B------:R-:W-:-:S13]  /*6f90*/  R2UR UR5, R9 ;  /* 0x00000000090572ca */ /* 0x000fda00000e0000 */
[----:B------:R-:W2:Y:S01]  /*6fa0*/  LDG.E.64.CONSTANT R28, desc[UR4][R28.64] ;  /* 0x000000041c1c7981 */ /* 0x000ea2000c1e9b00 */
[----:B------:R-:W-:Y:S01]  /*6fb0*/  MOV R30, R26 ;  /* 0x0000001a001e7202 */ /* 0x000fe20000000f00 */
[----:B------:R-:W-:Y:S01]  /*6fc0*/  IMAD.MOV.U32 R31, RZ, RZ, R27 ;  /* 0x000000ffff1f7224 */ /* 0x000fe200078e001b */
[----:B------:R-:W-:Y:S01]  /*6fd0*/  IADD3 R17, PT, PT, R17, 0x1, RZ ;  /* 0x0000000111117810 */ /* 0x000fe20007ffe0ff */
[----:B------:R-:W-:Y:S02]  /*6fe0*/  VIADD R24, R24, 0x1 ;  /* 0x0000000118187836 */ /* 0x000fe40000000000 */
[----:B--2---:R-:W-:-:S04]  /*6ff0*/  IMAD.WIDE.U32 R30, P2, R28, R14, R30 ;  /* 0x0000000e1c1e7225 */ /* 0x004fc8000784001e */
[CC--:B------:R-:W-:Y:S02]  /*7000*/  IMAD R26, R28.reuse, R13.reuse, RZ ;  /* 0x0000000d1c1a7224 */ /* 0x0c0fe400078e02ff */
[----:B------:R-:W-:Y:S02]  /*7010*/  IMAD R25, R29, R14, RZ ;  /* 0x0000000e1d197224 */ /* 0x000fe400078e02ff */
[----:B------:R-:W-:Y:S01]  /*7020*/  IMAD.HI.U32 R28, R28, R13, RZ ;  /* 0x0000000d1c1c7227 */ /* 0x000fe200078e00ff */
[----:B------:R-:W-:-:S03]  /*7030*/  IADD3 R26, P0, PT, R26, R31, RZ ;  /* 0x0000001f1a1a7210 */ /* 0x000fc60007f1e0ff */
[----:B------:R-:W-:Y:S01]  /*7040*/  IMAD.X R28, RZ, RZ, R28, P2 ;  /* 0x000000ffff1c7224 */ /* 0x000fe200010e061c */
[----:B------:R-:W-:Y:S01]  /*7050*/  IADD3 R31, P1, PT, R25, R26, RZ ;  /* 0x0000001a191f7210 */ /* 0x000fe20007f3e0ff */
[----:B------:R-:W-:Y:S01]  /*7060*/  IMAD.HI.U32 R25, R29, R14, RZ ;  /* 0x0000000e1d197227 */ /* 0x000fe200078e00ff */
[C---:B------:R-:W-:Y:S02]  /*7070*/  LEA R26, R15.reuse, R1, 0x3 ;  /* 0x000000010f1a7211 */ /* 0x040fe400078e18ff */
[----:B------:R-:W-:Y:S01]  /*7080*/  IADD3 R15, PT, PT, R15, 0x1, RZ ;  /* 0x000000010f0f7810 */ /* 0x000fe20007ffe0ff */
[----:B------:R-:W-:Y:S01]  /*7090*/  IMAD R27, R29, R13, RZ ;  /* 0x0000000d1d1b7224 */ /* 0x000fe200078e02ff */
[----:B------:R-:W-:Y:S01]  /*70a0*/  IADD3.X R25, P0, PT, R25, R28, RZ, P0, !PT ;  /* 0x0000001c19197210 */ /* 0x000fe2000071e4ff */
[----:B------:R0:W-:Y:S03]  /*70b0*/  STL.64 [R26], R30 ;  /* 0x0000001e1a007387 */ /* 0x0001e60000100a00 */
[----:B------:R-:W-:Y:S01]  /*70c0*/  IADD3.X R25, P1, PT, R27, R25, RZ, P1, !PT ;  /* 0x000000191b197210 */ /* 0x000fe20000f3e4ff */
[----:B0-----:R-:W-:-:S04]  /*70d0*/  IMAD.HI.U32 R26, R29, R13, RZ ;  /* 0x0000000d1d1a7227 */ /* 0x001fc800078e00ff */
[----:B------:R-:W-:Y:S01]  /*70e0*/  IMAD.X R26, RZ, RZ, R26, P0 ;  /* 0x000000ffff1a7224 */ /* 0x000fe200000e061a */
[----:B------:R-:W-:-:S04]  /*70f0*/  ISETP.NE.AND P0, PT, R17, -0xf, PT ;  /* 0xfffffff11100780c */ /* 0x000fc80003f05270 */
[----:B------:R-:W-:-:S05]  /*7100*/  IADD3.X R26, PT, PT, RZ, R26, RZ, P1, !PT ;  /* 0x0000001aff1a7210 */ /* 0x000fca0000ffe4ff */
[----:B------:R-:W-:Y:S01]  /*7110*/  IMAD.MOV.U32 R27, RZ, RZ, R26 ;  /* 0x000000ffff1b7224 */ /* 0x000fe200078e001a */
[----:B------:R-:W-:-:S03]  /*7120*/  MOV R26, R25 ;  /* 0x00000019001a7202 */ /* 0x000fc60000000f00 */
[----:B------:R-:W-:Y:S05]  /*7130*/  @P0 BRA `(.L_x_1658) ;  /* 0xfffffffc008c0947 */ /* 0x000fea000383ffff */
[----:B------:R-:W-:Y:S05]  /*7140*/  BSYNC.RECONVERGENT B1 ;  /* 0x0000000000017941 */ /* 0x000fea0003800200 */
.L_x_1657:
[----:B------:R-:W-:-:S07]  /*7150*/  IMAD.MOV.U32 R15, RZ, RZ, R12 ;  /* 0x000000ffff0f7224 */ /* 0x000fce00078e000c */
.L_x_1656:
[----:B------:R-:W-:Y:S05]  /*7160*/  BSYNC.RECONVERGENT B0 ;  /* 0x0000000000007941 */ /* 0x000fea0003800200 */
.L_x_1655:
[----:B------:R-:W-:Y:S02]  /*7170*/  LOP3.LUT P0, R10, R6, 0x3f, RZ, 0xc0, !PT ;  /* 0x0000003f060a7812 */ /* 0x000fe4000780c0ff */
[----:B------:R-:W-:-:S05]  /*7180*/  IADD3 R7, PT, PT, R7, R15, RZ ;  /* 0x0000000f07077210 */ /* 0x000fca0007ffe0ff */
[----:B------:R-:W-:-:S05]  /*7190*/  IMAD.U32 R7, R7, 0x8, R1 ;  /* 0x0000000807077824 */ /* 0x000fca00078e0001 */
[----:B------:R0:W-:Y:S04]  /*71a0*/  STL.64 [R7+-0x78], R26 ;  /* 0xffff881a07007387 */ /* 0x0001e80000100a00 */
[----:B------:R-:W2:Y:S04]  /*71b0*/  @P0 LDL.64 R12, [R1+0x8] ;  /* 0x00000800010c0983 */ /* 0x000ea80000100a00 */
[----:B------:R-:W3:Y:S04]  /*71c0*/  LDL.64 R8, [R1+0x18] ;  /* 0x0000180001087983 */ /* 0x000ee80000100a00 */
[----:B0-----:R-:W4:Y:S01]  /*71d0*/  LDL.64 R6, [R1+0x10] ;  /* 0x0000100001067983 */ /* 0x001f220000100a00 */
[----:B------:R-:W-:Y:S01]  /*71e0*/  @P0 LOP3.LUT R25, R10, 0x3f, RZ, 0x3c, !PT ;  /* 0x0000003f0a190812 */ /* 0x000fe200078e3cff */
[----:B------:R-:W-:Y:S01]  /*71f0*/  BSSY.RECONVERGENT B0, `(.L_x_1659) ;  /* 0x0000034000007945 */ /* 0x000fe20003800200 */
[----:B--2---:R-:W-:-:S02]  /*7200*/  @P0 SHF.R.U64 R24, R12, 0x1, R13 ;  /* 0x000000010c180819 */ /* 0x004fc4000000120d */
[----:B------:R-:W-:-:S04]  /*7210*/  @P0 SHF.R.U32.HI R17, RZ, 0x1, R13 ;  /* 0x00000001ff110819 */ /* 0x000fc8000001160d */
[-C--:B------:R-:W-:Y:S02]  /*7220*/  @P0 SHF.R.U64 R24, R24, R25.reuse, R17 ;  /* 0x0000001918180219 */ /* 0x080fe40000001211 */
[--C-:B----4-:R-:W-:Y:S02]  /*7230*/  @P0 SHF.R.U32.HI R12, RZ, 0x1, R7.reuse ;  /* 0x00000001ff0c0819 */ /* 0x110fe40000011607 */
[C-C-:B------:R-:W-:Y:S02]  /*7240*/  @P0 SHF.R.U64 R13, R6.reuse, 0x1, R7.reuse ;  /* 0x00000001060d0819 */ /* 0x140fe40000001207 */
[CC--:B------:R-:W-:Y:S02]  /*7250*/  @P0 SHF.L.U32 R15, R6.reuse, R10.reuse, RZ ;  /* 0x0000000a060f0219 */ /* 0x0c0fe400000006ff */
[----:B------:R-:W-:Y:S02]  /*7260*/  @P0 SHF.L.U64.HI R14, R6, R10, R7 ;  /* 0x0000000a060e0219 */ /* 0x000fe40000010207 */
[----:B------:R-:W-:-:S02]  /*7270*/  @P0 SHF.R.U32.HI R17, RZ, R25, R17 ;  /* 0x00000019ff110219 */ /* 0x000fc40000011611 */
[----:B---3--:R-:W-:Y:S02]  /*7280*/  @P0 SHF.L.U32 R11, R8, R10, RZ ;  /* 0x0000000a080b0219 */ /* 0x008fe400000006ff */
[----:B------:R-:W-:Y:S02]  /*7290*/  @P0 SHF.R.U64 R13, R13, R25, R12 ;  /* 0x000000190d0d0219 */ /* 0x000fe4000000120c */
[----:B------:R-:W-:Y:S02]  /*72a0*/  @P0 LOP3.LUT R6, R15, R24, RZ, 0xfc, !PT ;  /* 0x000000180f060212 */ /* 0x000fe400078efcff */
[----:B------:R-:W-:Y:S02]  /*72b0*/  @P0 LOP3.LUT R7, R14, R17, RZ, 0xfc, !PT ;  /* 0x000000110e070212 */ /* 0x000fe400078efcff */
[----:B------:R-:W-:Y:S02]  /*72c0*/  @P0 SHF.L.U64.HI R10, R8, R10, R9 ;  /* 0x0000000a080a0219 */ /* 0x000fe40000010209 */
[----:B------:R-:W-:-:S02]  /*72d0*/  @P0 LOP3.LUT R8, R11, R13, RZ, 0xfc, !PT ;  /* 0x0000000d0b080212 */ /* 0x000fc400078efcff */
[----:B------:R-:W-:Y:S02]  /*72e0*/  @P0 SHF.R.U32.HI R12, RZ, R25, R12 ;  /* 0x00000019ff0c0219 */ /* 0x000fe4000001160c */
[C---:B------:R-:W-:Y:S02]  /*72f0*/  SHF.L.U32 R11, R6.reuse, 0x2, RZ ;  /* 0x00000002060b7819 */ /* 0x040fe400000006ff */
        /* <DEDUP_REMOVED lines=19> */
[----:B------:R-:W-:Y:S02]  /*7430*/  IADD3 R12, PT, PT, -R12, 0x3f, RZ ;  /* 0x0000003f0c0c7810 */ /* 0x000fe40007ffe1ff */
[----:B------:R-:W-:-:S04]  /*7440*/  @P1 IADD3 R12, PT, PT, R13, RZ, RZ ;  /* 0x000000ff0d0c1210 */ /* 0x000fc80007ffe0ff */
[----:B------:R-:W-:Y:S01]  /*7450*/  ISETP.NE.AND P1, PT, R12, RZ, PT ;  /* 0x000000ff0c00720c */ /* 0x000fe20003f25270 */
[----:B------:R-:W-:Y:S01]  /*7460*/  @!P0 IMAD.MOV R11, RZ, RZ, -R11 ;  /* 0x000000ffff0b8224 */ /* 0x000fe200078e0a0b */
[----:B------:R-:W-:-:S11]  /*7470*/  SEL R6, R6, R14, P0 ;  /* 0x0000000e06067207 */ /* 0x000fd60000000000 */
        /* <DEDUP_REMOVED lines=11> */
.L_x_1660:
[----:B------:R-:W-:Y:S05]  /*7530*/  BSYNC.RECONVERGENT B0 ;  /* 0x0000000000007941 */ /* 0x000fea0003800200 */
.L_x_1659:
[----:B------:R-:W-:Y:S01]  /*7540*/  IMAD.WIDE.U32 R24, R10, 0x2168c235, RZ ;  /* 0x2168c2350a187825 */ /* 0x000fe200078e00ff */
[----:B------:R-:W-:-:S03]  /*7550*/  SHF.R.U32.HI R9, RZ, 0x1e, R9 ;  /* 0x0000001eff097819 */ /* 0x000fc60000011609 */
[----:B------:R-:W-:Y:S01]  /*7560*/  IMAD.MOV.U32 R15, RZ, RZ, RZ ;  /* 0x000000ffff0f7224 */ /* 0x000fe200078e00ff */
[----:B------:R-:W-:Y:S01]  /*7570*/  MOV R14, R25 ;  /* 0x00000019000e7202 */ /* 0x000fe20000000f00 */
[----:B------:R-:W-:Y:S01]  /*7580*/  IMAD.HI.U32 R6, R7, -0x36f0255e, RZ ;  /* 0xc90fdaa207067827 */ /* 0x000fe200078e00ff */
[----:B------:R-:W-:Y:S02]  /*7590*/  IADD3 RZ, P1, PT, R24, R24, RZ ;  /* 0x0000001818ff7210 */ /* 0x000fe40007f3e0ff */
[----:B------:R-:W-:Y:S01]  /*75a0*/  LEA.HI R8, R8, R9, RZ, 0x1 ;  /* 0x0000000908087211 */ /* 0x000fe200078f08ff */
[----:B------:R-:W-:-:S04]  /*75b0*/  IMAD.WIDE.U32 R14, R10, -0x36f0255e, R14 ;  /* 0xc90fdaa20a0e7825 */ /* 0x000fc800078e000e */
[C---:B------:R-:W-:Y:S02]  /*75c0*/  IMAD R11, R7.reuse, -0x36f0255e, RZ ;  /* 0xc90fdaa2070b7824 */ /* 0x040fe400078e02ff */
[----:B------:R-:W-:-:S05]  /*75d0*/  IMAD.WIDE.U32 R14, P2, R7, 0x2168c235, R14 ;  /* 0x2168c235070e7825 */ /* 0x000fca000784000e */
[----:B------:R-:W-:Y:S02]  /*75e0*/  IADD3.X R6, PT, PT, R6, RZ, RZ, P2, !PT ;  /* 0x000000ff06067210 */ /* 0x000fe400017fe4ff */
[----:B------:R-:W-:Y:S02]  /*75f0*/  IADD3 R11, P2, PT, R11, R15, RZ ;  /* 0x0000000f0b0b7210 */ /* 0x000fe40007f5e0ff */
[----:B------:R-:W-:Y:S02]  /*7600*/  IADD3.X RZ, P1, PT, R14, R14, RZ, P1, !PT ;  /* 0x0000000e0eff7210 */ /* 0x000fe40000f3e4ff */
[C---:B------:R-:W-:Y:S01]  /*7610*/  ISETP.GT.U32.AND P3, PT, R11.reuse, RZ, PT ;  /* 0x000000ff0b00720c */ /* 0x040fe20003f64070 */
[----:B------:R-:W-:Y:S01]  /*7620*/  IMAD.X R10, RZ, RZ, R6, P2 ;  /* 0x000000ffff0a7224 */ /* 0x000fe200010e0606 */
[----:B------:R-:W-:-:S04]  /*7630*/  IADD3.X R7, P2, PT, R11, R11, RZ, P1, !PT ;  /* 0x0000000b0b077210 */ /* 0x000fc80000f5e4ff */
[C---:B------:R-:W-:Y:S02]  /*7640*/  ISETP.GT.AND.EX P1, PT, R10.reuse, RZ, PT, P3 ;  /* 0x000000ff0a00720c */ /* 0x040fe40003f24330 */
[-C--:B------:R-:W-:Y:S02]  /*7650*/  IADD3.X R6, PT, PT, R10, R10.reuse, RZ, P2, !PT ;  /* 0x0000000a0a067210 */ /* 0x080fe400017fe4ff */
[----:B------:R-:W-:Y:S02]  /*7660*/  SEL R7, R7, R11, P1 ;  /* 0x0000000b07077207 */ /* 0x000fe40000800000 */
[----:B------:R-:W-:Y:S02]  /*7670*/  SEL R6, R6, R10, P1 ;  /* 0x0000000a06067207 */ /* 0x000fe40000800000 */
[----:B------:R-:W-:-:S05]  /*7680*/  IADD3 R10, P2, PT, R7, 0x1, RZ ;  /* 0x00000001070a7810 */ /* 0x000fca0007f5e0ff */
[----:B------:R-:W-:Y:S01]  /*7690*/  IMAD.X R7, RZ, RZ, R6, P2 ;  /* 0x000000ffff077224 */ /* 0x000fe200010e0606 */
[----:B------:R-:W-:Y:S02]  /*76a0*/  SEL R6, RZ, 0xffffffff, !P1 ;  /* 0xffffffffff067807 */ /* 0x000fe40004800000 */
[----:B------:R-:W-:Y:S02]  /*76b0*/  LOP3.LUT P1, R5, R5, 0x80000000, RZ, 0xc0, !PT ;  /* 0x8000000005057812 */ /* 0x000fe4000782c0ff */
[----:B------:R-:W-:Y:S02]  /*76c0*/  SHF.R.U64 R10, R10, 0xa, R7 ;  /* 0x0000000a0a0a7819 */ /* 0x000fe40000001207 */
[----:B------:R-:W-:Y:S02]  /*76d0*/  IADD3 R6, PT, PT, R6, -R12, RZ ;  /* 0x8000000c06067210 */ /* 0x000fe40007ffe0ff */
[----:B------:R-:W-:Y:S02]  /*76e0*/  IADD3 R10, P2, PT, R10, 0x1, RZ ;  /* 0x000000010a0a7810 */ /* 0x000fe40007f5e0ff */
[----:B------:R-:W-:Y:S01]  /*76f0*/  @!P0 LOP3.LUT R5, R5, 0x80000000, RZ, 0x3c, !PT ;  /* 0x8000000005058812 */ /* 0x000fe200078e3cff */
[----:B------:R-:W-:Y:S01]  /*7700*/  IMAD.SHL.U32 R6, R6, 0x100000, RZ ;  /* 0x0010000006067824 */ /* 0x000fe200078e00ff */
[----:B------:R-:W-:-:S03]  /*7710*/  LEA.HI.X R7, R7, RZ, RZ, 0x16, P2 ;  /* 0x000000ff07077211 */ /* 0x000fc600010fb4ff */
[----:B------:R-:W-:Y:S02]  /*7720*/  @P1 IADD3 R8, PT, PT, -R8, RZ, RZ ;  /* 0x000000ff08081210 */ /* 0x000fe40007ffe1ff */
[--C-:B------:R-:W-:Y:S02]  /*7730*/  SHF.R.U64 R10, R10, 0x1, R7.reuse ;  /* 0x000000010a0a7819 */ /* 0x100fe40000001207 */
[----:B------:R-:W-:Y:S02]  /*7740*/  SHF.R.U32.HI R7, RZ, 0x1, R7 ;  /* 0x00000001ff077819 */ /* 0x000fe40000011607 */
[----:B------:R-:W-:-:S04]  /*7750*/  IADD3 R14, P2, P3, RZ, RZ, R10 ;  /* 0x000000ffff0e7210 */ /* 0x000fc80007b5e00a */
[----:B------:R-:W-:-:S04]  /*7760*/  IADD3.X R6, PT, PT, R6, 0x3fe00000, R7, P2, P3 ;  /* 0x3fe0000006067810 */ /* 0x000fc800017e6407 */
[----:B------:R-:W-:-:S07]  /*7770*/  LOP3.LUT R5, R6, R5, RZ, 0xfc, !PT ;  /* 0x0000000506057212 */ /* 0x000fce00078efcff */
.L_x_1654:
[----:B------:R-:W-:Y:S02]  /*7780*/  IMAD.MOV.U32 R15, RZ, RZ, R5 ;  /* 0x000000ffff0f7224 */ /* 0x000fe400078e0005 */
[----:B------:R-:W-:-:S04]  /*7790*/  HFMA2 R5, -RZ, RZ, 0, 0 ;  /* 0x00000000ff057431 */ /* 0x000fc800000001ff */
[----:B------:R-:W-:Y:S05]  /*77a0*/  RET.REL.NODEC R4 `(_ZN2at6native18elementwise_kernelILi128ELi2EZNS0_22gpu_kernel_impl_nocastIZZZNS0_54_GLOBAL__N__7dbc7496_16_ComplexKernel_cu_1520ed90_304117polar_kernel_cudaERNS_14TensorIteratorEENKUlvE_clEvENKUlvE_clEvEUlddE_EEvRNS_18TensorIteratorBaseERKT_EUliE_EEviT1_) ;  /* 0xffffff8804147950 */ /* 0x000fea0003c3ffff */
.L_x_1661:
        /* <DEDUP_REMOVED lines=13> */
.L_x_4466:


//--------------------- .text._ZN2at6native27unrolled_elementwise_kernelIZZZNS0_54_GLOBAL__N__7dbc7496_16_ComplexKernel_cu_1520ed90_304117polar_kernel_cudaERNS_14TensorIteratorEENKUlvE_clEvENKUlvE_clEvEUlddE_St5arrayIPcLm3EELi4E23TrivialOffsetCalculatorILi2EjESB_ILi1EjENS0_6memory15LoadWithoutCastENSE_16StoreWithoutCastEEEviT_T0_T2_T3_T4_T5_ --------------------------
	.section	.text._ZN2at6native27unrolled_elementwise_kernelIZZZNS0_54_GLOBAL__N__7dbc7496_16_ComplexKernel_cu_1520ed90_304117polar_kernel_cudaERNS_14TensorIteratorEENKUlvE_clEvENKUlvE_clEvEUlddE_St5arrayIPcLm3EELi4E23TrivialOffsetCalculatorILi2EjESB_ILi1EjENS0_6memory15LoadWithoutCastENSE_16StoreWithoutCastEEEviT_T0_T2_T3_T4_T5_,"ax",@progbits
	.align	128
        .global         _ZN2at6native27unrolled_elementwise_kernelIZZZNS0_54_GLOBAL__N__7dbc7496_16_ComplexKernel_cu_1520ed90_304117polar_kernel_cudaERNS_14TensorIteratorEENKUlvE_clEvENKUlvE_clEvEUlddE_St5arrayIPcLm3EELi4E23TrivialOffsetCalculatorILi2EjESB_ILi1EjENS0_6memory15LoadWithoutCastENSE_16StoreWithoutCastEEEviT_T0_T2_T3_T4_T5_
        .type           _ZN2at6native27unrolled_elementwise_kernelIZZZNS0_54_GLOBAL__N__7dbc7496_16_ComplexKernel_cu_1520ed90_304117polar_kernel_cudaERNS_14TensorIteratorEENKUlvE_clEvENKUlvE_clEvEUlddE_St5arrayIPcLm3EELi4E23TrivialOffsetCalculatorILi2EjESB_ILi1EjENS0_6memory15LoadWithoutCastENSE_16StoreWithoutCastEEEviT_T0_T2_T3_T4_T5_,@function
        .size           _ZN2at6native27unrolled_elementwise_kernelIZZZNS0_54_GLOBAL__N__7dbc7496_16_ComplexKernel_cu_1520ed90_304117polar_kernel_cudaERNS_14TensorIteratorEENKUlvE_clEvENKUlvE_clEvEUlddE_St5arrayIPcLm3EELi4E23TrivialOffsetCalculatorILi2EjESB_ILi1EjENS0_6memory15LoadWithoutCastENSE_16StoreWithoutCastEEEviT_T0_T2_T3_T4_T5_,(.L_x_4467 - _ZN2at6native27unrolled_elementwise_kernelIZZZNS0_54_GLOBAL__N__7dbc7496_16_ComplexKernel_cu_1520ed90_304117polar_kernel_cudaERNS_14TensorIteratorEENKUlvE_clEvENKUlvE_clEvEUlddE_St5arrayIPcLm3EELi4E23TrivialOffsetCalculatorILi2EjESB_ILi1EjENS0_6memory15LoadWithoutCastENSE_16StoreWithoutCastEEEviT_T0_T2_T3_T4_T5_)
        .other          _ZN2at6native27unrolled_elementwise_kernelIZZZNS0_54_GLOBAL__N__7dbc7496_16_ComplexKernel_cu_1520ed90_304117polar_kernel_cudaERNS_14TensorIteratorEENKUlvE_clEvENKUlvE_clEvEUlddE_St5arrayIPcLm3EELi4E23TrivialOffsetCalculatorILi2EjESB_ILi1EjENS0_6memory15LoadWithoutCastENSE_16StoreWithoutCastEEEviT_T0_T2_T3_T4_T5_,@"STO_CUDA_ENTRY STV_DEFAULT"
_ZN2at6native27unrolled_elementwise_kernelIZZZNS0_54_GLOBAL__N__7dbc7496_16_ComplexKernel_cu_1520ed90_304117polar_kernel_cudaERNS_14TensorIteratorEENKUlvE_clEvENKUlvE_clEvEUlddE_St5arrayIPcLm3EELi4E23TrivialOffsetCalculatorILi2EjESB_ILi1EjENS0_6memory15LoadWithoutCastENSE_16StoreWithoutCastEEEviT_T0_T2_T3_T4_T5_:
.text._ZN2at6native27unrolled_elementwise_kernelIZZZNS0_54_GLOBAL__N__7dbc7496_16_ComplexKernel_cu_1520ed90_304117polar_kernel_cudaERNS_14TensorIteratorEENKUlvE_clEvENKUlvE_clEvEUlddE_St5arrayIPcLm3EELi4E23TrivialOffsetCalculatorILi2EjESB_ILi1EjENS0_6memory15LoadWithoutCastENSE_16StoreWithoutCastEEEviT_T0_T2_T3_T4_T5_:
[----:B------:R-:W0:Y:S01]  /*0000*/  LDC R1, c[0x0][0x37c] ;  /* 0x0000df00ff017b82 */ /* 0x000e220000000800 */
[----:B------:R-:W1:Y:S07]  /*0010*/  S2R R40, SR_CTAID.X ;  /* 0x0000000000287919 */ /* 0x000e6e0000002500 */
[----:B------:R-:W1:Y:S01]  /*0020*/  LDC R39, c[0x0][0x380] ;  /* 0x0000e000ff277b82 */ /* 0x000e620000000800 */
[----:B------:R-:W2:Y:S01]  /*0030*/  LDCU.64 UR4, c[0x0][0x358] ;  /* 0x00006b00ff0477ac */ /* 0x000ea20008000a00 */
[----:B------:R-:W-:Y:S01]  /*0040*/  CS2R R12, SRZ ;  /* 0x00000000000c7805 */ /* 0x000fe2000001ff00 */
[----:B------:R-:W3:Y:S01]  /*0050*/  S2R R0, SR_TID.X ;  /* 0x0000000000007919 */ /* 0x000ee20000002100 */
[----:B------:R-:W-:Y:S01]  /*0060*/  CS2R R6, SRZ ;  /* 0x0000000000067805 */ /* 0x000fe2000001ff00 */
[----:B0-----:R-:W-:-:S03]  /*0070*/  VIADD R1, R1, 0xffffffd8 ;  /* 0xffffffd801017836 */ /* 0x001fc60000000000 */
[----:B------:R-:W0:Y:S08]  /*0080*/  LDC.64 R8, c[0x0][0x390] ;  /* 0x0000e400ff087b82 */ /* 0x000e300000000a00 */
[----:B------:R-:W4:Y:S08]  /*0090*/  LDC.64 R16, c[0x0][0x390] ;  /* 0x0000e400ff107b82 */ /* 0x000f300000000a00 */
[----:B------:R-:W0:Y:S01]  /*00a0*/  LDC.64 R10, c[0x0][0x398] ;  /* 0x0000e600ff0a7b82 */ /* 0x000e220000000a00 */
[----:B-1----:R-:W-:-:S07]  /*00b0*/  IMAD R39, R40, -0x200, R39 ;  /* 0xfffffe0028277824 */ /* 0x002fce00078e0227 */
[----:B------:R-:W1:Y:S01]  /*00c0*/  LDC.64 R2, c[0x0][0x398] ;  /* 0x0000e600ff027b82 */ /* 0x000e620000000a00 */
[----:B---3--:R-:W-:Y:S01]  /*00d0*/  IMAD.MOV.U32 R18, RZ, RZ, R0 ;  /* 0x000000ffff127224 */ /* 0x008fe200078e0000 */
[----:B------:R-:W-:-:S06]  /*00e0*/  ISETP.GE.AND P0, PT, R0, R39, PT ;  /* 0x000000270000720c */ /* 0x000fcc0003f06270 */
[----:B------:R-:W3:Y:S08]  /*00f0*/  LDC.64 R24, c[0x0][0x390] ;  /* 0x0000e400ff187b82 */ /* 0x000ef00000000a00 */
[----:B------:R-:W2:Y:S01]  /*0100*/  LDC.64 R26, c[0x0][0x398] ;  /* 0x0000e600ff1a7b82 */ /* 0x000ea20000000a00 */
[----:B------:R-:W-:Y:S01]  /*0110*/  @!P0 VIADD R0, R18, 0x80 ;  /* 0x0000008012008836 */ /* 0x000fe20000000000 */
[----:B------:R-:W-:-:S02]  /*0120*/  CS2R R30, SRZ ;  /* 0x00000000001e7805 */ /* 0x000fc4000001ff00 */
[----:B------:R-:W-:Y:S01]  /*0130*/  CS2R R36, SRZ ;  /* 0x0000000000247805 */ /* 0x000fe2000001ff00 */
[----:B------:R-:W-:Y:S01]  /*0140*/  @!P0 IMAD R5, R40, 0x200, R18 ;  /* 0x0000020028058824 */ /* 0x000fe200078e0212 */
[----:B------:R-:W-:Y:S02]  /*0150*/  ISETP.GE.AND P1, PT, R0, R39, PT ;  /* 0x000000270000720c */ /* 0x000fe40003f26270 */
[----:B------:R-:W4:Y:S08]  /*0160*/  LDC.64 R20, c[0x0][0x390] ;  /* 0x0000e400ff147b82 */ /* 0x000f300000000a00 */
[----:B------:R-:W0:Y:S03]  /*0170*/  LDC.64 R22, c[0x0][0x398] ;  /* 0x0000e600ff167b82 */ /* 0x000e260000000a00 */
[----:B------:R-:W-:-:S02]  /*0180*/  @!P1 IMAD R19, R40, 0x200, R0 ;  /* 0x0000020028139824 */ /* 0x000fc400078e0200 */
[----:B------:R-:W-:Y:S02]  /*0190*/  @!P1 VIADD R0, R0, 0x80 ;  /* 0x0000008000009836 */ /* 0x000fe40000000000 */
[----:B---3--:R-:W-:-:S03]  /*01a0*/  @!P1 IMAD.WIDE.U32 R24, R19, 0x8, R24 ;  /* 0x0000000813189825 */ /* 0x008fc600078e0018 */
[----:B------:R-:W-:Y:S01]  /*01b0*/  ISETP.GE.AND P3, PT, R0, R39, PT ;  /* 0x000000270000720c */ /* 0x000fe20003f66270 */
[----:B--2---:R-:W-:Y:S01]  /*01c0*/  @!P1 IMAD.WIDE.U32 R26, R19, 0x8, R26 ;  /* 0x00000008131a9825 */ /* 0x004fe200078e001a */
[----:B------:R2:W5:Y:S03]  /*01d0*/  @!P1 LDG.E.64 R12, desc[UR4][R24.64] ;  /* 0x00000004180c9981 */ /* 0x000566000c1e1b00 */
[----:B----4-:R-:W-:-:S08]  /*01e0*/  @!P0 IMAD.WIDE.U32 R20, R5, 0x8, R20 ;  /* 0x0000000805148825 */ /* 0x010fd000078e0014 */
[----:B------:R-:W-:Y:S02]  /*01f0*/  @!P3 IMAD R15, R40, 0x200, R0 ;  /* 0x00000200280fb824 */ /* 0x000fe400078e0200 */
[----:B------:R-:W-:Y:S02]  /*0200*/  @!P3 VIADD R0, R0, 0x80 ;  /* 0x000000800000b836 */ /* 0x000fe40000000000 */
[----:B0-----:R-:W-:Y:S01]  /*0210*/  @!P0 IMAD.WIDE.U32 R22, R5, 0x8, R22 ;  /* 0x0000000805168825 */ /* 0x001fe200078e0016 */
[----:B------:R-:W-:Y:S02]  /*0220*/  CS2R R4, SRZ ;  /* 0x0000000000047805 */ /* 0x000fe4000001ff00 */
[----:B------:R-:W-:Y:S01]  /*0230*/  ISETP.GE.AND P2, PT, R0, R39, PT ;  /* 0x000000270000720c */ /* 0x000fe20003f46270 */
[C---:B------:R-:W-:Y:S01]  /*0240*/  @!P3 IMAD.WIDE.U32 R34, R15.reuse, 0x8, R16 ;  /* 0x000000080f22b825 */ /* 0x040fe200078e0010 */
[----:B------:R-:W-:Y:S01]  /*0250*/  CS2R R16, SRZ ;  /* 0x0000000000107805 */ /* 0x000fe2000001ff00 */
[----:B------:R2:W5:Y:S02]  /*0260*/  @!P0 LDG.E.64 R6, desc[UR4][R22.64] ;  /* 0x0000000416068981 */ /* 0x000564000c1e1b00 */
[----:B------:R-:W-:Y:S01]  /*0270*/  @!P3 IMAD.WIDE.U32 R42, R15, 0x8, R10 ;  /* 0x000000080f2ab825 */ /* 0x000fe200078e000a */
[----:B------:R-:W-:Y:S01]  /*0280*/  CS2R R14, SRZ ;  /* 0x00000000000e7805 */ /* 0x000fe2000001ff00 */
[----:B------:R2:W5:Y:S04]  /*0290*/  @!P3 LDG.E.64 R30, desc[UR4][R34.64] ;  /* 0x00000004221eb981 */ /* 0x000568000c1e1b00 */
[----:B------:R2:W5:Y:S02]  /*02a0*/  @!P3 LDG.E.64 R16, desc[UR4][R42.64] ;  /* 0x000000042a10b981 */ /* 0x000564000c1e1b00 */
[----:B------:R-:W-:-:S02]  /*02b0*/  @!P2 IMAD R33, R40, 0x200, R0 ;  /* 0x000002002821a824 */ /* 0x000fc400078e0200 */
[----:B------:R2:W5:Y:S02]  /*02c0*/  @!P1 LDG.E.64 R14, desc[UR4][R26.64] ;  /* 0x000000041a0e9981 */ /* 0x000564000c1e1b00 */
[C---:B------:R-:W-:Y:S02]  /*02d0*/  @!P2 IMAD.WIDE.U32 R28, R33.reuse, 0x8, R8 ;  /* 0x00000008211ca825 */ /* 0x040fe400078e0008 */
[----:B------:R2:W5:Y:S02]  /*02e0*/  @!P0 LDG.E.64 R4, desc[UR4][R20.64] ;  /* 0x0000000414048981 */ /* 0x000564000c1e1b00 */
[----:B-1----:R-:W-:Y:S01]  /*02f0*/  @!P2 IMAD.WIDE.U32 R32, R33, 0x8, R2 ;  /* 0x000000082120a825 */ /* 0x002fe200078e0002 */
[----:B------:R-:W-:Y:S01]  /*0300*/  CS2R R2, SRZ ;  /* 0x0000000000027805 */ /* 0x000fe2000001ff00 */
[----:B------:R2:W5:Y:S05]  /*0310*/  @!P2 LDG.E.64 R36, desc[UR4][R28.64] ;  /* 0x000000041c24a981 */ /* 0x00056a000c1e1b00 */
[----:B------:R2:W5:Y:S01]  /*0320*/  @!P2 LDG.E.64 R2, desc[UR4][R32.64] ;  /* 0x000000042002a981 */ /* 0x000562000c1e1b00 */
[----:B------:R-:W-:Y:S01]  /*0330*/  ISETP.GE.AND P0, PT, R18, R39, PT ;  /* 0x000000271200720c */ /* 0x000fe20003f06270 */
[----:B------:R-:W-:Y:S01]  /*0340*/  BSSY.RECONVERGENT B2, `(.L_x_1662) ;  /* 0x0000102000027945 */ /* 0x000fe20003800200 */
[----:B------:R-:W-:-:S02]  /*0350*/  CS2R R10, SRZ ;  /* 0x00000000000a7805 */ /* 0x000fc4000001ff00 */
[----:B------:R-:W-:-:S09]  /*0360*/  CS2R R8, SRZ ;  /* 0x0000000000087805 */ /* 0x000fd2000001ff00 */
[----:B--2---:R-:W-:Y:S05]  /*0370*/  @P0 BRA `(.L_x_1663) ;  /* 0x0000000c00f80947 */ /* 0x004fea0003800000 */
[----:B-----5:R-:W0:Y:S01]  /*0380*/  DSETP.NEU.AND P0, PT, |R6|, +INF , PT ;  /* 0x7ff000000600742a */ /* 0x020e220003f0d200 */
        /* <DEDUP_REMOVED lines=52> */
[----:B------:R-:W-:Y:S05]  /*06d0*/  CALL.REL.NOINC `($_ZN2at6native27unrolled_elementwise_kernelIZZZNS0_54_GLOBAL__N__7dbc7496_16_ComplexKernel_cu_1520ed90_304117polar_kernel_cudaERNS_14TensorIteratorEENKUlvE_clEvENKUlvE_clEvEUlddE_St5arrayIPcLm3EELi4E23TrivialOffsetCalculatorILi2EjESB_ILi1EjENS0_6memory15LoadWithoutCastENSE_16StoreWithoutCastEEEviT_T0_T2_T3_T4_T5_$__internal_trig_reduction_slowpathd) ;  /* 0x0000003c009c7944 */ /* 0x000fea0003c00000 */
[----:B------:R-:W-:Y:S02]  /*06e0*/  IMAD.MOV.U32 R28, RZ, RZ, R20 ;  /* 0x000000ffff1c7224 */ /* 0x000fe400078e0014 */
[----:B------:R-:W-:-:S07]  /*06f0*/  IMAD.MOV.U32 R29, RZ, RZ, R21 ;  /* 0x000000ffff1d7224 */ /* 0x000fce00078e0015 */
.L_x_1667:
[----:B------:R-:W-:Y:S05]  /*0700*/  BSYNC.RECONVERGENT B4 ;  /* 0x0000000000047941 */ /* 0x000fea0003800200 */
.L_x_1666:
[----:B------:R-:W-:-:S07]  /*0710*/  VIADD R0, R27, 0x1 ;  /* 0x000000011b007836 */ /* 0x000fce0000000000 */
.L_x_1665:
[----:B------:R-:W-:Y:S05]  /*0720*/  BSYNC.RECONVERGENT B3 ;  /* 0x0000000000037941 */ /* 0x000fea0003800200 */
.L_x_1664:
        /* <DEDUP_REMOVED lines=120> */
[----:B------:R-:W-:Y:S02]  /*0eb0*/  IMAD.MOV.U32 R28, RZ, RZ, R20 ;  /* 0x000000ffff1c7224 */ /* 0x000fe400078e0014 */
[----:B------:R-:W-:-:S07]  /*0ec0*/  IMAD.MOV.U32 R29, RZ, RZ, R21 ;  /* 0x000000ffff1d7224 */ /* 0x000fce00078e0015 */
.L_x_1669:
[----:B------:R-:W-:Y:S05]  /*0ed0*/  BSYNC.RECONVERGENT B3 ;  /* 0x0000000000037941 */ /* 0x000fea0003800200 */
.L_x_1668:
        /* <DEDUP_REMOVED lines=72> */
.L_x_1663:
[----:B------:R-:W-:Y:S05]  /*1360*/  BSYNC.RECONVERGENT B2 ;  /* 0x0000000000027941 */ /* 0x000fea0003800200 */
.L_x_1662:
[----:B------:R-:W-:Y:S01]  /*1370*/  VIADD R38, R18, 0x80 ;  /* 0x0000008012267836 */ /* 0x000fe20000000000 */
[----:B------:R-:W-:Y:S01]  /*1380*/  BSSY.RECONVERGENT B2, `(.L_x_1670) ;  /* 0x00000fd000027945 */ /* 0x000fe20003800200 */
[----:B-----5:R-:W-:Y:S02]  /*1390*/  CS2R R6, SRZ ;  /* 0x0000000000067805 */ /* 0x020fe4000001ff00 */
[----:B0-----:R-:W-:Y:S02]  /*13a0*/  CS2R R4, SRZ ;  /* 0x0000000000047805 */ /* 0x001fe4000001ff00 */
[----:B------:R-:W-:-:S13]  /*13b0*/  ISETP.GE.AND P0, PT, R38, R39, PT ;  /* 0x000000272600720c */ /* 0x000fda0003f06270 */
[----:B------:R-:W-:Y:S05]  /*13c0*/  @P0 BRA `(.L_x_1671) ;  /* 0x0000000c00e00947 */ /* 0x000fea0003800000 */
[----:B------:R-:W0:Y:S01]  /*13d0*/  DSETP.NEU.AND P0, PT, |R14|, +INF , PT ;  /* 0x7ff000000e00742a */ /* 0x000e220003f0d200 */
        /* <DEDUP_REMOVED lines=46> */
[----:B-1----:R-:W-:Y:S05]  /*16c0*/  CALL.REL.NOINC `($_ZN2at6native27unrolled_elementwise_kernelIZZZNS0_54_GLOBAL__N__7dbc7496_16_ComplexKernel_cu_1520ed90_304117polar_kernel_cudaERNS_14TensorIteratorEENKUlvE_clEvENKUlvE_clEvEUlddE_St5arrayIPcLm3EELi4E23TrivialOffsetCalculatorILi2EjESB_ILi1EjENS0_6memory15LoadWithoutCastENSE_16StoreWithoutCastEEEviT_T0_T2_T3_T4_T5_$__internal_trig_reduction_slowpathd) ;  /* 0x0000002c00a07944 */ /* 0x002fea0003c00000 */
[----:B------:R-:W-:Y:S02]  /*16d0*/  IMAD.MOV.U32 R28, RZ, RZ, R20 ;  /* 0x000000ffff1c7224 */ /* 0x000fe400078e0014 */
[----:B------:R-:W-:-:S07]  /*16e0*/  IMAD.MOV.U32 R29, RZ, RZ, R21 ;  /* 0x000000ffff1d7224 */ /* 0x000fce00078e0015 */
.L_x_1675:
[----:B------:R-:W-:Y:S05]  /*16f0*/  BSYNC.RECONVERGENT B4 ;  /* 0x0000000000047941 */ /* 0x000fea0003800200 */
.L_x_1674:
[----:B------:R-:W-:Y:S01]  /*1700*/  VIADD R0, R27, 0x1 ;  /* 0x000000011b007836 */ /* 0x000fe20000000000 */
[----:B------:R-:W-:Y:S06]  /*1710*/  BRA `(.L_x_1676) ;  /* 0x0000000000087947 */ /* 0x000fec0003800000 */
.L_x_1673:
[----:B------:R0:W2:Y:S02]  /*1720*/  DMUL R28, RZ, R14 ;  /* 0x0000000eff1c7228 */ /* 0x0000a40000000000 */
[----:B0-2---:R-:W-:-:S07]  /*1730*/  IMAD.MOV.U32 R0, RZ, RZ, 0x1 ;  /* 0x00000001ff007424 */ /* 0x005fce00078e00ff */
.L_x_1676:
[----:B------:R-:W-:Y:S05]  /*1740*/  BSYNC.RECONVERGENT B3 ;  /* 0x0000000000037941 */ /* 0x000fea0003800200 */
.L_x_1672:
        /* <DEDUP_REMOVED lines=18> */
[----:B0-----:R-:W4:Y:S01]  /*1870*/  LDG.E.128.CONSTANT R20, desc[UR4][R34.64+0x10] ;  /* 0x0000100422147981 */ /* 0x001f22000c1e9d00 */
[----:B------:R-:W-:-:S15]  /*1880*/  BSSY.RECONVERGENT B3, `(.L_x_1677) ;  /* 0x0000064000037945 */ /* 0x000fde0003800200 */
[----:B------:R-:W-:-:S15]  /*1890*/  NOP ;  /* 0x0000000000007918 */ /* 0x000fde0000000000 */
[----:B------:R-:W-:-:S15]  /*18a0*/  NOP ;  /* 0x0000000000007918 */ /* 0x000fde0000000000 */
[----:B------:R-:W-:-:S15]  /*18b0*/  NOP ;  /* 0x0000000000007918 */ /* 0x000fde0000000000 */
[----:B------:R-:W-:-:S01]  /*18c0*/  NOP ;  /* 0x0000000000007918 */ /* 0x000fc20000000000 */
[----:B--2---:R-:W4:-:S15]  /*18d0*/  DFMA R4, R32, R4, R6 ;  /* 0x000000042004722b */ /* 0x004f1e0000000006 */
        /* <DEDUP_REMOVED lines=89> */
[----:B------:R-:W-:Y:S02]  /*1e70*/  IMAD.MOV.U32 R6, RZ, RZ, R20 ;  /* 0x000000ffff067224 */ /* 0x000fe400078e0014 */
[----:B------:R-:W-:Y:S01]  /*1e80*/  IMAD.MOV.U32 R7, RZ, RZ, R21 ;  /* 0x000000ffff077224 */ /* 0x000fe200078e0015 */
[----:B------:R-:W-:Y:S06]  /*1e90*/  BRA `(.L_x_1679) ;  /* 0x0000000000087947 */ /* 0x000fec0003800000 */
.L_x_1678:
[----:B------:R0:W2:Y:S02]  /*1ea0*/  DMUL R6, RZ, R14 ;  /* 0x0000000eff067228 */ /* 0x0000a40000000000 */
[----:B0-2---:R-:W-:-:S07]  /*1eb0*/  IMAD.MOV.U32 R0, RZ, RZ, RZ ;  /* 0x000000ffff007224 */ /* 0x005fce00078e00ff */
.L_x_1679:
[----:B------:R-:W-:Y:S05]  /*1ec0*/  BSYNC.RECONVERGENT B3 ;  /* 0x0000000000037941 */ /* 0x000fea0003800200 */
.L_x_1677:
        /* <DEDUP_REMOVED lines=18> */
[----:B0-----:R-:W4:-:S15]  /*1ff0*/  LDG.E.128.CONSTANT R20, desc[UR4][R28.64+0x20] ;  /* 0x000020041c147981 */ /* 0x001f1e000c1e9d00 */
        /* <DEDUP_REMOVED lines=53> */
.L_x_1671:
[----:B------:R-:W-:Y:S05]  /*2350*/  BSYNC.RECONVERGENT B2 ;  /* 0x0000000000027941 */ /* 0x000fea0003800200 */
.L_x_1670:
[----:B------:R-:W-:Y:S01]  /*2360*/  VIADD R0, R18, 0x100 ;  /* 0x0000010012007836 */ /* 0x000fe20000000000 */
[----:B------:R-:W-:Y:S01]  /*2370*/  BSSY.RECONVERGENT B2, `(.L_x_1680) ;  /* 0x00000fd000027945 */ /* 0x000fe20003800200 */
[----:B------:R-:W-:Y:S02]  /*2380*/  CS2R R14, SRZ ;  /* 0x00000000000e7805 */ /* 0x000fe4000001ff00 */
        /* <DEDUP_REMOVED lines=45> */
[----:B0-----:R0:W3:Y:S02]  /*2660*/  DFMA R28, R28, -UR6, R14 ;  /* 0x800000061c1c7c2b */ /* 0x0010e4000800000e */
[----:B0--3--:R-:W-:Y:S05]  /*2670*/  @!P0 BRA `(.L_x_1685) ;  /* 0x0000000000188947 */ /* 0x009fea0003800000 */
[----:B------:R-:W-:Y:S01]  /*2680*/  IMAD.MOV.U32 R21, RZ, RZ, R16 ;  /* 0x000000ffff157224 */ /* 0x000fe200078e0010 */
[----:B------:R-:W-:Y:S01]  /*2690*/  MOV R19, 0x26c0 ;  /* 0x000026c000137802 */ /* 0x000fe20000000f00 */
[----:B------:R-:W-:-:S07]  /*26a0*/  IMAD.MOV.U32 R0, RZ, RZ, R17 ;  /* 0x000000ffff007224 */ /* 0x000fce00078e0011 */
[----:B-12---:R-:W-:Y:S05]  /*26b0*/  CALL.REL.NOINC `($_ZN2at6native27unrolled_elementwise_kernelIZZZNS0_54_GLOBAL__N__7dbc7496_16_ComplexKernel_cu_1520ed90_304117polar_kernel_cudaERNS_14TensorIteratorEENKUlvE_clEvENKUlvE_clEvEUlddE_St5arrayIPcLm3EELi4E23TrivialOffsetCalculatorILi2EjESB_ILi1EjENS0_6memory15LoadWithoutCastENSE_16StoreWithoutCastEEEviT_T0_T2_T3_T4_T5_$__internal_trig_reduction_slowpathd) ;  /* 0x0000001c00a47944 */ /* 0x006fea0003c00000 */
[----:B------:R-:W-:Y:S02]  /*26c0*/  IMAD.MOV.U32 R28, RZ, RZ, R20 ;  /* 0x000000ffff1c7224 */ /* 0x000fe400078e0014 */
[----:B------:R-:W-:-:S07]  /*26d0*/  IMAD.MOV.U32 R29, RZ, RZ, R21 ;  /* 0x000000ffff1d7224 */ /* 0x000fce00078e0015 */
.L_x_1685:
[----:B------:R-:W-:Y:S05]  /*26e0*/  BSYNC.RECONVERGENT B4 ;  /* 0x0000000000047941 */ /* 0x000fea0003800200 */
.L_x_1684:
[----:B------:R-:W-:Y:S01]  /*26f0*/  VIADD R0, R27, 0x1 ;  /* 0x000000011b007836 */ /* 0x000fe20000000000 */
[----:B------:R-:W-:Y:S06]  /*2700*/  BRA `(.L_x_1686) ;  /* 0x0000000000087947 */ /* 0x000fec0003800000 */
.L_x_1683:
[----:B------:R0:W3:Y:S02]  /*2710*/  DMUL R28, RZ, R16 ;  /* 0x00000010ff1c7228 */ /* 0x0000e40000000000 */
[----:B0--3--:R-:W-:-:S07]  /*2720*/  IMAD.MOV.U32 R0, RZ, RZ, 0x1 ;  /* 0x00000001ff007424 */ /* 0x009fce00078e00ff */
.L_x_1686:
[----:B------:R-:W-:Y:S05]  /*2730*/  BSYNC.RECONVERGENT B3 ;  /* 0x0000000000037941 */ /* 0x000fea0003800200 */
.L_x_1682:
[----:B------:R-:W0:Y:S01]  /*2740*/  LDCU.64 UR6, c[0x4][0x130] ;  /* 0x01002600ff0677ac */ /* 0x000e220008000a00 */
[----:B------:R-:W-:-:S05]  /*2750*/  IMAD.SHL.U32 R12, R0, 0x40, RZ ;  /* 0x00000040000c7824 */ /* 0x000fca00078e00ff */
[----:B------:R-:W-:-:S04]  /*2760*/  LOP3.LUT R12, R12, 0x40, RZ, 0xc0, !PT ;  /* 0x000000400c0c7812 */ /* 0x000fc800078ec0ff */
[----:B0-----:R-:W-:-:S05]  /*2770*/  IADD3 R34, P0, PT, R12, UR6, RZ ;  /* 0x000000060c227c10 */ /* 0x001fca000ff1e0ff */
[----:B------:R-:W-:-:S05]  /*2780*/  IMAD.X R35, RZ, RZ, UR7, P0 ;  /* 0x00000007ff237e24 */ /* 0x000fca00080e06ff */
[----:B------:R-:W3:Y:S01]  /*2790*/  LDG.E.128.CONSTANT R12, desc[UR4][R34.64] ;  /* 0x00000004220c7981 */ /* 0x000ee2000c1e9d00 */
[----:B------:R-:W-:Y:S01]  /*27a0*/  LOP3.LUT R19, R0, 0x1, RZ, 0xc0, !PT ;  /* 0x0000000100137812 */ /* 0x000fe200078ec0ff */
[----:B------:R-:W-:Y:S01]  /*27b0*/  IMAD.MOV.U32 R20, RZ, RZ, 0x20fd8164 ;  /* 0x20fd8164ff147424 */ /* 0x000fe200078e00ff */
[----:B------:R-:W3:Y:S01]  /*27c0*/  DMUL R32, R28, R28 ;  /* 0x0000001c1c207228 */ /* 0x000ee20000000000 */
        /* <DEDUP_REMOVED lines=8> */
[----:B---3--:R0:W3:Y:S02]  /*2850*/  DFMA R12, R32, R20, R12 ;  /* 0x00000014200c722b */ /* 0x0080e4000000000c */
[----:B0-----:R-:W5:Y:S01]  /*2860*/  LDG.E.128.CONSTANT R20, desc[UR4][R34.64+0x10] ;  /* 0x0000100422147981 */ /* 0x001f62000c1e9d00 */
[----:B------:R-:W-:-:S15]  /*2870*/  BSSY.RECONVERGENT B3, `(.L_x_1687) ;  /* 0x0000064000037945 */ /* 0x000fde0003800200 */
[----:B------:R-:W-:-:S15]  /*2880*/  NOP ;  /* 0x0000000000007918 */ /* 0x000fde0000000000 */
[----:B------:R-:W-:-:S15]  /*2890*/  NOP ;  /* 0x0000000000007918 */ /* 0x000fde0000000000 */
[----:B------:R-:W-:-:S15]  /*28a0*/  NOP ;  /* 0x0000000000007918 */ /* 0x000fde0000000000 */
[----:B------:R-:W-:-:S01]  /*28b0*/  NOP ;  /* 0x0000000000007918 */ /* 0x000fc20000000000 */
[----:B---3--:R-:W5:-:S15]  /*28c0*/  DFMA R12, R32, R12, R14 ;  /* 0x0000000c200c722b */ /* 0x008f5e000000000e */
        /* <DEDUP_REMOVED lines=89> */
[----:B------:R-:W-:Y:S02]  /*2e60*/  IMAD.MOV.U32 R14, RZ, RZ, R20 ;  /* 0x000000ffff0e7224 */ /* 0x000fe400078e0014 */
[----:B------:R-:W-:Y:S01]  /*2e70*/  IMAD.MOV.U32 R15, RZ, RZ, R21 ;  /* 0x000000ffff0f7224 */ /* 0x000fe200078e0015 */
[----:B------:R-:W-:Y:S06]  /*2e80*/  BRA `(.L_x_1689) ;  /* 0x0000000000087947 */ /* 0x000fec0003800000 */
.L_x_1688:
[----:B------:R0:W3:Y:S02]  /*2e90*/  DMUL R14, RZ, R16 ;  /* 0x00000010ff0e7228 */ /* 0x0000e40000000000 */
[----:B0--3--:R-:W-:-:S07]  /*2ea0*/  IMAD.MOV.U32 R0, RZ, RZ, RZ ;  /* 0x000000ffff007224 */ /* 0x009fce00078e00ff */
.L_x_1689:
[----:B------:R-:W-:Y:S05]  /*2eb0*/  BSYNC.RECONVERGENT B3 ;  /* 0x0000000000037941 */ /* 0x000fea0003800200 */
.L_x_1687:
        /* <DEDUP_REMOVED lines=18> */
[----:B0-----:R-:W5:-:S15]  /*2fe0*/  LDG.E.128.CONSTANT R20, desc[UR4][R28.64+0x20] ;  /* 0x000020041c147981 */ /* 0x001f5e000c1e9d00 */
[----:B------:R-:W-:-:S15]  /*2ff0*/  NOP ;  /* 0x0000000000007918 */ /* 0x000fde0000000000 */
[----:B------:R-:W-:-:S15]  /*3000*/  NOP ;  /* 0x0000000000007918 */ /* 0x000fde0000000000 */
[----:B------:R-:W-:-:S15]  /*3010*/  NOP ;  /* 0x0000000000007918 */ /* 0x000fde0000000000 */
[----:B------:R-:W-:-:S02]  /*3020*/  NOP ;  /* 0x0000000000007918 */ /* 0x000fc40000000000 */
[----:B---3--:R-:W4:-:S15]  /*3030*/  DFMA R24, R16, R24, R26 ;  /* 0x000000181018722b */ /* 0x008f1e000000001a */
        /* <DEDUP_REMOVED lines=48> */
.L_x_1681:
[----:B------:R-:W-:Y:S05]  /*3340*/  BSYNC.RECONVERGENT B2 ;  /* 0x0000000000027941 */ /* 0x000fea0003800200 */
.L_x_1680:
[----:B------:R-:W-:Y:S01]  /*3350*/  VIADD R0, R18, 0x180 ;  /* 0x0000018012007836 */ /* 0x000fe20000000000 */
[----:B------:R-:W-:Y:S01]  /*3360*/  BSSY.RECONVERGENT B2, `(.L_x_1690) ;  /* 0x00000fd000027945 */ /* 0x000fe20003800200 */
[----:B------:R-:W-:Y:S02]  /*3370*/  CS2R R22, SRZ ;  /* 0x0000000000167805 */ /* 0x000fe4000001ff00 */
[----:B------:R-:W-:Y:S02]  /*3380*/  CS2R R20, SRZ ;  /* 0x0000000000147805 */ /* 0x000fe4000001ff00 */
[----:B------:R-:W-:-:S13]  /*3390*/  ISETP.GE.AND P0, PT, R0, R39, PT ;  /* 0x000000270000720c */ /* 0x000fda0003f06270 */
[----:B------:R-:W-:Y:S05]  /*33a0*/  @P0 BRA `(.L_x_1691) ;  /* 0x0000000c00e00947 */ /* 0x000fea0003800000 */
[----:B------:R-:W4:Y:S01]  /*33b0*/  DSETP.NEU.AND P0, PT, |R2|, +INF , PT ;  /* 0x7ff000000200742a */ /* 0x000f220003f0d200 */
[----:B------:R-:W-:Y:S04]  /*33c0*/  BSSY.RECONVERGENT B3, `(.L_x_1692) ;  /* 0x0000036000037945 */ /* 0x000fe80003800200 */
[----:B----4-:R-:W-:Y:S05]  /*33d0*/  @!P0 BRA `(.L_x_1693) ;  /* 0x0000000000c88947 */ /* 0x010fea0003800000 */
        /* <DEDUP_REMOVED lines=8> */
[----:B------:R-:W4:Y:S01]  /*3460*/  DMUL R20, R2, UR6 ;  /* 0x0000000602147c28 */ /* 0x000f220008000000 */
[----:B------:R-:W-:-:S15]  /*3470*/  UMOV UR6, 0x54442d18 ;  /* 0x54442d1800067882 */ /* 0x000fde0000000000 */
[----:B------:R-:W-:-:S15]  /*3480*/  NOP ;  /* 0x0000000000007918 */ /* 0x000fde0000000000 */
[----:B------:R-:W-:-:S15]  /*3490*/  NOP ;  /* 0x0000000000007918 */ /* 0x000fde0000000000 */
[----:B------:R-:W-:-:S15]  /*34a0*/  NOP ;  /* 0x0000000000007918 */ /* 0x000fde0000000000 */
[----:B------:R-:W-:-:S03]  /*34b0*/  NOP ;  /* 0x0000000000007918 */ /* 0x000fc60000000000 */
[----:B----4-:R-:W4:Y:S01]  /*34c0*/  F2I.F64 R27, R20 ;  /* 0x00000014001b7311 */ /* 0x010f220000301100 */
[----:B------:R-:W-:-:S15]  /*34d0*/  UMOV UR7, 0x3ff921fb ;  /* 0x3ff921fb00077882 */ /* 0x000fde0000000000 */
[----:B------:R-:W-:-:S15]  /*34e0*/  NOP ;  /* 0x0000000000007918 */ /* 0x000fde0000000000 */
[----:B------:R-:W-:-:S15]  /*34f0*/  NOP ;  /* 0x0000000000007918 */ /* 0x000fde0000000000 */
[----:B------:R-:W-:-:S15]  /*3500*/  NOP ;  /* 0x0000000000007918 */ /* 0x000fde0000000000 */
[----:B------:R-:W-:-:S03]  /*3510*/  NOP ;  /* 0x0000000000007918 */ /* 0x000fc60000000000 */
[----:B----4-:R-:W4:-:S15]  /*3520*/  I2F.F64 R16, R27 ;  /* 0x0000001b00107312 */ /* 0x010f1e0000201c00 */
[----:B------:R-:W-:-:S15]  /*3530*/  NOP ;  /* 0x0000000000007918 */ /* 0x000fde0000000000 */
[----:B------:R-:W-:-:S15]  /*3540*/  NOP ;  /* 0x0000000000007918 */ /* 0x000fde0000000000 */
[----:B------:R-:W-:-:S15]  /*3550*/  NOP ;  /* 0x0000000000007918 */ /* 0x000fde0000000000 */
[----:B------:R-:W-:-:S04]  /*3560*/  NOP ;  /* 0x0000000000007918 */ /* 0x000fc80000000000 */
[----:B----4-:R-:W4:Y:S01]  /*3570*/  DFMA R22, R16, -UR6, R2 ;  /* 0x8000000610167c2b */ /* 0x010f220008000002 */
[----:B------:R-:W-:Y:S01]  /*3580*/  UMOV UR6, 0x33145c00 ;  /* 0x33145c0000067882 */ /* 0x000fe20000000000 */
[----:B------:R-:W-:-:S15]  /*3590*/  UMOV UR7, 0x3c91a626 ;  /* 0x3c91a62600077882 */ /* 0x000fde0000000000 */
[----:B------:R-:W-:-:S15]  /*35a0*/  NOP ;  /* 0x0000000000007918 */ /* 0x000fde0000000000 */
[----:B------:R-:W-:-:S15]  /*35b0*/  NOP ;  /* 0x0000000000007918 */ /* 0x000fde0000000000 */
[----:B------:R-:W-:-:S15]  /*35c0*/  NOP ;  /* 0x0000000000007918 */ /* 0x000fde0000000000 */
[----:B------:R-:W-:-:S02]  /*35d0*/  NOP ;  /* 0x0000000000007918 */ /* 0x000fc40000000000 */
[----:B----4-:R-:W4:Y:S01]  /*35e0*/  DFMA R22, R16, -UR6, R22 ;  /* 0x8000000610167c2b */ /* 0x010f220008000016 */
[----:B------:R-:W-:Y:S01]  /*35f0*/  UMOV UR6, 0x252049c0 ;  /* 0x252049c000067882 */ /* 0x000fe20000000000 */
[----:B------:R-:W-:-:S15]  /*3600*/  UMOV UR7, 0x397b839a ;  /* 0x397b839a00077882 */ /* 0x000fde0000000000 */
[----:B------:R-:W-:-:S15]  /*3610*/  NOP ;  /* 0x0000000000007918 */ /* 0x000fde0000000000 */
[----:B------:R-:W-:-:S15]  /*3620*/  NOP ;  /* 0x0000000000007918 */ /* 0x000fde0000000000 */
[----:B------:R-:W-:-:S15]  /*3630*/  NOP ;  /* 0x0000000000007918 */ /* 0x000fde0000000000 */
[----:B------:R-:W-:-:S02]  /*3640*/  NOP ;  /* 0x0000000000007918 */ /* 0x000fc40000000000 */
[----:B----4-:R4:W0:Y:S02]  /*3650*/  DFMA R16, R16, -UR6, R22 ;  /* 0x8000000610107c2b */ /* 0x0108240008000016 */
[----:B0---4-:R-:W-:Y:S05]  /*3660*/  @!P0 BRA `(.L_x_1695) ;  /* 0x0000000000188947 */ /* 0x011fea0003800000 */
[----:B------:R-:W-:Y:S01]  /*3670*/  IMAD.MOV.U32 R21, RZ, RZ, R2 ;  /* 0x000000ffff157224 */ /* 0x000fe200078e0002 */
[----:B------:R-:W-:Y:S01]  /*3680*/  MOV R19, 0x36b0 ;  /* 0x000036b000137802 */ /* 0x000fe20000000f00 */
[----:B------:R-:W-:-:S07]  /*3690*/  IMAD.MOV.U32 R0, RZ, RZ, R3 ;  /* 0x000000ffff007224 */ /* 0x000fce00078e0003 */
[----:B-123--:R-:W-:Y:S05]  /*36a0*/  CALL.REL.NOINC `($_ZN2at6native27unrolled_elementwise_kernelIZZZNS0_54_GLOBAL__N__7dbc7496_16_ComplexKernel_cu_1520ed90_304117polar_kernel_cudaERNS_14TensorIteratorEENKUlvE_clEvENKUlvE_clEvEUlddE_St5arrayIPcLm3EELi4E23TrivialOffsetCalculatorILi2EjESB_ILi1EjENS0_6memory15LoadWithoutCastENSE_16StoreWithoutCastEEEviT_T0_T2_T3_T4_T5_$__internal_trig_reduction_slowpathd) ;  /* 0x0000000c00a87944 */ /* 0x00efea0003c00000 */
[----:B------:R-:W-:Y:S02]  /*36b0*/  IMAD.MOV.U32 R16, RZ, RZ, R20 ;  /* 0x000000ffff107224 */ /* 0x000fe400078e0014 */
[----:B------:R-:W-:-:S07]  /*36c0*/  IMAD.MOV.U32 R17, RZ, RZ, R21 ;  /* 0x000000ffff117224 */ /* 0x000fce00078e0015 */
.L_x_1695:
[----:B------:R-:W-:Y:S05]  /*36d0*/  BSYNC.RECONVERGENT B4 ;  /* 0x0000000000047941 */ /* 0x000fea0003800200 */
.L_x_1694:
[----:B------:R-:W-:Y:S01]  /*36e0*/  VIADD R0, R27, 0x1 ;  /* 0x000000011b007836 */ /* 0x000fe20000000000 */
[----:B------:R-:W-:Y:S06]  /*36f0*/  BRA `(.L_x_1696) ;  /* 0x0000000000087947 */ /* 0x000fec0003800000 */
.L_x_1693:
[----:B------:R4:W0:Y:S02]  /*3700*/  DMUL R16, RZ, R2 ;  /* 0x00000002ff107228 */ /* 0x0008240000000000 */
[----:B0---4-:R-:W-:-:S07]  /*3710*/  IMAD.MOV.U32 R0, RZ, RZ, 0x1 ;  /* 0x00000001ff007424 */ /* 0x011fce00078e00ff */
.L_x_1696:
[----:B------:R-:W-:Y:S05]  /*3720*/  BSYNC.RECONVERGENT B3 ;  /* 0x0000000000037941 */ /* 0x000fea0003800200 */
.L_x_1692:
[----:B------:R-:W0:Y:S01]  /*3730*/  LDCU.64 UR6, c[0x4][0x130] ;  /* 0x01002600ff0677ac */ /* 0x000e220008000a00 */
[----:B------:R-:W-:-:S05]  /*3740*/  IMAD.SHL.U32 R19, R0, 0x40, RZ ;  /* 0x0000004000137824 */ /* 0x000fca00078e00ff */
[----:B------:R-:W-:-:S04]  /*3750*/  LOP3.LUT R19, R19, 0x40, RZ, 0xc0, !PT ;  /* 0x0000004013137812 */ /* 0x000fc800078ec0ff */
[----:B0-----:R-:W-:-:S05]  /*3760*/  IADD3 R34, P0, PT, R19, UR6, RZ ;  /* 0x0000000613227c10 */ /* 0x001fca000ff1e0ff */
[----:B------:R-:W-:-:S05]  /*3770*/  IMAD.X R35, RZ, RZ, UR7, P0 ;  /* 0x00000007ff237e24 */ /* 0x000fca00080e06ff */
[----:B------:R-:W4:Y:S01]  /*3780*/  LDG.E.128.CONSTANT R20, desc[UR4][R34.64] ;  /* 0x0000000422147981 */ /* 0x000f22000c1e9d00 */
[----:B------:R-:W-:Y:S01]  /*3790*/  LOP3.LUT R19, R0, 0x1, RZ, 0xc0, !PT ;  /* 0x0000000100137812 */ /* 0x000fe200078ec0ff */
[----:B------:R-:W-:Y:S01]  /*37a0*/  IMAD.MOV.U32 R24, RZ, RZ, 0x20fd8164 ;  /* 0x20fd8164ff187424 */ /* 0x000fe200078e00ff */
[----:B------:R-:W4:Y:S01]  /*37b0*/  DMUL R32, R16, R16 ;  /* 0x0000001010207228 */ /* 0x000f220000000000 */
        /* <DEDUP_REMOVED lines=8> */
[----:B----4-:R0:W4:Y:S02]  /*3840*/  DFMA R20, R32, R24, R20 ;  /* 0x000000182014722b */ /* 0x0101240000000014 */
[----:B0-----:R-:W2:Y:S01]  /*3850*/  LDG.E.128.CONSTANT R24, desc[UR4][R34.64+0x10] ;  /* 0x0000100422187981 */ /* 0x001ea2000c1e9d00 */
[----:B------:R-:W-:-:S15]  /*3860*/  BSSY.RECONVERGENT B3, `(.L_x_1697) ;  /* 0x0000064000037945 */ /* 0x000fde0003800200 */
[----:B------:R-:W-:-:S15]  /*3870*/  NOP ;  /* 0x0000000000007918 */ /* 0x000fde0000000000 */
[----:B------:R-:W-:-:S15]  /*3880*/  NOP ;  /* 0x0000000000007918 */ /* 0x000fde0000000000 */
[----:B------:R-:W-:-:S15]  /*3890*/  NOP ;  /* 0x0000000000007918 */ /* 0x000fde0000000000 */
[----:B------:R-:W-:-:S01]  /*38a0*/  NOP ;  /* 0x0000000000007918 */ /* 0x000fc20000000000 */
[----:B----4-:R-:W2:-:S15]  /*38b0*/  DFMA R20, R32, R20, R22 ;  /* 0x000000142014722b */ /* 0x010e9e0000000016 */
        /* <DEDUP_REMOVED lines=87> */
[----:B-1-3--:R-:W-:Y:S05]  /*3e30*/  CALL.REL.NOINC `($_ZN2at6native27unrolled_elementwise_kernelIZZZNS0_54_GLOBAL__N__7dbc7496_16_ComplexKernel_cu_1520ed90_304117polar_kernel_cudaERNS_14TensorIteratorEENKUlvE_clEvENKUlvE_clEvEUlddE_St5arrayIPcLm3EELi4E23TrivialOffsetCalculatorILi2EjESB_ILi1EjENS0_6memory15LoadWithoutCastENSE_16StoreWithoutCastEEEviT_T0_T2_T3_T4_T5_$__internal_trig_reduction_slowpathd) ;  /* 0x0000000400c47944 */ /* 0x00afea0003c00000 */
[----:B------:R-:W-:Y:S02]  /*3e40*/  IMAD.MOV.U32 R0, RZ, RZ, R27 ;  /* 0x000000ffff007224 */ /* 0x000fe400078e001b */
[----:B------:R-:W-:Y:S02]  /*3e50*/  IMAD.MOV.U32 R32, RZ, RZ, R20 ;  /* 0x000000ffff207224 */ /* 0x000fe400078e0014 */
[----:B------:R-:W-:Y:S01]  /*3e60*/  IMAD.MOV.U32 R33, RZ, RZ, R21 ;  /* 0x000000ffff217224 */ /* 0x000fe200078e0015 */
[----:B------:R-:W-:Y:S06]  /*3e70*/  BRA `(.L_x_1699) ;  /* 0x0000000000087947 */ /* 0x000fec0003800000 */
.L_x_1698:
[----:B------:R0:W2:Y:S02]  /*3e80*/  DMUL R32, RZ, R2 ;  /* 0x00000002ff207228 */ /* 0x0000a40000000000 */
[----:B0-2---:R-:W-:-:S07]  /*3e90*/  IMAD.MOV.U32 R0, RZ, RZ, RZ ;  /* 0x000000ffff007224 */ /* 0x005fce00078e00ff */
.L_x_1699:
[----:B------:R-:W-:Y:S05]  /*3ea0*/  BSYNC.RECONVERGENT B3 ;  /* 0x0000000000037941 */ /* 0x000fea0003800200 */
.L_x_1697:
        /* <DEDUP_REMOVED lines=53> */
[----:B------:R-:W0:-:S15]  /*4200*/  DFMA R2, R2, R26, 1 ;  /* 0x3ff000000202742b */ /* 0x000e1e000000001a */
[----:B------:R-:W-:-:S15]  /*4210*/  NOP ;  /* 0x0000000000007918 */ /* 0x000fde0000000000 */
[----:B------:R-:W-:-:S15]  /*4220*/  NOP ;  /* 0x0000000000007918 */ /* 0x000fde0000000000 */
[----:B------:R-:W-:-:S15]  /*4230*/  NOP ;  /* 0x0000000000007918 */ /* 0x000fde0000000000 */
[----:B------:R-:W-:-:S04]  /*4240*/  NOP ;  /* 0x0000000000007918 */ /* 0x000fc80000000000 */
[----:B------:R0:W-:Y:S02]  /*4250*/  DMUL R20, R36, R16 ;  /* 0x0000001024147228 */ /* 0x0001e40000000000 */
        /* <DEDUP_REMOVED lines=12> */
[----:B------:R4:W0:Y:S02]  /*4320*/  DMUL R22, R36, R22 ;  /* 0x0000001624167228 */ /* 0x0008240000000000 */
.L_x_1691:
[----:B------:R-:W-:Y:S05]  /*4330*/  BSYNC.RECONVERGENT B2 ;  /* 0x0000000000027941 */ /* 0x000fea0003800200 */
.L_x_1690:
[----:B------:R-:W-:Y:S01]  /*4340*/  ISETP.GE.AND P0, PT, R18, R39, PT ;  /* 0x000000271200720c */ /* 0x000fe20003f06270 */
[----:B------:R-:W-:Y:S04]  /*4350*/  BSSY.RECONVERGENT B0, `(.L_x_1700) ;  /* 0x0000017000007945 */ /* 0x000fe80003800200 */
[----:B------:R-:W-:Y:S08]  /*4360*/  BSSY.RELIABLE B1, `(.L_x_1701) ;  /* 0x000000f000017945 */ /* 0x000ff00003800100 */
[----:B------:R-:W-:Y:S05]  /*4370*/  @P0 BRA `(.L_x_1702) ;  /* 0x0000000000340947 */ /* 0x000fea0003800000 */
[----:B------:R-:W5:Y:S01]  /*4380*/  LDC.64 R2, c[0x0][0x388] ;  /* 0x0000e200ff027b82 */ /* 0x000f620000000a00 */
[----:B------:R-:W-:Y:S02]  /*4390*/  IMAD R17, R40, 0x200, R18 ;  /* 0x0000020028117824 */ /* 0x000fe400078e0212 */
[----:B------:R-:W-:-:S05]  /*43a0*/  IMAD.MOV.U32 R18, RZ, RZ, R38 ;  /* 0x000000ffff127224 */ /* 0x000fca00078e0026 */
[----:B------:R-:W-:-:S13]  /*43b0*/  ISETP.GE.AND P0, PT, R18, R39, PT ;  /* 0x000000271200720c */ /* 0x000fda0003f06270 */
[----:B------:R-:W-:Y:S05]  /*43c0*/  @P0 BREAK.RELIABLE B1 ;  /* 0x0000000000010942 */ /* 0x000fea0003800100 */
[----:B-----5:R-:W-:-:S05]  /*43d0*/  IMAD.WIDE.U32 R2, R17, 0x10, R2 ;  /* 0x0000001011027825 */ /* 0x020fca00078e0002 */
[----:B-1----:R1:W-:Y:S01]  /*43e0*/  STG.E.128 desc[UR4][R2.64], R8 ;  /* 0x0000000802007986 */ /* 0x0023e2000c101d04 */
[----:B------:R-:W-:Y:S05]  /*43f0*/  @P0 BRA `(.L_x_1703) ;  /* 0x0000000000300947 */ /* 0x000fea0003800000 */
[----:B-1----:R-:W1:Y:S01]  /*4400*/  LDC.64 R2, c[0x0][0x388] ;  /* 0x0000e200ff027b82 */ /* 0x002e620000000a00 */
[----:B------:R-:W-:Y:S02]  /*4410*/  IMAD R9, R40, 0x200, R18 ;  /* 0x0000020028097824 */ /* 0x000fe400078e0212 */
[----:B------:R-:W-:Y:S02]  /*4420*/  VIADD R18, R18, 0x80 ;  /* 0x0000008012127836 */ /* 0x000fe40000000000 */
[----:B-1----:R-:W-:-:S05]  /*4430*/  IMAD.WIDE.U32 R2, R9, 0x10, R2 ;  /* 0x0000001009027825 */ /* 0x002fca00078e0002 */
[----:B--2---:R1:W-:Y:S02]  /*4440*/  STG.E.128 desc[UR4][R2.64], R4 ;  /* 0x0000000402007986 */ /* 0x0043e4000c101d04 */
.L_x_1702:
[----:B------:R-:W-:Y:S05]  /*4450*/  BSYNC.RELIABLE B1 ;  /* 0x0000000000017941 */ /* 0x000fea0003800100 */
.L_x_1701:
[----:B------:R-:W-:-:S13]  /*4460*/  ISETP.GE.AND P0, PT, R18, R39, PT ;  /* 0x000000271200720c */ /* 0x000fda0003f06270 */
[----:B-1----:R-:W1:Y:S01]  /*4470*/  @!P0 LDC.64 R2, c[0x0][0x388] ;  /* 0x0000e200ff028b82 */ /* 0x002e620000000a00 */
[----:B------:R-:W-:Y:S02]  /*4480*/  @!P0 IMAD R5, R40, 0x200, R18 ;  /* 0x0000020028058824 */ /* 0x000fe400078e0212 */
[----:B------:R-:W-:Y:S02]  /*4490*/  @!P0 VIADD R18, R18, 0x80 ;  /* 0x0000008012128836 */ /* 0x000fe40000000000 */
[----:B-1----:R-:W-:-:S05]  /*44a0*/  @!P0 IMAD.WIDE.U32 R2, R5, 0x10, R2 ;  /* 0x0000001005028825 */ /* 0x002fca00078e0002 */
[----:B---3--:R1:W-:Y:S02]  /*44b0*/  @!P0 STG.E.128 desc[UR4][R2.64], R12 ;  /* 0x0000000c02008986 */ /* 0x0083e4000c101d04 */
.L_x_1703:
[----:B------:R-:W-:Y:S05]  /*44c0*/  BSYNC.RECONVERGENT B0 ;  /* 0x0000000000007941 */ /* 0x000fea0003800200 */
.L_x_1700:
[----:B------:R-:W-:Y:S05]  /*44d0*/  WARPSYNC.ALL ;  /* 0x0000000000007948 */ /* 0x000fea0003800000 */
[----:B------:R-:W-:-:S13]  /*44e0*/  ISETP.GE.AND P0, PT, R18, R39, PT ;  /* 0x000000271200720c */ /* 0x000fda0003f06270 */
[----:B------:R-:W-:Y:S05]  /*44f0*/  @P0 EXIT ;  /* 0x000000000000094d */ /* 0x000fea0003800000 */
[----:B-1----:R-:W1:Y:S01]  /*4500*/  LDC.64 R2, c[0x0][0x388] ;  /* 0x0000e200ff027b82 */ /* 0x002e620000000a00 */
[----:B------:R-:W-:-:S04]  /*4510*/  IMAD R5, R40, 0x200, R18 ;  /* 0x0000020028057824 */ /* 0x000fc800078e0212 */
[----:B-1----:R-:W-:-:S05]  /*4520*/  IMAD.WIDE.U32 R2, R5, 0x10, R2 ;  /* 0x0000001005027825 */ /* 0x002fca00078e0002 */
[----:B0-----:R-:W-:Y:S01]  /*4530*/  STG.E.128 desc[UR4][R2.64], R20 ;  /* 0x0000001402007986 */ /* 0x001fe2000c101d04 */
[----:B------:R-:W-:Y:S05]  /*4540*/  EXIT ;  /* 0x000000000000794d */ /* 0x000fea0003800000 */
        .type           $_ZN2at6native27unrolled_elementwise_kernelIZZZNS0_54_GLOBAL__N__7dbc7496_16_ComplexKernel_cu_1520ed90_304117polar_kernel_cudaERNS_14TensorIteratorEENKUlvE_clEvENKUlvE_clEvEUlddE_St5arrayIPcLm3EELi4E23TrivialOffsetCalculatorILi2EjESB_ILi1EjENS0_6memory15LoadWithoutCastENSE_16StoreWithoutCastEEEviT_T0_T2_T3_T4_T5_$__internal_trig_reduction_slowpathd,@function
        .size           $_ZN2at6native27unrolled_elementwise_kernelIZZZNS0_54_GLOBAL__N__7dbc7496_16_ComplexKernel_cu_1520ed90_304117polar_kernel_cudaERNS_14TensorIteratorEENKUlvE_clEvENKUlvE_clEvEUlddE_St5arrayIPcLm3EELi4E23TrivialOffsetCalculatorILi2EjESB_ILi1EjENS0_6memory15LoadWithoutCastENSE_16StoreWithoutCastEEEviT_T0_T2_T3_T4_T5_$__internal_trig_reduction_slowpathd,(.L_x_4467 - $_ZN2at6native27unrolled_elementwise_kernelIZZZNS0_54_GLOBAL__N__7dbc7496_16_ComplexKernel_cu_1520ed90_304117polar_kernel_cudaERNS_14TensorIteratorEENKUlvE_clEvENKUlvE_clEvEUlddE_St5arrayIPcLm3EELi4E23TrivialOffsetCalculatorILi2EjESB_ILi1EjENS0_6memory15LoadWithoutCastENSE_16StoreWithoutCastEEEviT_T0_T2_T3_T4_T5_$__internal_trig_reduction_slowpathd)
$_ZN2at6native27unrolled_elementwise_kernelIZZZNS0_54_GLOBAL__N__7dbc7496_16_ComplexKernel_cu_1520ed90_304117polar_kernel_cudaERNS_14TensorIteratorEENKUlvE_clEvENKUlvE_clEvEUlddE_St5arrayIPcLm3EELi4E23TrivialOffsetCalculatorILi2EjESB_ILi1EjENS0_6memory15LoadWithoutCastENSE_16StoreWithoutCastEEEviT_T0_T2_T3_T4_T5_$__internal_trig_reduction_slowpathd:
[----:B------:R-:W-:Y:S01]  /*4550*/  SHF.R.U32.HI R32, RZ, 0x14, R0 ;  /* 0x00000014ff207819 */ /* 0x000fe20000011600 */
[----:B------:R-:W-:-:S03]  /*4560*/  IMAD.MOV.U32 R27, RZ, RZ, RZ ;  /* 0x000000ffff1b7224 */ /* 0x000fc600078e00ff */
        /* <DEDUP_REMOVED lines=21> */
.L_x_1708:
        /* <DEDUP_REMOVED lines=28> */
.L_x_1707:
[----:B------:R-:W-:-:S05]  /*4880*/  LOP3.LUT R20, R32, 0x7ff, RZ, 0xc0, !PT ;  /* 0x000007ff20147812 */ /* 0x000fca00078ec0ff */
[----:B------:R-:W-:-:S05]  /*4890*/  VIADD R20, R20, 0xfffffc00 ;  /* 0xfffffc0014147836 */ /* 0x000fca0000000000 */
[----:B------:R-:W-:Y:S02]  /*48a0*/  SHF.R.U32.HI R21, RZ, 0x6, R20 ;  /* 0x00000006ff157819 */ /* 0x000fe40000011614 */
[----:B------:R-:W-:Y:S02]  /*48b0*/  ISETP.GE.U32.AND P0, PT, R20, 0x80, PT ;  /* 0x000000801400780c */ /* 0x000fe40003f06070 */
[----:B------:R-:W-:-:S04]  /*48c0*/  IADD3 R21, PT, PT, -R21, 0x13, RZ ;  /* 0x0000001315157810 */ /* 0x000fc80007ffe1ff */
[----:B------:R-:W-:-:S07]  /*48d0*/  SEL R22, R21, 0x12, P0 ;  /* 0x0000001215167807 */ /* 0x000fce0000000000 */
.L_x_1706:
[----:B------:R-:W-:Y:S05]  /*48e0*/  BSYNC.RECONVERGENT B0 ;  /* 0x0000000000007941 */ /* 0x000fea0003800200 */
.L_x_1705:
        /* <DEDUP_REMOVED lines=13> */
[----:B------:R-:W-:Y:S02]  /*49c0*/  @P0 SHF.R.U32.HI R29, RZ, 0x1, R25 ;  /* 0x00000001ff1d0819 */ /* 0x000fe40000011619 */
[----:B---3--:R-:W-:Y:S02]  /*49d0*/  @P0 SHF.L.U32 R24, R22, R32, RZ ;  /* 0x0000002016180219 */ /* 0x008fe400000006ff */
[----:B------:R-:W-:Y:S02]  /*49e0*/  @P0 SHF.R.U64 R26, R26, R28, R29 ;  /* 0x0000001c1a1a0219 */ /* 0x000fe4000000121d */
[C-C-:B------:R-:W-:Y:S02]  /*49f0*/  @P0 SHF.R.U64 R25, R22.reuse, 0x1, R23.reuse ;  /* 0x0000000116190819 */ /* 0x140fe40000001217 */
[----:B------:R-:W-:Y:S02]  /*4a00*/  @P0 SHF.L.U64.HI R27, R22, R32, R23 ;  /* 0x00000020161b0219 */ /* 0x000fe40000010217 */
[----:B------:R-:W-:-:S02]  /*4a10*/  @P0 LOP3.LUT R22, R24, R26, RZ, 0xfc, !PT ;  /* 0x0000001a18160212 */ /* 0x000fc400078efcff */
[----:B------:R-:W-:Y:S02]  /*4a20*/  @P0 SHF.R.U32.HI R24, RZ, 0x1, R23 ;  /* 0x00000001ff180819 */ /* 0x000fe40000011617 */
[-C--:B------:R-:W-:Y:S02]  /*4a30*/  @P0 SHF.R.U32.HI R29, RZ, R28.reuse, R29 ;  /* 0x0000001cff1d0219 */ /* 0x080fe4000001161d */
[----:B------:R-:W-:Y:S02]  /*4a40*/  @P0 SHF.R.U64 R25, R25, R28, R24 ;  /* 0x0000001c19190219 */ /* 0x000fe40000001218 */
[CC--:B----4-:R-:W-:Y:S02]  /*4a50*/  @P0 SHF.L.U32 R26, R20.reuse, R32.reuse, RZ ;  /* 0x00000020141a0219 */ /* 0x0d0fe400000006ff */
        /* <DEDUP_REMOVED lines=20> */
[----:B------:R-:W-:Y:S02]  /*4ba0*/  ISETP.NE.U32.AND P1, PT, R20, RZ, PT ;  /* 0x000000ff1400720c */ /* 0x000fe40003f25070 */
[----:B------:R-:W-:Y:S02]  /*4bb0*/  SEL R25, R22, R25, P0 ;  /* 0x0000001916197207 */ /* 0x000fe40000000000 */
[----:B------:R-:W-:Y:S01]  /*4bc0*/  SEL R26, R28, R20, !P1 ;  /* 0x000000141c1a7207 */ /* 0x000fe20004800000 */
[----:B------:R-:W-:-:S05]  /*4bd0*/  @!P0 IMAD.MOV R24, RZ, RZ, -R24 ;  /* 0x000000ffff188224 */ /* 0x000fca00078e0a18 */
[----:B------:R-:W0:Y:S02]  /*4be0*/  FLO.U32 R26, R26 ;  /* 0x0000001a001a7300 */ /* 0x000e2400000e0000 */
[C---:B0-----:R-:W-:Y:S02]  /*4bf0*/  IADD3 R23, PT, PT, -R26.reuse, 0x1f, RZ ;  /* 0x0000001f1a177810 */ /* 0x041fe40007ffe1ff */
[----:B------:R-:W-:-:S03]  /*4c00*/  IADD3 R26, PT, PT, -R26, 0x3f, RZ ;  /* 0x0000003f1a1a7810 */ /* 0x000fc60007ffe1ff */
[----:B------:R-:W-:-:S05]  /*4c10*/  @P1 IMAD.MOV R26, RZ, RZ, R23 ;  /* 0x000000ffff1a1224 */ /* 0x000fca00078e0217 */
[----:B------:R-:W-:-:S13]  /*4c20*/  ISETP.NE.AND P1, PT, R26, RZ, PT ;  /* 0x000000ff1a00720c */ /* 0x000fda0003f25270 */
[----:B------:R-:W-:Y:S05]  /*4c30*/  @!P1 BRA `(.L_x_1710) ;  /* 0x0000000000289947 */ /* 0x000fea0003800000 */
[----:B------:R-:W-:Y:S02]  /*4c40*/  LOP3.LUT R22, R26, 0x3f, RZ, 0xc0, !PT ;  /* 0x0000003f1a167812 */ /* 0x000fe400078ec0ff */
        /* <DEDUP_REMOVED lines=9> */
.L_x_1710:
[----:B------:R-:W-:Y:S05]  /*4ce0*/  BSYNC.RECONVERGENT B0 ;  /* 0x0000000000007941 */ /* 0x000fea0003800200 */
.L_x_1709:
[----:B------:R-:W-:-:S04]  /*4cf0*/  IMAD.WIDE.U32 R22, R28, 0x2168c235, RZ ;  /* 0x2168c2351c167825 */ /* 0x000fc800078e00ff */
[----:B------:R-:W-:Y:S01]  /*4d00*/  IMAD.MOV.U32 R24, RZ, RZ, R23 ;  /* 0x000000ffff187224 */ /* 0x000fe200078e0017 */
[----:B------:R-:W-:Y:S01]  /*4d10*/  IADD3 RZ, P1, PT, R22, R22, RZ ;  /* 0x0000001616ff7210 */ /* 0x000fe20007f3e0ff */
[----:B------:R-:W-:Y:S02]  /*4d20*/  IMAD.MOV.U32 R25, RZ, RZ, RZ ;  /* 0x000000ffff197224 */ /* 0x000fe400078e00ff */
[----:B------:R-:W-:-:S04]  /*4d30*/  IMAD.HI.U32 R23, R20, -0x36f0255e, RZ ;  /* 0xc90fdaa214177827 */ /* 0x000fc800078e00ff */
[----:B------:R-:W-:-:S04]  /*4d40*/  IMAD.WIDE.U32 R24, R28, -0x36f0255e, R24 ;  /* 0xc90fdaa21c187825 */ /* 0x000fc800078e0018 */
        /* <DEDUP_REMOVED lines=12> */
[----:B------:R-:W-:Y:S02]  /*4e10*/  IADD3 R23, P2, PT, R23, 0x1, RZ ;  /* 0x0000000117177810 */ /* 0x000fe40007f5e0ff */
[----:B------:R-:W-:-:S03]  /*4e20*/  SHF.R.U32.HI R24, RZ, 0x1e, R21 ;  /* 0x0000001eff187819 */ /* 0x000fc60000011615 */
[----:B------:R-:W-:Y:S01]  /*4e30*/  IMAD.X R20, RZ, RZ, R20, P2 ;  /* 0x000000ffff147224 */ /* 0x000fe200010e0614 */
[----:B------:R-:W-:-:S04]  /*4e40*/  LEA.HI R27, R27, R24, RZ, 0x1 ;  /* 0x000000181b1b7211 */ /* 0x000fc800078f08ff */
        /* <DEDUP_REMOVED lines=14> */
.L_x_1704:
[----:B------:R-:W-:Y:S02]  /*4f30*/  IMAD.MOV.U32 R22, RZ, RZ, R19 ;  /* 0x000000ffff167224 */ /* 0x000fe400078e0013 */
[----:B------:R-:W-:Y:S02]  /*4f40*/  IMAD.MOV.U32 R23, RZ, RZ, 0x0 ;  /* 0x00000000ff177424 */ /* 0x000fe400078e00ff */
[----:B------:R-:W-:Y:S02]  /*4f50*/  IMAD.MOV.U32 R20, RZ, RZ, R21 ;  /* 0x000000ffff147224 */ /* 0x000fe400078e0015 */
[----:B------:R-:W-:Y:S01]  /*4f60*/  IMAD.MOV.U32 R21, RZ, RZ, R0 ;  /* 0x000000ffff157224 */ /* 0x000fe200078e0000 */
[----:B------:R-:W-:Y:S06]  /*4f70*/  RET.REL.NODEC R22 `(_ZN2at6native27unrolled_elementwise_kernelIZZZNS0_54_GLOBAL__N__7dbc7496_16_ComplexKernel_cu_1520ed90_304117polar_kernel_cudaERNS_14TensorIteratorEENKUlvE_clEvENKUlvE_clEvEUlddE_St5arrayIPcLm3EELi4E23TrivialOffsetCalculatorILi2EjESB_ILi1EjENS0_6memory15LoadWithoutCastENSE_16StoreWithoutCastEEEviT_T0_T2_T3_T4_T5_) ;  /* 0xffffffb016207950 */ /* 0x000fec0003c3ffff */
.L_x_1711:
        /* <DEDUP_REMOVED lines=16> */
.L_x_4467:


//--------------------- .text._ZN2at6native29vectorized_elementwise_kernelILi2EZZZNS0_54_GLOBAL__N__7dbc7496_16_ComplexKernel_cu_1520ed90_304117polar_kernel_cudaERNS_14TensorIteratorEENKUlvE_clEvENKUlvE_clEvEUlddE_St5arrayIPcLm3EEEEviT0_T1_ --------------------------
	.section	.text._ZN2at6native29vectorized_elementwise_kernelILi2EZZZNS0_54_GLOBAL__N__7dbc7496_16_ComplexKernel_cu_1520ed90_304117polar_kernel_cudaERNS_14TensorIteratorEENKUlvE_clEvENKUlvE_clEvEUlddE_St5arrayIPcLm3EEEEviT0_T1_,"ax",@progbits
	.align	128
        .global         _ZN2at6native29vectorized_elementwise_kernelILi2EZZZNS0_54_GLOBAL__N__7dbc7496_16_ComplexKernel_cu_1520ed90_304117polar_kernel_cudaERNS_14TensorIteratorEENKUlvE_clEvENKUlvE_clEvEUlddE_St5arrayIPcLm3EEEEviT0_T1_
        .type           _ZN2at6native29vectorized_elementwise_kernelILi2EZZZNS0_54_GLOBAL__N__7dbc7496_16_ComplexKernel_cu_1520ed90_304117polar_kernel_cudaERNS_14TensorIteratorEENKUlvE_clEvENKUlvE_clEvEUlddE_St5arrayIPcLm3EEEEviT0_T1_,@function
        .size           _ZN2at6native29vectorized_elementwise_kernelILi2EZZZNS0_54_GLOBAL__N__7dbc7496_16_ComplexKernel_cu_1520ed90_304117polar_kernel_cudaERNS_14TensorIteratorEENKUlvE_clEvENKUlvE_clEvEUlddE_St5arrayIPcLm3EEEEviT0_T1_,(.L_x_4468 - _ZN2at6native29vectorized_elementwise_kernelILi2EZZZNS0_54_GLOBAL__N__7dbc7496_16_ComplexKernel_cu_1520ed90_304117polar_kernel_cudaERNS_14TensorIteratorEENKUlvE_clEvENKUlvE_clEvEUlddE_St5arrayIPcLm3EEEEviT0_T1_)
        .other          _ZN2at6native29vectorized_elementwise_kernelILi2EZZZNS0_54_GLOBAL__N__7dbc7496_16_ComplexKernel_cu_1520ed90_304117polar_kernel_cudaERNS_14TensorIteratorEENKUlvE_clEvENKUlvE_clEvEUlddE_St5arrayIPcLm3EEEEviT0_T1_,@"STO_CUDA_ENTRY STV_DEFAULT"
_ZN2at6native29vectorized_elementwise_kernelILi2EZZZNS0_54_GLOBAL__N__7dbc7496_16_ComplexKernel_cu_1520ed90_304117polar_kernel_cudaERNS_14TensorIteratorEENKUlvE_clEvENKUlvE_clEvEUlddE_St5arrayIPcLm3EEEEviT0_T1_:
.text._ZN2at6native29vectorized_elementwise_kernelILi2EZZZNS0_54_GLOBAL__N__7dbc7496_16_ComplexKernel_cu_1520ed90_304117polar_kernel_cudaERNS_14TensorIteratorEENKUlvE_clEvENKUlvE_clEvEUlddE_St5arrayIPcLm3EEEEviT0_T1_:
[----:B------:R-:W0:Y:S01]  /*0000*/  LDC R1, c[0x0][0x37c] ;  /* 0x0000df00ff017b82 */ /* 0x000e220000000800 */
[----:B------:R-:W1:Y:S01]  /*0010*/  S2R R70, SR_CTAID.X ;  /* 0x0000000000467919 */ /* 0x000e620000002500 */
[----:B------:R-:W2:Y:S01]  /*0020*/  LDCU UR6, c[0x0][0x380] ;  /* 0x00007000ff0677ac */ /* 0x000ea20008000800 */
[----:B0-----:R-:W-:Y:S01]  /*0030*/  VIADD R1, R1, 0xffffffd8 ;  /* 0xffffffd801017836 */ /* 0x001fe20000000000 */
[----:B------:R-:W0:Y:S01]  /*0040*/  LDCU.64 UR4, c[0x0][0x358] ;  /* 0x00006b00ff0477ac */ /* 0x000e220008000a00 */
[----:B-1----:R-:W-:-:S05]  /*0050*/  IMAD.SHL.U32 R70, R70, 0x400, RZ ;  /* 0x0000040046467824 */ /* 0x002fca00078e00ff */
[----:B--2---:R-:W-:-:S04]  /*0060*/  IADD3 R29, PT, PT, -R70, UR6, RZ ;  /* 0x00000006461d7c10 */ /* 0x004fc8000fffe1ff */
[----:B------:R-:W-:-:S13]  /*0070*/  ISETP.GT.U32.AND P0, PT, R29, 0x3ff, PT ;  /* 0x000003ff1d00780c */ /* 0x000fda0003f04070 */
[----:B0-----:R-:W-:Y:S05]  /*0080*/  @P0 BRA `(.L_x_1712) ;  /* 0x00000088004c0947 */ /* 0x001fea0003800000 */
[----:B------:R-:W0:Y:S01]  /*0090*/  S2R R0, SR_TID.X ;  /* 0x0000000000007919 */ /* 0x000e220000002100 */
[----:B------:R-:W1:Y:S01]  /*00a0*/  LDC.64 R4, c[0x0][0x390] ;  /* 0x0000e400ff047b82 */ /* 0x000e620000000a00 */
[----:B------:R-:W-:Y:S02]  /*00b0*/  CS2R R10, SRZ ;  /* 0x00000000000a7805 */ /* 0x000fe4000001ff00 */
[----:B------:R-:W-:Y:S02]  /*00c0*/  CS2R R6, SRZ ;  /* 0x0000000000067805 */ /* 0x000fe4000001ff00 */
[----:B------:R-:W-:-:S03]  /*00d0*/  CS2R R14, SRZ ;  /* 0x00000000000e7805 */ /* 0x000fc6000001ff00 */
[----:B------:R-:W2:Y:S08]  /*00e0*/  LDC.64 R8, c[0x0][0x398] ;  /* 0x0000e600ff087b82 */ /* 0x000eb00000000a00 */
[----:B------:R-:W3:Y:S08]  /*00f0*/  LDC.64 R18, c[0x0][0x390] ;  /* 0x0000e400ff127b82 */ /* 0x000ef00000000a00 */
[----:B------:R-:W4:Y:S01]  /*0100*/  LDC.64 R20, c[0x0][0x398] ;  /* 0x0000e600ff147b82 */ /* 0x000f220000000a00 */
[----:B0-----:R-:W-:Y:S01]  /*0110*/  ISETP.GE.U32.AND P5, PT, R0, R29, PT ;  /* 0x0000001d0000720c */ /* 0x001fe20003fa6070 */
[----:B------:R-:W-:-:S06]  /*0120*/  IMAD.MOV.U32 R28, RZ, RZ, R0 ;  /* 0x000000ffff1c7224 */ /* 0x000fcc00078e0000 */
[----:B------:R-:W0:Y:S08]  /*0130*/  LDC.64 R16, c[0x0][0x390] ;  /* 0x0000e400ff107b82 */ /* 0x000e300000000a00 */
[----:B------:R-:W3:Y:S01]  /*0140*/  LDC.64 R34, c[0x0][0x398] ;  /* 0x0000e600ff227b82 */ /* 0x000ee20000000a00 */
[----:B------:R-:W-:Y:S02]  /*0150*/  @!P5 VIADD R0, R28, 0x80 ;  /* 0x000000801c00d836 */ /* 0x000fe40000000000 */
[----:B------:R-:W-:-:S03]  /*0160*/  @!P5 IMAD.IADD R3, R70, 0x1, R28 ;  /* 0x000000014603d824 */ /* 0x000fc600078e021c */
[----:B------:R-:W-:Y:S01]  /*0170*/  ISETP.GE.U32.AND P0, PT, R0, R29, PT ;  /* 0x0000001d0000720c */ /* 0x000fe20003f06070 */
[C---:B-1----:R-:W-:Y:S01]  /*0180*/  @!P5 IMAD.WIDE.U32 R4, R3.reuse, 0x8, R4 ;  /* 0x000000080304d825 */ /* 0x042fe200078e0004 */
[----:B------:R-:W1:Y:S03]  /*0190*/  LDC.64 R30, c[0x0][0x390] ;  /* 0x0000e400ff1e7b82 */ /* 0x000e660000000a00 */
[----:B--2---:R-:W-:Y:S01]  /*01a0*/  @!P5 IMAD.WIDE.U32 R8, R3, 0x8, R8 ;  /* 0x000000080308d825 */ /* 0x004fe200078e0008 */
[----:B------:R2:W5:Y:S04]  /*01b0*/  @!P5 LDG.E.64 R10, desc[UR4][R4.64] ;  /* 0x00000004040ad981 */ /* 0x000568000c1e1b00 */
[----:B------:R1:W5:Y:S01]  /*01c0*/  @!P5 LDG.E.64 R6, desc[UR4][R8.64] ;  /* 0x000000040806d981 */ /* 0x000362000c1e1b00 */
[----:B------:R-:W1:Y:S02]  /*01d0*/  LDC.64 R44, c[0x0][0x390] ;  /* 0x0000e400ff2c7b82 */ /* 0x000e640000000a00 */
[----:B------:R-:W-:-:S02]  /*01e0*/  @!P0 IMAD.IADD R13, R70, 0x1, R0 ;  /* 0x00000001460d8824 */ /* 0x000fc400078e0200 */
[----:B------:R-:W-:Y:S01]  /*01f0*/  @!P0 VIADD R0, R0, 0x80 ;  /* 0x0000008000008836 */ /* 0x000fe20000000000 */
[----:B--2---:R-:W-:Y:S01]  /*0200*/  CS2R R4, SRZ ;  /* 0x0000000000047805 */ /* 0x004fe2000001ff00 */
[C---:B0-----:R-:W-:Y:S02]  /*0210*/  @!P0 IMAD.WIDE.U32 R16, R13.reuse, 0x8, R16 ;  /* 0x000000080d108825 */ /* 0x041fe400078e0010 */
[----:B------:R-:W0:Y:S01]  /*0220*/  LDC.64 R46, c[0x0][0x398] ;  /* 0x0000e600ff2e7b82 */ /* 0x000e220000000a00 */
[----:B------:R-:W-:Y:S01]  /*0230*/  ISETP.GE.U32.AND P1, PT, R0, R29, PT ;  /* 0x0000001d0000720c */ /* 0x000fe20003f26070 */
[----:B---3--:R-:W-:Y:S01]  /*0240*/  @!P0 IMAD.WIDE.U32 R34, R13, 0x8, R34 ;  /* 0x000000080d228825 */ /* 0x008fe200078e0022 */
[----:B------:R-:W5:Y:S04]  /*0250*/  @!P0 LDG.E.64 R14, desc[UR4][R16.64] ;  /* 0x00000004100e8981 */ /* 0x000f68000c1e1b00 */
[----:B------:R-:W5:Y:S01]  /*0260*/  @!P0 LDG.E.64 R4, desc[UR4][R34.64] ;  /* 0x0000000422048981 */ /* 0x000f62000c1e1b00 */
[----:B------:R-:W2:Y:S06]  /*0270*/  LDC.64 R50, c[0x0][0x390] ;  /* 0x0000e400ff327b82 */ /* 0x000eac0000000a00 */
[----:B------:R-:W-:-:S02]  /*0280*/  @!P1 IMAD.IADD R39, R70, 0x1, R0 ;  /* 0x0000000146279824 */ /* 0x000fc400078e0200 */
[----:B------:R-:W-:Y:S01]  /*0290*/  @!P1 VIADD R0, R0, 0x80 ;  /* 0x0000008000009836 */ /* 0x000fe20000000000 */
[----:B------:R-:W3:Y:S04]  /*02a0*/  LDC.64 R52, c[0x0][0x398] ;  /* 0x0000e600ff347b82 */ /* 0x000ee80000000a00 */
[----:B------:R-:W-:-:S04]  /*02b0*/  ISETP.GE.U32.AND P2, PT, R0, R29, PT ;  /* 0x0000001d0000720c */ /* 0x000fc80003f46070 */
[----:B------:R-:W3:Y:S08]  /*02c0*/  LDC.64 R32, c[0x0][0x390] ;  /* 0x0000e400ff207b82 */ /* 0x000ef00000000a00 */
[----:B------:R-:W3:Y:S01]  /*02d0*/  LDC.64 R42, c[0x0][0x398] ;  /* 0x0000e600ff2a7b82 */ /* 0x000ee20000000a00 */
[----:B------:R-:W-:Y:S02]  /*02e0*/  @!P2 IMAD.IADD R12, R70, 0x1, R0 ;  /* 0x00000001460ca824 */ /* 0x000fe400078e0200 */
[----:B------:R-:W-:-:S05]  /*02f0*/  @!P2 VIADD R0, R0, 0x80 ;  /* 0x000000800000a836 */ /* 0x000fca0000000000 */
[----:B------:R-:W-:Y:S01]  /*0300*/  ISETP.GE.U32.AND P3, PT, R0, R29, PT ;  /* 0x0000001d0000720c */ /* 0x000fe20003f66070 */
[----:B------:R-:W3:Y:S08]  /*0310*/  LDC.64 R24, c[0x0][0x390] ;  /* 0x0000e400ff187b82 */ /* 0x000ef00000000a00 */
[----:B------:R-:W3:Y:S04]  /*0320*/  LDC.64 R26, c[0x0][0x398] ;  /* 0x0000e600ff1a7b82 */ /* 0x000ee80000000a00 */
[----:B------:R-:W-:-:S02]  /*0330*/  @!P3 IMAD.IADD R2, R70, 0x1, R0 ;  /* 0x000000014602b824 */ /* 0x000fc400078e0200 */
[----:B------:R-:W-:-:S05]  /*0340*/  @!P3 VIADD R0, R0, 0x80 ;  /* 0x000000800000b836 */ /* 0x000fca0000000000 */
[----:B------:R-:W-:-:S13]  /*0350*/  ISETP.GE.U32.AND P4, PT, R0, R29, PT ;  /* 0x0000001d0000720c */ /* 0x000fda0003f86070 */
[----:B------:R-:W-:Y:S02]  /*0360*/  @!P4 IMAD.IADD R3, R70, 0x1, R0 ;  /* 0x000000014603c824 */ /* 0x000fe400078e0200 */
[----:B------:R-:W-:-:S05]  /*0370*/  @!P4 VIADD R0, R0, 0x80 ;  /* 0x000000800000c836 */ /* 0x000fca0000000000 */
[----:B------:R-:W-:Y:S01]  /*0380*/  ISETP.GE.U32.AND P5, PT, R0, R29, PT ;  /* 0x0000001d0000720c */ /* 0x000fe20003fa6070 */
[----:B------:R-:W-:-:S04]  /*0390*/  @!P1 IMAD.WIDE.U32 R36, R39, 0x8, R18 ;  /* 0x0000000827249825 */ /* 0x000fc800078e0012 */
[----:B----4-:R-:W-:Y:S02]  /*03a0*/  @!P1 IMAD.WIDE.U32 R38, R39, 0x8, R20 ;  /* 0x0000000827269825 */ /* 0x010fe400078e0014 */
[----:B------:R-:W4:Y:S06]  /*03b0*/  LDC.64 R20, c[0x0][0x398] ;  /* 0x0000e600ff147b82 */ /* 0x000f2c0000000a00 */
[----:B------:R-:W-:Y:S02]  /*03c0*/  @!P5 IMAD.IADD R55, R70, 0x1, R0 ;  /* 0x000000014637d824 */ /* 0x000fe400078e0200 */
[----:B------:R-:W-:-:S05]  /*03d0*/  @!P5 VIADD R0, R0, 0x80 ;  /* 0x000000800000d836 */ /* 0x000fca0000000000 */
[----:B------:R-:W-:Y:S02]  /*03e0*/  ISETP.GE.U32.AND P0, PT, R0, R29, PT ;  /* 0x0000001d0000720c */ /* 0x000fe40003f06070 */
[----:B------:R-:W-:Y:S01]  /*03f0*/  CS2R R22, SRZ ;  /* 0x0000000000167805 */ /* 0x000fe2000001ff00 */
[----:B-1----:R-:W-:Y:S01]  /*0400*/  @!P2 IMAD.WIDE.U32 R40, R12, 0x8, R30 ;  /* 0x000000080c28a825 */ /* 0x002fe200078e001e */
[----:B------:R-:W-:Y:S02]  /*0410*/  CS2R R18, SRZ ;  /* 0x0000000000127805 */ /* 0x000fe4000001ff00 */
[----:B------:R-:W-:Y:S02]  /*0420*/  CS2R R8, SRZ ;  /* 0x0000000000087805 */ /* 0x000fe4000001ff00 */
[----:B------:R1:W5:Y:S01]  /*0430*/  @!P2 LDG.E.64 R22, desc[UR4][R40.64] ;  /* 0x000000042816a981 */ /* 0x000362000c1e1b00 */
[----:B------:R-:W-:-:S03]  /*0440*/  @!P3 IMAD.WIDE.U32 R44, R2, 0x8, R44 ;  /* 0x00000008022cb825 */ /* 0x000fc600078e002c */
[----:B------:R3:W5:Y:S01]  /*0450*/  @!P1 LDG.E.64 R18, desc[UR4][R36.64] ;  /* 0x0000000424129981 */ /* 0x000762000c1e1b00 */
[----:B0-----:R-:W-:Y:S01]  /*0460*/  @!P3 IMAD.WIDE.U32 R48, R2, 0x8, R46 ;  /* 0x000000080230b825 */ /* 0x001fe200078e002e */
[----:B------:R-:W-:Y:S02]  /*0470*/  CS2R R30, SRZ ;  /* 0x00000000001e7805 */ /* 0x000fe4000001ff00 */
[----:B------:R0:W5:Y:S01]  /*0480*/  @!P1 LDG.E.64 R8, desc[UR4][R38.64] ;  /* 0x0000000426089981 */ /* 0x000162000c1e1b00 */
[----:B-1----:R-:W-:Y:S02]  /*0490*/  @!P0 IMAD.IADD R41, R70, 0x1, R0 ;  /* 0x0000000146298824 */ /* 0x002fe400078e0200 */
[C---:B--2---:R-:W-:Y:S01]  /*04a0*/  @!P4 IMAD.WIDE.U32 R50, R3.reuse, 0x8, R50 ;  /* 0x000000080332c825 */ /* 0x044fe200078e0032 */
[----:B------:R-:W5:Y:S03]  /*04b0*/  @!P3 LDG.E.64 R30, desc[UR4][R44.64] ;  /* 0x000000042c1eb981 */ /* 0x000f66000c1e1b00 */
[----:B---3--:R-:W-:Y:S01]  /*04c0*/  @!P4 IMAD.WIDE.U32 R34, R3, 0x8, R52 ;  /* 0x000000080322c825 */ /* 0x008fe200078e0034 */
[----:B------:R-:W-:-:S03]  /*04d0*/  CS2R R52, SRZ ;  /* 0x0000000000347805 */ /* 0x000fc6000001ff00 */
[----:B------:R-:W-:-:S04]  /*04e0*/  @!P5 IMAD.WIDE.U32 R36, R55, 0x8, R32 ;  /* 0x000000083724d825 */ /* 0x000fc800078e0020 */
[----:B------:R-:W-:Y:S01]  /*04f0*/  @!P2 IMAD.WIDE.U32 R42, R12, 0x8, R42 ;  /* 0x000000080c2aa825 */ /* 0x000fe200078e002a */
[----:B------:R-:W-:Y:S01]  /*0500*/  CS2R R12, SRZ ;  /* 0x00000000000c7805 */ /* 0x000fe2000001ff00 */
[----:B------:R-:W5:Y:S02]  /*0510*/  @!P5 LDG.E.64 R52, desc[UR4][R36.64] ;  /* 0x000000042434d981 */ /* 0x000f64000c1e1b00 */
[C---:B------:R-:W-:Y:S01]  /*0520*/  @!P0 IMAD.WIDE.U32 R2, R41.reuse, 0x8, R24 ;  /* 0x0000000829028825 */ /* 0x040fe200078e0018 */
[----:B------:R-:W-:Y:S02]  /*0530*/  CS2R R24, SRZ ;  /* 0x0000000000187805 */ /* 0x000fe4000001ff00 */
[----:B------:R-:W5:Y:S01]  /*0540*/  @!P2 LDG.E.64 R12, desc[UR4][R42.64] ;  /* 0x000000042a0ca981 */ /* 0x000f62000c1e1b00 */
[----:B----4-:R-:W-:Y:S01]  /*0550*/  @!P0 IMAD.WIDE.U32 R32, R41, 0x8, R20 ;  /* 0x0000000829208825 */ /* 0x010fe200078e0014 */
[----:B------:R-:W-:-:S03]  /*0560*/  CS2R R20, SRZ ;  /* 0x0000000000147805 */ /* 0x000fc6000001ff00 */
[----:B0-----:R-:W-:-:S03]  /*0570*/  @!P5 IMAD.WIDE.U32 R38, R55, 0x8, R26 ;  /* 0x000000083726d825 */ /* 0x001fc600078e001a */
[----:B------:R-:W5:Y:S04]  /*0580*/  @!P4 LDG.E.64 R20, desc[UR4][R34.64] ;  /* 0x000000042214c981 */ /* 0x000f68000c1e1b00 */
[----:B------:R-:W5:Y:S01]  /*0590*/  @!P5 LDG.E.64 R24, desc[UR4][R38.64] ;  /* 0x000000042618d981 */ /* 0x000f62000c1e1b00 */
[----:B------:R-:W-:Y:S02]  /*05a0*/  CS2R R54, SRZ ;  /* 0x0000000000367805 */ /* 0x000fe4000001ff00 */
[----:B------:R-:W-:-:S04]  /*05b0*/  CS2R R26, SRZ ;  /* 0x00000000001a7805 */ /* 0x000fc8000001ff00 */
[----:B------:R-:W5:Y:S04]  /*05c0*/  @!P0 LDG.E.64 R54, desc[UR4][R2.64] ;  /* 0x0000000402368981 */ /* 0x000f68000c1e1b00 */
[----:B------:R-:W5:Y:S01]  /*05d0*/  @!P0 LDG.E.64 R26, desc[UR4][R32.64] ;  /* 0x00000004201a8981 */ /* 0x000f62000c1e1b00 */
[----:B------:R-:W-:Y:S02]  /*05e0*/  ISETP.GE.U32.AND P0, PT, R28, R29, PT ;  /* 0x0000001d1c00720c */ /* 0x000fe40003f06070 */
[----:B------:R-:W-:Y:S02]  /*05f0*/  CS2R R16, SRZ ;  /* 0x0000000000107805 */ /* 0x000fe4000001ff00 */
[----:B------:R-:W-:Y:S01]  /*0600*/  CS2R R46, SRZ ;  /* 0x00000000002e7805 */ /* 0x000fe2000001ff00 */
[----:B------:R-:W-:Y:S03]  /*0610*/  BSSY.RECONVERGENT B2, `(.L_x_1713) ;  /* 0x0000104000027945 */ /* 0x000fe60003800200 */
[----:B------:R0:W5:Y:S04]  /*0620*/  @!P3 LDG.E.64 R16, desc[UR4][R48.64] ;  /* 0x000000043010b981 */ /* 0x000168000c1e1b00 */
[----:B------:R1:W5:Y:S01]  /*0630*/  @!P4 LDG.E.64 R46, desc[UR4][R50.64] ;  /* 0x00000004322ec981 */ /* 0x000362000c1e1b00 */
[----:B0-----:R-:W-:-:S02]  /*0640*/  CS2R R48, SRZ ;  /* 0x0000000000307805 */ /* 0x001fc4000001ff00 */
[----:B-1----:R-:W-:Y:S01]  /*0650*/  CS2R R50, SRZ ;  /* 0x0000000000327805 */ /* 0x002fe2000001ff00 */
[----:B------:R-:W-:Y:S06]  /*0660*/  @P0 BRA `(.L_x_1714) ;  /* 0x0000000c00f80947 */ /* 0x000fec0003800000 */
        /* <DEDUP_REMOVED lines=53> */
[----:B------:R-:W-:Y:S05]  /*09c0*/  CALL.REL.NOINC `($_ZN2at6native29vectorized_elementwise_kernelILi2EZZZNS0_54_GLOBAL__N__7dbc7496_16_ComplexKernel_cu_1520ed90_304117polar_kernel_cudaERNS_14TensorIteratorEENKUlvE_clEvENKUlvE_clEvEUlddE_St5arrayIPcLm3EEEEviT0_T1_$__internal_trig_reduction_slowpathd) ;  /* 0x000000fc00c87944 */ /* 0x000fea0003c00000 */
[----:B------:R-:W-:Y:S02]  /*09d0*/  IMAD.MOV.U32 R0, RZ, RZ, R2 ;  /* 0x000000ffff007224 */ /* 0x000fe400078e0002 */
[----:B------:R-:W-:Y:S02]  /*09e0*/  IMAD.MOV.U32 R2, RZ, RZ, R36 ;  /* 0x000000ffff027224 */ /* 0x000fe400078e0024 */
[----:B------:R-:W-:-:S07]  /*09f0*/  IMAD.MOV.U32 R3, RZ, RZ, R37 ;  /* 0x000000ffff037224 */ /* 0x000fce00078e0025 */
.L_x_1718:
[----:B------:R-:W-:Y:S05]  /*0a00*/  BSYNC.RECONVERGENT B4 ;  /* 0x0000000000047941 */ /* 0x000fea0003800200 */
.L_x_1717:
[----:B------:R-:W-:-:S07]  /*0a10*/  VIADD R0, R0, 0x1 ;  /* 0x0000000100007836 */ /* 0x000fce0000000000 */
.L_x_1716:
[----:B------:R-:W-:Y:S05]  /*0a20*/  BSYNC.RECONVERGENT B3 ;  /* 0x0000000000037941 */ /* 0x000fea0003800200 */
.L_x_1715:
[----:B------:R-:W0:Y:S01]  /*0a30*/  LDCU.64 UR6, c[0x4][0x130] ;  /* 0x01002600ff0677ac */ /* 0x000e220008000a00 */
[----:B------:R-:W-:-:S05]  /*0a40*/  IMAD.SHL.U32 R32, R0, 0x40, RZ ;  /* 0x0000004000207824 */ /* 0x000fca00078e00ff */
        /* <DEDUP_REMOVED lines=58> */
[----:B0-----:R-:W-:Y:S01]  /*0df0*/  FSEL R34, R32, R2, !P0 ;  /* 0x0000000220227208 */ /* 0x001fe20004000000 */
[----:B------:R-:W-:Y:S01]  /*0e00*/  @!P1 IMAD.MOV.U32 R2, RZ, RZ, RZ ;  /* 0x000000ffff029224 */ /* 0x000fe200078e00ff */
        /* <DEDUP_REMOVED lines=58> */
[----:B------:R-:W-:-:S07]  /*11b0*/  IMAD.MOV.U32 R45, RZ, RZ, R37 ;  /* 0x000000ffff2d7224 */ /* 0x000fce00078e0025 */
.L_x_1720:
[----:B------:R-:W-:Y:S05]  /*11c0*/  BSYNC.RECONVERGENT B3 ;  /* 0x0000000000037941 */ /* 0x000fea0003800200 */
.L_x_1719:
        /* <DEDUP_REMOVED lines=72> */
.L_x_1714:
[----:B------:R-:W-:Y:S05]  /*1650*/  BSYNC.RECONVERGENT B2 ;  /* 0x0000000000027941 */ /* 0x000fea0003800200 */
.L_x_1713:
[----:B------:R-:W-:Y:S01]  /*1660*/  VIADD R56, R28, 0x80 ;  /* 0x000000801c387836 */ /* 0x000fe20000000000 */
[----:B------:R-:W-:Y:S01]  /*1670*/  BSSY.RECONVERGENT B2, `(.L_x_1721) ;  /* 0x00000fd000027945 */ /* 0x000fe20003800200 */
[----:B------:R-:W-:Y:S02]  /*1680*/  CS2R R34, SRZ ;  /* 0x0000000000227805 */ /* 0x000fe4000001ff00 */
[----:B------:R-:W-:Y:S02]  /*1690*/  CS2R R32, SRZ ;  /* 0x0000000000207805 */ /* 0x000fe4000001ff00 */
[----:B------:R-:W-:-:S13]  /*16a0*/  ISETP.GE.U32.AND P0, PT, R56, R29, PT ;  /* 0x0000001d3800720c */ /* 0x000fda0003f06070 */
[----:B------:R-:W-:Y:S05]  /*16b0*/  @P0 BRA `(.L_x_1722) ;  /* 0x0000000c00e00947 */ /* 0x000fea0003800000 */
[----:B-----5:R-:W2:Y:S01]  /*16c0*/  DSETP.NEU.AND P0, PT, |R4|, +INF , PT ;  /* 0x7ff000000400742a */ /* 0x020ea20003f0d200 */
        /* <DEDUP_REMOVED lines=22> */
[----:B--2---:R-:W0:-:S15]  /*1830*/  I2F.F64 R2, R0 ;  /* 0x0000000000027312 */ /* 0x004e1e0000201c00 */
        /* <DEDUP_REMOVED lines=23> */
[----:B-1----:R-:W-:Y:S05]  /*19b0*/  CALL.REL.NOINC `($_ZN2at6native29vectorized_elementwise_kernelILi2EZZZNS0_54_GLOBAL__N__7dbc7496_16_ComplexKernel_cu_1520ed90_304117polar_kernel_cudaERNS_14TensorIteratorEENKUlvE_clEvENKUlvE_clEvEUlddE_St5arrayIPcLm3EEEEviT0_T1_$__internal_trig_reduction_slowpathd) ;  /* 0x000000ec00cc7944 */ /* 0x002fea0003c00000 */
[----:B------:R-:W-:Y:S02]  /*19c0*/  IMAD.MOV.U32 R0, RZ, RZ, R2 ;  /* 0x000000ffff007224 */ /* 0x000fe400078e0002 */
[----:B------:R-:W-:Y:S02]  /*19d0*/  IMAD.MOV.U32 R2, RZ, RZ, R36 ;  /* 0x000000ffff027224 */ /* 0x000fe400078e0024 */
[----:B------:R-:W-:-:S07]  /*19e0*/  IMAD.MOV.U32 R3, RZ, RZ, R37 ;  /* 0x000000ffff037224 */ /* 0x000fce00078e0025 */
.L_x_1726:
[----:B------:R-:W-:Y:S05]  /*19f0*/  BSYNC.RECONVERGENT B4 ;  /* 0x0000000000047941 */ /* 0x000fea0003800200 */
.L_x_1725:
[----:B------:R-:W-:Y:S01]  /*1a00*/  VIADD R0, R0, 0x1 ;  /* 0x0000000100007836 */ /* 0x000fe20000000000 */
[----:B------:R-:W-:Y:S06]  /*1a10*/  BRA `(.L_x_1727) ;  /* 0x0000000000087947 */ /* 0x000fec0003800000 */
.L_x_1724:
[----:B------:R2:W3:Y:S02]  /*1a20*/  DMUL R2, RZ, R4 ;  /* 0x00000004ff027228 */ /* 0x0004e40000000000 */
[----:B--23--:R-:W-:-:S07]  /*1a30*/  IMAD.MOV.U32 R0, RZ, RZ, 0x1 ;  /* 0x00000001ff007424 */ /* 0x00cfce00078e00ff */
.L_x_1727:
[----:B------:R-:W-:Y:S05]  /*1a40*/  BSYNC.RECONVERGENT B3 ;  /* 0x0000000000037941 */ /* 0x000fea0003800200 */
.L_x_1723:
        /* <DEDUP_REMOVED lines=114> */
[----:B------:R-:W-:Y:S01]  /*2170*/  IMAD.MOV.U32 R11, RZ, RZ, R37 ;  /* 0x000000ffff0b7224 */ /* 0x000fe200078e0025 */
[----:B------:R-:W-:Y:S06]  /*2180*/  BRA `(.L_x_1730) ;  /* 0x0000000000087947 */ /* 0x000fec0003800000 */
.L_x_1729:
[----:B------:R0:W2:Y:S02]  /*2190*/  DMUL R10, RZ, R4 ;  /* 0x00000004ff0a7228 */ /* 0x0000a40000000000 */
[----:B0-2---:R-:W-:-:S07]  /*21a0*/  IMAD.MOV.U32 R2, RZ, RZ, RZ ;  /* 0x000000ffff027224 */ /* 0x005fce00078e00ff */
.L_x_1730:
[----:B------:R-:W-:Y:S05]  /*21b0*/  BSYNC.RECONVERGENT B3 ;  /* 0x0000000000037941 */ /* 0x000fea0003800200 */
.L_x_1728:
        /* <DEDUP_REMOVED lines=72> */
.L_x_1722:
[----:B------:R-:W-:Y:S05]  /*2640*/  BSYNC.RECONVERGENT B2 ;  /* 0x0000000000027941 */ /* 0x000fea0003800200 */
.L_x_1721:
[----:B------:R-:W-:Y:S01]  /*2650*/  VIADD R0, R28, 0x100 ;  /* 0x000001001c007836 */ /* 0x000fe20000000000 */
[----:B------:R-:W-:Y:S01]  /*2660*/  BSSY.RECONVERGENT B2, `(.L_x_1731) ;  /* 0x00000fd000027945 */ /* 0x000fe20003800200 */
[----:B-----5:R-:W-:Y:S02]  /*2670*/  CS2R R6, SRZ ;  /* 0x0000000000067805 */ /* 0x020fe4000001ff00 */
[----:B------:R-:W-:Y:S02]  /*2680*/  CS2R R4, SRZ ;  /* 0x0000000000047805 */ /* 0x000fe4000001ff00 */
[----:B------:R-:W-:-:S13]  /*2690*/  ISETP.GE.U32.AND P0, PT, R0, R29, PT ;  /* 0x0000001d0000720c */ /* 0x000fda0003f06070 */
        /* <DEDUP_REMOVED lines=48> */
[----:B-123--:R-:W-:Y:S05]  /*29a0*/  CALL.REL.NOINC `($_ZN2at6native29vectorized_elementwise_kernelILi2EZZZNS0_54_GLOBAL__N__7dbc7496_16_ComplexKernel_cu_1520ed90_304117polar_kernel_cudaERNS_14TensorIteratorEENKUlvE_clEvENKUlvE_clEvEUlddE_St5arrayIPcLm3EEEEviT0_T1_$__internal_trig_reduction_slowpathd) ;  /* 0x000000dc00d07944 */ /* 0x00efea0003c00000 */
[----:B------:R-:W-:Y:S02]  /*29b0*/  IMAD.MOV.U32 R0, RZ, RZ, R2 ;  /* 0x000000ffff007224 */ /* 0x000fe400078e0002 */
[----:B------:R-:W-:Y:S02]  /*29c0*/  IMAD.MOV.U32 R2, RZ, RZ, R36 ;  /* 0x000000ffff027224 */ /* 0x000fe400078e0024 */
[----:B------:R-:W-:-:S07]  /*29d0*/  IMAD.MOV.U32 R3, RZ, RZ, R37 ;  /* 0x000000ffff037224 */ /* 0x000fce00078e0025 */
.L_x_1736:
[----:B------:R-:W-:Y:S05]  /*29e0*/  BSYNC.RECONVERGENT B4 ;  /* 0x0000000000047941 */ /* 0x000fea0003800200 */
.L_x_1735:
[----:B------:R-:W-:Y:S01]  /*29f0*/  VIADD R0, R0, 0x1 ;  /* 0x0000000100007836 */ /* 0x000fe20000000000 */
[----:B------:R-:W-:Y:S06]  /*2a00*/  BRA `(.L_x_1737) ;  /* 0x0000000000087947 */ /* 0x000fec0003800000 */
.L_x_1734:
[----:B------:R4:W0:Y:S02]  /*2a10*/  DMUL R2, RZ, R8 ;  /* 0x00000008ff027228 */ /* 0x0008240000000000 */
[----:B0---4-:R-:W-:-:S07]  /*2a20*/  IMAD.MOV.U32 R0, RZ, RZ, 0x1 ;  /* 0x00000001ff007424 */ /* 0x011fce00078e00ff */
.L_x_1737:
[----:B------:R-:W-:Y:S05]  /*2a30*/  BSYNC.RECONVERGENT B3 ;  /* 0x0000000000037941 */ /* 0x000fea0003800200 */
.L_x_1733:
[----:B------:R-:W2:Y:S01]  /*2a40*/  LDCU.64 UR6, c[0x4][0x130] ;  /* 0x01002600ff0677ac */ /* 0x000ea20008000a00 */
[----:B------:R-:W-:-:S05]  /*2a50*/  IMAD.SHL.U32 R4, R0, 0x40, RZ ;  /* 0x0000004000047824 */ /* 0x000fca00078e00ff */
[----:B------:R-:W-:-:S04]  /*2a60*/  LOP3.LUT R4, R4, 0x40, RZ, 0xc0, !PT ;  /* 0x0000004004047812 */ /* 0x000fc800078ec0ff */
[----:B--2---:R-:W-:-:S05]  /*2a70*/  IADD3 R14, P0, PT, R4, UR6, RZ ;  /* 0x00000006040e7c10 */ /* 0x004fca000ff1e0ff */
[----:B------:R-:W-:-:S05]  /*2a80*/  IMAD.X R15, RZ, RZ, UR7, P0 ;  /* 0x00000007ff0f7e24 */ /* 0x000fca00080e06ff */
[----:B------:R-:W2:Y:S04]  /*2a90*/  LDG.E.128.CONSTANT R4, desc[UR4][R14.64] ;  /* 0x000000040e047981 */ /* 0x000ea8000c1e9d00 */
[----:B------:R-:W4:Y:S04]  /*2aa0*/  LDG.E.128.CONSTANT R36, desc[UR4][R14.64+0x10] ;  /* 0x000010040e247981 */ /* 0x000f28000c1e9d00 */
[----:B------:R-:W5:Y:S01]  /*2ab0*/  LDG.E.128.CONSTANT R40, desc[UR4][R14.64+0x20] ;  /* 0x000020040e287981 */ /* 0x000f62000c1e9d00 */
        /* <DEDUP_REMOVED lines=104> */
[----:B-1-3--:R-:W-:Y:S05]  /*3140*/  CALL.REL.NOINC `($_ZN2at6native29vectorized_elementwise_kernelILi2EZZZNS0_54_GLOBAL__N__7dbc7496_16_ComplexKernel_cu_1520ed90_304117polar_kernel_cudaERNS_14TensorIteratorEENKUlvE_clEvENKUlvE_clEvEUlddE_St5arrayIPcLm3EEEEviT0_T1_$__internal_trig_reduction_slowpathd) ;  /* 0x000000d400e87944 */ /* 0x00afea0003c00000 */
[----:B------:R-:W-:Y:S02]  /*3150*/  IMAD.MOV.U32 R6, RZ, RZ, R36 ;  /* 0x000000ffff067224 */ /* 0x000fe400078e0024 */
[----:B------:R-:W-:Y:S01]  /*3160*/  IMAD.MOV.U32 R7, RZ, RZ, R37 ;  /* 0x000000ffff077224 */ /* 0x000fe200078e0025 */
[----:B------:R-:W-:Y:S06]  /*3170*/  BRA `(.L_x_1740) ;  /* 0x0000000000087947 */ /* 0x000fec0003800000 */
.L_x_1739:
[----:B------:R0:W2:Y:S02]  /*3180*/  DMUL R6, RZ, R8 ;  /* 0x00000008ff067228 */ /* 0x0000a40000000000 */
[----:B0-2---:R-:W-:-:S07]  /*3190*/  IMAD.MOV.U32 R2, RZ, RZ, RZ ;  /* 0x000000ffff027224 */ /* 0x005fce00078e00ff */
.L_x_1740:
[----:B------:R-:W-:Y:S05]  /*31a0*/  BSYNC.RECONVERGENT B3 ;  /* 0x0000000000037941 */ /* 0x000fea0003800200 */
.L_x_1738:
[----:B------:R-:W0:Y:S01]  /*31b0*/  LDCU.64 UR6, c[0x4][0x130] ;  /* 0x01002600ff0677ac */ /* 0x000e220008000a00 */
[----:B------:R-:W-:-:S05]  /*31c0*/  IMAD.SHL.U32 R0, R2, 0x40, RZ ;  /* 0x0000004002007824 */ /* 0x000fca00078e00ff */
[----:B------:R-:W-:-:S04]  /*31d0*/  LOP3.LUT R0, R0, 0x40, RZ, 0xc0, !PT ;  /* 0x0000004000007812 */ /* 0x000fc800078ec0ff */
[----:B0-----:R-:W-:-:S05]  /*31e0*/  IADD3 R44, P0, PT, R0, UR6, RZ ;  /* 0x00000006002c7c10 */ /* 0x001fca000ff1e0ff */
[----:B------:R-:W-:-:S05]  /*31f0*/  IMAD.X R45, RZ, RZ, UR7, P0 ;  /* 0x00000007ff2d7e24 */ /* 0x000fca00080e06ff */
[----:B------:R-:W2:Y:S04]  /*3200*/  LDG.E.128.CONSTANT R40, desc[UR4][R44.64] ;  /* 0x000000042c287981 */ /* 0x000ea8000c1e9d00 */
[----:B------:R-:W4:Y:S04]  /*3210*/  LDG.E.128.CONSTANT R8, desc[UR4][R44.64+0x10] ;  /* 0x000010042c087981 */ /* 0x000f28000c1e9d00 */
[----:B------:R-:W5:Y:S01]  /*3220*/  LDG.E.128.CONSTANT R36, desc[UR4][R44.64+0x20] ;  /* 0x000020042c247981 */ /* 0x000f62000c1e9d00 */
        /* <DEDUP_REMOVED lines=64> */
.L_x_1732:
[----:B------:R-:W-:Y:S05]  /*3630*/  BSYNC.RECONVERGENT B2 ;  /* 0x0000000000027941 */ /* 0x000fea0003800200 */
.L_x_1731:
[----:B------:R-:W-:Y:S01]  /*3640*/  VIADD R0, R28, 0x180 ;  /* 0x000001801c007836 */ /* 0x000fe20000000000 */
[----:B------:R-:W-:Y:S01]  /*3650*/  BSSY.RECONVERGENT B2, `(.L_x_1741) ;  /* 0x00000fd000027945 */ /* 0x000fe20003800200 */
[----:B0-----:R-:W-:Y:S02]  /*3660*/  CS2R R10, SRZ ;  /* 0x00000000000a7805 */ /* 0x001fe4000001ff00 */
[----:B------:R-:W-:Y:S02]  /*3670*/  CS2R R8, SRZ ;  /* 0x0000000000087805 */ /* 0x000fe4000001ff00 */
[----:B------:R-:W-:-:S13]  /*3680*/  ISETP.GE.U32.AND P0, PT, R0, R29, PT ;  /* 0x0000001d0000720c */ /* 0x000fda0003f06070 */
        /* <DEDUP_REMOVED lines=43> */
[----:B0-----:R0:W0:Y:S02]  /*3940*/  DFMA R2, R2, -UR6, R10 ;  /* 0x8000000602027c2b */ /* 0x001024000800000a */
[----:B0-----:R-:W-:Y:S05]  /*3950*/  @!P0 BRA `(.L_x_1746) ;  /* 0x00000000001c8947 */ /* 0x001fea0003800000 */
[----:B------:R-:W-:Y:S01]  /*3960*/  IMAD.MOV.U32 R2, RZ, RZ, R12 ;  /* 0x000000ffff027224 */ /* 0x000fe200078e000c */
[----:B------:R-:W-:Y:S01]  /*3970*/  MOV R0, 0x39a0 ;  /* 0x000039a000007802 */ /* 0x000fe20000000f00 */
[----:B------:R-:W-:-:S07]  /*3980*/  IMAD.MOV.U32 R3, RZ, RZ, R13 ;  /* 0x000000ffff037224 */ /* 0x000fce00078e000d */
[----:B-1234-:R-:W-:Y:S05]  /*3990*/  CALL.REL.NOINC `($_ZN2at6native29vectorized_elementwise_kernelILi2EZZZNS0_54_GLOBAL__N__7dbc7496_16_ComplexKernel_cu_1520ed90_304117polar_kernel_cudaERNS_14TensorIteratorEENKUlvE_clEvENKUlvE_clEvEUlddE_St5arrayIPcLm3EEEEviT0_T1_$__internal_trig_reduction_slowpathd) ;  /* 0x000000cc00d47944 */ /* 0x01efea0003c00000 */
[----:B------:R-:W-:Y:S02]  /*39a0*/  IMAD.MOV.U32 R0, RZ, RZ, R2 ;  /* 0x000000ffff007224 */ /* 0x000fe400078e0002 */
[----:B------:R-:W-:Y:S02]  /*39b0*/  IMAD.MOV.U32 R2, RZ, RZ, R36 ;  /* 0x000000ffff027224 */ /* 0x000fe400078e0024 */
[----:B------:R-:W-:-:S07]  /*39c0*/  IMAD.MOV.U32 R3, RZ, RZ, R37 ;  /* 0x000000ffff037224 */ /* 0x000fce00078e0025 */
.L_x_1746:
[----:B------:R-:W-:Y:S05]  /*39d0*/  BSYNC.RECONVERGENT B4 ;  /* 0x0000000000047941 */ /* 0x000fea0003800200 */
.L_x_1745:
[----:B------:R-:W-:Y:S01]  /*39e0*/  VIADD R0, R0, 0x1 ;  /* 0x0000000100007836 */ /* 0x000fe20000000000 */
[----:B------:R-:W-:Y:S06]  /*39f0*/  BRA `(.L_x_1747) ;  /* 0x0000000000087947 */ /* 0x000fec0003800000 */
.L_x_1744:
[----:B------:R0:W0:Y:S02]  /*3a00*/  DMUL R2, RZ, R12 ;  /* 0x0000000cff027228 */ /* 0x0000240000000000 */
[----:B0-----:R-:W-:-:S07]  /*3a10*/  IMAD.MOV.U32 R0, RZ, RZ, 0x1 ;  /* 0x00000001ff007424 */ /* 0x001fce00078e00ff */
.L_x_1747:
[----:B------:R-:W-:Y:S05]  /*3a20*/  BSYNC.RECONVERGENT B3 ;  /* 0x0000000000037941 */ /* 0x000fea0003800200 */
.L_x_1743:
[----:B------:R-:W4:Y:S01]  /*3a30*/  LDCU.64 UR6, c[0x4][0x130] ;  /* 0x01002600ff0677ac */ /* 0x000f220008000a00 */
[----:B------:R-:W-:-:S05]  /*3a40*/  IMAD.SHL.U32 R8, R0, 0x40, RZ ;  /* 0x0000004000087824 */ /* 0x000fca00078e00ff */
[----:B------:R-:W-:-:S04]  /*3a50*/  LOP3.LUT R8, R8, 0x40, RZ, 0xc0, !PT ;  /* 0x0000004008087812 */ /* 0x000fc800078ec0ff */
[----:B----4-:R-:W-:-:S05]  /*3a60*/  IADD3 R18, P0, PT, R8, UR6, RZ ;  /* 0x0000000608127c10 */ /* 0x010fca000ff1e0ff */
[----:B------:R-:W-:-:S05]  /*3a70*/  IMAD.X R19, RZ, RZ, UR7, P0 ;  /* 0x00000007ff137e24 */ /* 0x000fca00080e06ff */
[----:B------:R-:W4:Y:S04]  /*3a80*/  LDG.E.128.CONSTANT R8, desc[UR4][R18.64] ;  /* 0x0000000412087981 */ /* 0x000f28000c1e9d00 */
[----:B------:R-:W5:Y:S04]  /*3a90*/  LDG.E.128.CONSTANT R36, desc[UR4][R18.64+0x10] ;  /* 0x0000100412247981 */ /* 0x000f68000c1e9d00 */
[----:B------:R-:W3:Y:S01]  /*3aa0*/  LDG.E.128.CONSTANT R40, desc[UR4][R18.64+0x20] ;  /* 0x0000200412287981 */ /* 0x000ee2000c1e9d00 */
[----:B------:R-:W-:Y:S01]  /*3ab0*/  LOP3.LUT R44, R0, 0x1, RZ, 0xc0, !PT ;  /* 0x00000001002c7812 */ /* 0x000fe200078ec0ff */
[----:B------:R-:W-:Y:S01]  /*3ac0*/  IMAD.MOV.U32 R45, RZ, RZ, 0x3da8ff83 ;  /* 0x3da8ff83ff2d7424 */ /* 0x000fe200078e00ff */
[----:B--2---:R-:W4:Y:S01]  /*3ad0*/  DMUL R14, R2, R2 ;  /* 0x00000002020e7228 */ /* 0x004f220000000000 */
        /* <DEDUP_REMOVED lines=105> */
.L_x_1749:
[----:B------:R0:W2:Y:S02]  /*4170*/  DMUL R10, RZ, R12 ;  /* 0x0000000cff0a7228 */ /* 0x0000a40000000000 */
[----:B0-2---:R-:W-:-:S07]  /*4180*/  IMAD.MOV.U32 R2, RZ, RZ, RZ ;  /* 0x000000ffff027224 */ /* 0x005fce00078e00ff */
.L_x_1750:
[----:B------:R-:W-:Y:S05]  /*4190*/  BSYNC.RECONVERGENT B3 ;  /* 0x0000000000037941 */ /* 0x000fea0003800200 */
.L_x_1748:
        /* <DEDUP_REMOVED lines=72> */
.L_x_1742:
[----:B------:R-:W-:Y:S05]  /*4620*/  BSYNC.RECONVERGENT B2 ;  /* 0x0000000000027941 */ /* 0x000fea0003800200 */
.L_x_1741:
[----:B------:R-:W-:Y:S01]  /*4630*/  VIADD R0, R28, 0x200 ;  /* 0x000002001c007836 */ /* 0x000fe20000000000 */
[----:B------:R-:W-:Y:S01]  /*4640*/  BSSY.RECONVERGENT B2, `(.L_x_1751) ;  /* 0x00000fd000027945 */ /* 0x000fe20003800200 */
[----:B--2---:R-:W-:Y:S02]  /*4650*/  CS2R R14, SRZ ;  /* 0x00000000000e7805 */ /* 0x004fe4000001ff00 */
[----:B------:R-:W-:Y:S02]  /*4660*/  CS2R R12, SRZ ;  /* 0x00000000000c7805 */ /* 0x000fe4000001ff00 */
[----:B------:R-:W-:-:S13]  /*4670*/  ISETP.GE.U32.AND P0, PT, R0, R29, PT ;  /* 0x0000001d0000720c */ /* 0x000fda0003f06070 */
        /* <DEDUP_REMOVED lines=43> */
[----:B--2---:R2:W0:Y:S02]  /*4930*/  DFMA R2, R2, -UR6, R14 ;  /* 0x8000000602027c2b */ /* 0x004424000800000e */
[----:B0-2---:R-:W-:Y:S05]  /*4940*/  @!P0 BRA `(.L_x_1756) ;  /* 0x00000000001c8947 */ /* 0x005fea0003800000 */
[----:B------:R-:W-:Y:S01]  /*4950*/  IMAD.MOV.U32 R2, RZ, RZ, R16 ;  /* 0x000000ffff027224 */ /* 0x000fe200078e0010 */
[----:B------:R-:W-:Y:S01]  /*4960*/  MOV R0, 0x4990 ;  /* 0x0000499000007802 */ /* 0x000fe20000000f00 */
[----:B------:R-:W-:-:S07]  /*4970*/  IMAD.MOV.U32 R3, RZ, RZ, R17 ;  /* 0x000000ffff037224 */ /* 0x000fce00078e0011 */
[----:B-1-34-:R-:W-:Y:S05]  /*4980*/  CALL.REL.NOINC `($_ZN2at6native29vectorized_elementwise_kernelILi2EZZZNS0_54_GLOBAL__N__7dbc7496_16_ComplexKernel_cu_1520ed90_304117polar_kernel_cudaERNS_14TensorIteratorEENKUlvE_clEvENKUlvE_clEvEUlddE_St5arrayIPcLm3EEEEviT0_T1_$__internal_trig_reduction_slowpathd) ;  /* 0x000000bc00d87944 */ /* 0x01afea0003c00000 */
[----:B------:R-:W-:Y:S02]  /*4990*/  IMAD.MOV.U32 R0, RZ, RZ, R2 ;  /* 0x000000ffff007224 */ /* 0x000fe400078e0002 */
[----:B------:R-:W-:Y:S02]  /*49a0*/  IMAD.MOV.U32 R2, RZ, RZ, R36 ;  /* 0x000000ffff027224 */ /* 0x000fe400078e0024 */
[----:B------:R-:W-:-:S07]  /*49b0*/  IMAD.MOV.U32 R3, RZ, RZ, R37 ;  /* 0x000000ffff037224 */ /* 0x000fce00078e0025 */
.L_x_1756:
[----:B------:R-:W-:Y:S05]  /*49c0*/  BSYNC.RECONVERGENT B4 ;  /* 0x0000000000047941 */ /* 0x000fea0003800200 */
.L_x_1755:
[----:B------:R-:W-:Y:S01]  /*49d0*/  VIADD R0, R0, 0x1 ;  /* 0x0000000100007836 */ /* 0x000fe20000000000 */
[----:B------:R-:W-:Y:S06]  /*49e0*/  BRA `(.L_x_1757) ;  /* 0x0000000000087947 */ /* 0x000fec0003800000 */
.L_x_1754:
[----:B------:R2:W0:Y:S02]  /*49f0*/  DMUL R2, RZ, R16 ;  /* 0x00000010ff027228 */ /* 0x0004240000000000 */
[----:B0-2---:R-:W-:-:S07]  /*4a00*/  IMAD.MOV.U32 R0, RZ, RZ, 0x1 ;  /* 0x00000001ff007424 */ /* 0x005fce00078e00ff */
.L_x_1757:
[----:B------:R-:W-:Y:S05]  /*4a10*/  BSYNC.RECONVERGENT B3 ;  /* 0x0000000000037941 */ /* 0x000fea0003800200 */
.L_x_1753:
[----:B------:R-:W0:Y:S01]  /*4a20*/  LDCU.64 UR6, c[0x4][0x130] ;  /* 0x01002600ff0677ac */ /* 0x000e220008000a00 */
[----:B------:R-:W-:-:S05]  /*4a30*/  IMAD.SHL.U32 R12, R0, 0x40, RZ ;  /* 0x00000040000c7824 */ /* 0x000fca00078e00ff */
[----:B------:R-:W-:-:S04]  /*4a40*/  LOP3.LUT R12, R12, 0x40, RZ, 0xc0, !PT ;  /* 0x000000400c0c7812 */ /* 0x000fc800078ec0ff */
[----:B0-----:R-:W-:-:S05]  /*4a50*/  IADD3 R22, P0, PT, R12, UR6, RZ ;  /* 0x000000060c167c10 */ /* 0x001fca000ff1e0ff */
[----:B------:R-:W-:-:S05]  /*4a60*/  IMAD.X R23, RZ, RZ, UR7, P0 ;  /* 0x00000007ff177e24 */ /* 0x000fca00080e06ff */
[----:B------:R-:W2:Y:S04]  /*4a70*/  LDG.E.128.CONSTANT R12, desc[UR4][R22.64] ;  /* 0x00000004160c7981 */ /* 0x000ea8000c1e9d00 */
[----:B------:R-:W5:Y:S04]  /*4a80*/  LDG.E.128.CONSTANT R36, desc[UR4][R22.64+0x10] ;  /* 0x0000100416247981 */ /* 0x000f68000c1e9d00 */
[----:B------:R-:W3:Y:S01]  /*4a90*/  LDG.E.128.CONSTANT R40, desc[UR4][R22.64+0x20] ;  /* 0x0000200416287981 */ /* 0x000ee2000c1e9d00 */
[----:B------:R-:W-:Y:S01]  /*4aa0*/  LOP3.LUT R44, R0, 0x1, RZ, 0xc0, !PT ;  /* 0x00000001002c7812 */ /* 0x000fe200078ec0ff */
[----:B------:R-:W-:Y:S01]  /*4ab0*/  IMAD.MOV.U32 R45, RZ, RZ, 0x3da8ff83 ;  /* 0x3da8ff83ff2d7424 */ /* 0x000fe200078e00ff */
[----:B----4-:R-:W2:Y:S01]  /*4ac0*/  DMUL R18, R2, R2 ;  /* 0x0000000202127228 */ /* 0x010ea20000000000 */
        /* <DEDUP_REMOVED lines=105> */
.L_x_1759:
[----:B------:R0:W2:Y:S02]  /*5160*/  DMUL R14, RZ, R16 ;  /* 0x00000010ff0e7228 */ /* 0x0000a40000000000 */
[----:B0-2---:R-:W-:-:S07]  /*5170*/  IMAD.MOV.U32 R2, RZ, RZ, RZ ;  /* 0x000000ffff027224 */ /* 0x005fce00078e00ff */
.L_x_1760:
[----:B------:R-:W-:Y:S05]  /*5180*/  BSYNC.RECONVERGENT B3 ;  /* 0x0000000000037941 */ /* 0x000fea0003800200 */
.L_x_1758:
        /* <DEDUP_REMOVED lines=72> */
.L_x_1752:
[----:B------:R-:W-:Y:S05]  /*5610*/  BSYNC.RECONVERGENT B2 ;  /* 0x0000000000027941 */ /* 0x000fea0003800200 */
.L_x_1751:
[----:B------:R-:W-:Y:S01]  /*5620*/  VIADD R0, R28, 0x280 ;  /* 0x000002801c007836 */ /* 0x000fe20000000000 */
[----:B------:R-:W-:Y:S01]  /*5630*/  BSSY.RECONVERGENT B2, `(.L_x_1761) ;  /* 0x00000fd000027945 */ /* 0x000fe20003800200 */
[----:B----4-:R-:W-:Y:S02]  /*5640*/  CS2R R18, SRZ ;  /* 0x0000000000127805 */ /* 0x010fe4000001ff00 */
        /* <DEDUP_REMOVED lines=54> */
.L_x_1766:
[----:B------:R-:W-:Y:S05]  /*59b0*/  BSYNC.RECONVERGENT B4 ;  /* 0x0000000000047941 */ /* 0x000fea0003800200 */
.L_x_1765:
[----:B------:R-:W-:Y:S01]  /*59c0*/  VIADD R0, R0, 0x1 ;  /* 0x0000000100007836 */ /* 0x000fe20000000000 */
[----:B------:R-:W-:Y:S06]  /*59d0*/  BRA `(.L_x_1767) ;  /* 0x0000000000087947 */ /* 0x000fec0003800000 */
.L_x_1764:
[----:B------:R4:W0:Y:S02]  /*59e0*/  DMUL R2, RZ, R20 ;  /* 0x00000014ff027228 */ /* 0x0008240000000000 */
[----:B0---4-:R-:W-:-:S07]  /*59f0*/  IMAD.MOV.U32 R0, RZ, RZ, 0x1 ;  /* 0x00000001ff007424 */ /* 0x011fce00078e00ff */
.L_x_1767:
[----:B------:R-:W-:Y:S05]  /*5a00*/  BSYNC.RECONVERGENT B3 ;  /* 0x0000000000037941 */ /* 0x000fea0003800200 */
.L_x_1763:
        /* <DEDUP_REMOVED lines=116> */
.L_x_1769:
[----:B------:R0:W2:Y:S02]  /*6150*/  DMUL R18, RZ, R20 ;  /* 0x00000014ff127228 */ /* 0x0000a40000000000 */
[----:B0-2---:R-:W-:-:S07]  /*6160*/  IMAD.MOV.U32 R2, RZ, RZ, RZ ;  /* 0x000000ffff027224 */ /* 0x005fce00078e00ff */
.L_x_1770:
[----:B------:R-:W-:Y:S05]  /*6170*/  BSYNC.RECONVERGENT B3 ;  /* 0x0000000000037941 */ /* 0x000fea0003800200 */
.L_x_1768:
        /* <DEDUP_REMOVED lines=72> */
.L_x_1762:
[----:B------:R-:W-:Y:S05]  /*6600*/  BSYNC.RECONVERGENT B2 ;  /* 0x0000000000027941 */ /* 0x000fea0003800200 */
.L_x_1761:
        /* <DEDUP_REMOVED lines=57> */
.L_x_1776:
[----:B------:R-:W-:Y:S05]  /*69a0*/  BSYNC.RECONVERGENT B4 ;  /* 0x0000000000047941 */ /* 0x000fea0003800200 */
.L_x_1775:
[----:B------:R-:W-:Y:S01]  /*69b0*/  VIADD R0, R0, 0x1 ;  /* 0x0000000100007836 */ /* 0x000fe20000000000 */
[----:B------:R-:W-:Y:S06]  /*69c0*/  BRA `(.L_x_1777) ;  /* 0x0000000000087947 */ /* 0x000fec0003800000 */
.L_x_1774:
[----:B------:R0:W0:Y:S02]  /*69d0*/  DMUL R2, RZ, R24 ;  /* 0x00000018ff027228 */ /* 0x0000240000000000 */
[----:B0-----:R-:W-:-:S07]  /*69e0*/  IMAD.MOV.U32 R0, RZ, RZ, 0x1 ;  /* 0x00000001ff007424 */ /* 0x001fce00078e00ff */
.L_x_1777:
[----:B------:R-:W-:Y:S05]  /*69f0*/  BSYNC.RECONVERGENT B3 ;  /* 0x0000000000037941 */ /* 0x000fea0003800200 */
.L_x_1773:
[----:B------:R-:W0:Y:S01]  /*6a00*/  LDCU.64 UR6, c[0x4][0x130] ;  /* 0x01002600ff0677ac */ /* 0x000e220008000a00 */
[----:B------:R-:W-:-:S05]  /*6a10*/  IMAD.SHL.U32 R20, R0, 0x40, RZ ;  /* 0x0000004000147824 */ /* 0x000fca00078e00ff */
[----:B------:R-:W-:-:S04]  /*6a20*/  LOP3.LUT R20, R20, 0x40, RZ, 0xc0, !PT ;  /* 0x0000004014147812 */ /* 0x000fc800078ec0ff */
[----:B0-----:R-:W-:-:S05]  /*6a30*/  IADD3 R44, P0, PT, R20, UR6, RZ ;  /* 0x00000006142c7c10 */ /* 0x001fca000ff1e0ff */
[----:B------:R-:W-:-:S05]  /*6a40*/  IMAD.X R45, RZ, RZ, UR7, P0 ;  /* 0x00000007ff2d7e24 */ /* 0x000fca00080e06ff */
[----:B------:R-:W5:Y:S04]  /*6a50*/  LDG.E.128.CONSTANT R20, desc[UR4][R44.64] ;  /* 0x000000042c147981 */ /* 0x000f68000c1e9d00 */
[----:B------:R-:W3:Y:S04]  /*6a60*/  LDG.E.128.CONSTANT R36, desc[UR4][R44.64+0x10] ;  /* 0x000010042c247981 */ /* 0x000ee8000c1e9d00 */
[----:B------:R-:W3:Y:S01]  /*6a70*/  LDG.E.128.CONSTANT R40, desc[UR4][R44.64+0x20] ;  /* 0x000020042c287981 */ /* 0x000ee2000c1e9d00 */
[----:B----4-:R-:W-:Y:S01]  /*6a80*/  LOP3.LUT R46, R0, 0x1, RZ, 0xc0, !PT ;  /* 0x00000001002e7812 */ /* 0x010fe200078ec0ff */
[----:B------:R-:W-:Y:S01]  /*6a90*/  IMAD.MOV.U32 R47, RZ, RZ, 0x3da8ff83 ;  /* 0x3da8ff83ff2f7424 */ /* 0x000fe200078e00ff */
[----:B--2---:R-:W5:Y:S01]  /*6aa0*/  DMUL R30, R2, R2 ;  /* 0x00000002021e7228 */ /* 0x004f620000000000 */
        /* <DEDUP_REMOVED lines=105> */
.L_x_1779:
[----:B------:R0:W2:Y:S02]  /*7140*/  DMUL R22, RZ, R24 ;  /* 0x00000018ff167228 */ /* 0x0000a40000000000 */
[----:B0-2---:R-:W-:-:S07]  /*7150*/  IMAD.MOV.U32 R2, RZ, RZ, RZ ;  /* 0x000000ffff027224 */ /* 0x005fce00078e00ff */
.L_x_1780:
[----:B------:R-:W-:Y:S05]  /*7160*/  BSYNC.RECONVERGENT B3 ;  /* 0x0000000000037941 */ /* 0x000fea0003800200 */
.L_x_1778:
        /* <DEDUP_REMOVED lines=72> */
.L_x_1772:
[----:B------:R-:W-:Y:S05]  /*75f0*/  BSYNC.RECONVERGENT B2 ;  /* 0x0000000000027941 */ /* 0x000fea0003800200 */
.L_x_1771:
        /* <DEDUP_REMOVED lines=29> */
[----:B----4-:R-:W2:-:S15]  /*77d0*/  I2F.F64 R2, R0 ;  /* 0x0000000000027312 */ /* 0x010e9e0000201c00 */
        /* <DEDUP_REMOVED lines=18> */
[----:B--2---:R2:W4:Y:S02]  /*7900*/  DFMA R2, R2, -UR6, R30 ;  /* 0x8000000602027c2b */ /* 0x004524000800001e */
[----:B--2-4-:R-:W-:Y:S05]  /*7910*/  @!P0 BRA `(.L_x_1786) ;  /* 0x00000000001c8947 */ /* 0x014fea0003800000 */
[----:B------:R-:W-:Y:S01]  /*7920*/  IMAD.MOV.U32 R2, RZ, RZ, R26 ;  /* 0x000000ffff027224 */ /* 0x000fe200078e001a */
[----:B------:R-:W-:Y:S01]  /*7930*/  MOV R0, 0x7960 ;  /* 0x0000796000007802 */ /* 0x000fe20000000f00 */
[----:B------:R-:W-:-:S07]  /*7940*/  IMAD.MOV.U32 R3, RZ, RZ, R27 ;  /* 0x000000ffff037224 */ /* 0x000fce00078e001b */
[----:B01-3--:R-:W-:Y:S05]  /*7950*/  CALL.REL.NOINC `($_ZN2at6native29vectorized_elementwise_kernelILi2EZZZNS0_54_GLOBAL__N__7dbc7496_16_ComplexKernel_cu_1520ed90_304117polar_kernel_cudaERNS_14TensorIteratorEENKUlvE_clEvENKUlvE_clEvEUlddE_St5arrayIPcLm3EEEEviT0_T1_$__internal_trig_reduction_slowpathd) ;  /* 0x0000008c00e47944 */ /* 0x00bfea0003c00000 */
[----:B------:R-:W-:Y:S02]  /*7960*/  IMAD.MOV.U32 R0, RZ, RZ, R2 ;  /* 0x000000ffff007224 */ /* 0x000fe400078e0002 */
[----:B------:R-:W-:Y:S02]  /*7970*/  IMAD.MOV.U32 R2, RZ, RZ, R36 ;  /* 0x000000ffff027224 */ /* 0x000fe400078e0024 */
[----:B------:R-:W-:-:S07]  /*7980*/  IMAD.MOV.U32 R3, RZ, RZ, R37 ;  /* 0x000000ffff037224 */ /* 0x000fce00078e0025 */
.L_x_1786:
[----:B------:R-:W-:Y:S05]  /*7990*/  BSYNC.RECONVERGENT B4 ;  /* 0x0000000000047941 */ /* 0x000fea0003800200 */
.L_x_1785:
[----:B------:R-:W-:Y:S01]  /*79a0*/  VIADD R0, R0, 0x1 ;  /* 0x0000000100007836 */ /* 0x000fe20000000000 */
[----:B------:R-:W-:Y:S06]  /*79b0*/  BRA `(.L_x_1787) ;  /* 0x0000000000087947 */ /* 0x000fec0003800000 */
.L_x_1784:
[----:B------:R4:W0:Y:S02]  /*79c0*/  DMUL R2, RZ, R26 ;  /* 0x0000001aff027228 */ /* 0x0008240000000000 */
[----:B0---4-:R-:W-:-:S07]  /*79d0*/  IMAD.MOV.U32 R0, RZ, RZ, 0x1 ;  /* 0x00000001ff007424 */ /* 0x011fce00078e00ff */
.L_x_1787:
[----:B------:R-:W-:Y:S05]  /*79e0*/  BSYNC.RECONVERGENT B3 ;  /* 0x0000000000037941 */ /* 0x000fea0003800200 */
.L_x_1783:
        /* <DEDUP_REMOVED lines=8> */
[----:B0-----:R-:W-:Y:S01]  /*7a70*/  LOP3.LUT R52, R0, 0x1, RZ, 0xc0, !PT ;  /* 0x0000000100347812 */ /* 0x001fe200078ec0ff */
        /* <DEDUP_REMOVED lines=107> */
.L_x_1789:
[----:B------:R0:W2:Y:S02]  /*8130*/  DMUL R30, RZ, R26 ;  /* 0x0000001aff1e7228 */ /* 0x0000a40000000000 */
[----:B0-2---:R-:W-:-:S07]  /*8140*/  IMAD.MOV.U32 R2, RZ, RZ, RZ ;  /* 0x000000ffff027224 */ /* 0x005fce00078e00ff */
.L_x_1790:
[----:B------:R-:W-:Y:S05]  /*8150*/  BSYNC.RECONVERGENT B3 ;  /* 0x0000000000037941 */ /* 0x000fea0003800200 */
.L_x_1788:
        /* <DEDUP_REMOVED lines=60> */
[----:B------:R-:W-:-:S15]  /*8520*/  DMUL R44, R54, R24 ;  /* 0x00000018362c7228 */ /* 0x000fde0000000000 */
[----:B------:R-:W-:-:S15]  /*8530*/  NOP ;  /* 0x0000000000007918 */ /* 0x000fde0000000000 */
[----:B------:R-:W-:-:S15]  /*8540*/  NOP ;  /* 0x0000000000007918 */ /* 0x000fde0000000000 */
[----:B------:R-:W-:-:S15]  /*8550*/  NOP ;  /* 0x0000000000007918 */ /* 0x000fde0000000000 */
[----:B------:R-:W-:-:S04]  /*8560*/  NOP ;  /* 0x0000000000007918 */ /* 0x000fc80000000000 */
[----:B------:R-:W0:Y:S02]  /*8570*/  DADD R24, RZ, -R26 ;  /* 0x00000000ff187229 */ /* 0x000e24000000081a */
[----:B0-----:R-:W-:Y:S02]  /*8580*/  FSEL R46, R26, R24, !P0 ;  /* 0x000000181a2e7208 */ /* 0x001fe40004000000 */
[----:B------:R-:W-:-:S15]  /*8590*/  FSEL R47, R27, R25, !P0 ;  /* 0x000000191b2f7208 */ /* 0x000fde0004000000 */
[----:B------:R-:W-:-:S15]  /*85a0*/  NOP ;  /* 0x0000000000007918 */ /* 0x000fde0000000000 */
[----:B------:R-:W-:-:S15]  /*85b0*/  NOP ;  /* 0x0000000000007918 */ /* 0x000fde0000000000 */
[----:B------:R-:W-:-:S15]  /*85c0*/  NOP ;  /* 0x0000000000007918 */ /* 0x000fde0000000000 */
[----:B------:R4:W0:Y:S02]  /*85d0*/  DMUL R46, R54, R46 ;  /* 0x0000002e362e7228 */ /* 0x0008240000000000 */
.L_x_1782:
[----:B------:R-:W-:Y:S05]  /*85e0*/  BSYNC.RECONVERGENT B2 ;  /* 0x0000000000027941 */ /* 0x000fea0003800200 */
.L_x_1781:
[----:B------:R-:W-:Y:S01]  /*85f0*/  ISETP.GE.U32.AND P0, PT, R28, R29, PT ;  /* 0x0000001d1c00720c */ /* 0x000fe20003f06070 */
[----:B------:R-:W-:Y:S04]  /*8600*/  BSSY.RECONVERGENT B0, `(.L_x_1791) ;  /* 0x0000033000007945 */ /* 0x000fe80003800200 */
[----:B------:R-:W-:Y:S08]  /*8610*/  BSSY.RELIABLE B1, `(.L_x_1792) ;  /* 0x000002b000017945 */ /* 0x000ff00003800100 */
[----:B------:R-:W-:Y:S05]  /*8620*/  @P0 BRA `(.L_x_1793) ;  /* 0x0000000000300947 */ /* 0x000fea0003800000 */
[----:B------:R-:W5:Y:S01]  /*8630*/  LDC.64 R2, c[0x0][0x388] ;  /* 0x0000e200ff027b82 */ /* 0x000f620000000a00 */
[----:B------:R-:W-:Y:S02]  /*8640*/  IMAD.IADD R25, R70, 0x1, R28 ;  /* 0x0000000146197824 */ /* 0x000fe400078e021c */
[----:B------:R-:W-:-:S05]  /*8650*/  IMAD.MOV.U32 R28, RZ, RZ, R56 ;  /* 0x000000ffff1c7224 */ /* 0x000fca00078e0038 */
[----:B------:R-:W-:Y:S01]  /*8660*/  ISETP.GE.U32.AND P0, PT, R28, R29, PT ;  /* 0x0000001d1c00720c */ /* 0x000fe20003f06070 */
[----:B-----5:R-:W-:-:S05]  /*8670*/  IMAD.WIDE.U32 R2, R25, 0x10, R2 ;  /* 0x0000001019027825 */ /* 0x020fca00078e0002 */
[----:B-1----:R1:W-:Y:S07]  /*8680*/  STG.E.128 desc[UR4][R2.64], R48 ;  /* 0x0000003002007986 */ /* 0x0023ee000c101d04 */
[----:B------:R-:W-:Y:S05]  /*8690*/  @P0 BRA `(.L_x_1794) ;  /* 0x0000000000300947 */ /* 0x000fea0003800000 */
[----:B-1----:R-:W1:Y:S01]  /*86a0*/  LDC.64 R2, c[0x0][0x388] ;  /* 0x0000e200ff027b82 */ /* 0x002e620000000a00 */
[----:B------:R-:W-:Y:S02]  /*86b0*/  IMAD.IADD R25, R70, 0x1, R28 ;  /* 0x0000000146197824 */ /* 0x000fe400078e021c */
[----:B------:R-:W-:Y:S02]  /*86c0*/  VIADD R28, R28, 0x80 ;  /* 0x000000801c1c7836 */ /* 0x000fe40000000000 */
[----:B-1----:R-:W-:-:S05]  /*86d0*/  IMAD.WIDE.U32 R2, R25, 0x10, R2 ;  /* 0x0000001019027825 */ /* 0x002fca00078e0002 */
[----:B---3--:R1:W-:Y:S02]  /*86e0*/  STG.E.128 desc[UR4][R2.64], R32 ;  /* 0x0000002002007986 */ /* 0x0083e4000c101d04 */
.L_x_1793:
[----:B------:R-:W-:-:S13]  /*86f0*/  ISETP.GE.U32.AND P0, PT, R28, R29, PT ;  /* 0x0000001d1c00720c */ /* 0x000fda0003f06070 */
[----:B------:R-:W-:Y:S05]  /*8700*/  @P0 BRA `(.L_x_1795) ;  /* 0x0000000000300947 */ /* 0x000fea0003800000 */
[----:B-1----:R-:W1:Y:S01]  /*8710*/  LDC.64 R2, c[0x0][0x388] ;  /* 0x0000e200ff027b82 */ /* 0x002e620000000a00 */
[----:B------:R-:W-:Y:S02]  /*8720*/  IMAD.IADD R25, R70, 0x1, R28 ;  /* 0x0000000146197824 */ /* 0x000fe400078e021c */
[----:B------:R-:W-:Y:S02]  /*8730*/  VIADD R28, R28, 0x80 ;  /* 0x000000801c1c7836 */ /* 0x000fe40000000000 */
[----:B-1----:R-:W-:-:S05]  /*8740*/  IMAD.WIDE.U32 R2, R25, 0x10, R2 ;  /* 0x0000001019027825 */ /* 0x002fca00078e0002 */
[----:B------:R1:W-:Y:S02]  /*8750*/  STG.E.128 desc[UR4][R2.64], R4 ;  /* 0x0000000402007986 */ /* 0x0003e4000c101d04 */
.L_x_1794:
[----:B------:R-:W-:-:S13]  /*8760*/  ISETP.GE.U32.AND P0, PT, R28, R29, PT ;  /* 0x0000001d1c00720c */ /* 0x000fda0003f06070 */
[----:B------:R-:W-:Y:S05]  /*8770*/  @P0 BRA `(.L_x_1796) ;  /* 0x0000000000300947 */ /* 0x000fea0003800000 */
[----:B-1----:R-:W1:Y:S01]  /*8780*/  LDC.64 R2, c[0x0][0x388] ;  /* 0x0000e200ff027b82 */ /* 0x002e620000000a00 */
[----:B------:R-:W-:Y:S02]  /*8790*/  IMAD.IADD R5, R70, 0x1, R28 ;  /* 0x0000000146057824 */ /* 0x000fe400078e021c */
[----:B------:R-:W-:Y:S02]  /*87a0*/  VIADD R28, R28, 0x80 ;  /* 0x000000801c1c7836 */ /* 0x000fe40000000000 */
[----:B-1----:R-:W-:-:S05]  /*87b0*/  IMAD.WIDE.U32 R2, R5, 0x10, R2 ;  /* 0x0000001005027825 */ /* 0x002fca00078e0002 */
[----:B------:R1:W-:Y:S02]  /*87c0*/  STG.E.128 desc[UR4][R2.64], R8 ;  /* 0x0000000802007986 */ /* 0x0003e4000c101d04 */
.L_x_1795:
[----:B------:R-:W-:-:S13]  /*87d0*/  ISETP.GE.U32.AND P0, PT, R28, R29, PT ;  /* 0x0000001d1c00720c */ /* 0x000fda0003f06070 */
[----:B------:R-:W-:Y:S05]  /*87e0*/  @P0 BRA `(.L_x_1797) ;  /* 0x0000000000340947 */ /* 0x000fea0003800000 */
[----:B-1----:R-:W1:Y:S01]  /*87f0*/  LDC.64 R2, c[0x0][0x388] ;  /* 0x0000e200ff027b82 */ /* 0x002e620000000a00 */
[----:B------:R-:W-:Y:S02]  /*8800*/  IMAD.IADD R5, R70, 0x1, R28 ;  /* 0x0000000146057824 */ /* 0x000fe400078e021c */
[----:B------:R-:W-:Y:S02]  /*8810*/  VIADD R28, R28, 0x80 ;  /* 0x000000801c1c7836 */ /* 0x000fe40000000000 */
[----:B-1----:R-:W-:-:S05]  /*8820*/  IMAD.WIDE.U32 R2, R5, 0x10, R2 ;  /* 0x0000001005027825 */ /* 0x002fca00078e0002 */
[----:B------:R1:W-:Y:S02]  /*8830*/  STG.E.128 desc[UR4][R2.64], R12 ;  /* 0x0000000c02007986 */ /* 0x0003e4000c101d04 */
.L_x_1796:
[----:B------:R-:W-:-:S13]  /*8840*/  ISETP.GE.U32.AND P0, PT, R28, R29, PT ;  /* 0x0000001d1c00720c */ /* 0x000fda0003f06070 */
[----:B------:R-:W-:Y:S05]  /*8850*/  @P0 BREAK.RELIABLE B1 ;  /* 0x0000000000010942 */ /* 0x000fea0003800100 */
[----:B------:R-:W-:Y:S05]  /*8860*/  @P0 BRA `(.L_x_1798) ;  /* 0x0000000000300947 */ /* 0x000fea0003800000 */
[----:B-1----:R-:W1:Y:S01]  /*8870*/  LDC.64 R2, c[0x0][0x388] ;  /* 0x0000e200ff027b82 */ /* 0x002e620000000a00 */
[----:B------:R-:W-:Y:S02]  /*8880*/  IMAD.IADD R5, R70, 0x1, R28 ;  /* 0x0000000146057824 */ /* 0x000fe400078e021c */
[----:B------:R-:W-:Y:S02]  /*8890*/  VIADD R28, R28, 0x80 ;  /* 0x000000801c1c7836 */ /* 0x000fe40000000000 */
[----:B-1----:R-:W-:-:S05]  /*88a0*/  IMAD.WIDE.U32 R2, R5, 0x10, R2 ;  /* 0x0000001005027825 */ /* 0x002fca00078e0002 */
[----:B------:R1:W-:Y:S02]  /*88b0*/  STG.E.128 desc[UR4][R2.64], R16 ;  /* 0x0000001002007986 */ /* 0x0003e4000c101d04 */
.L_x_1797:
[----:B------:R-:W-:Y:S05]  /*88c0*/  BSYNC.RELIABLE B1 ;  /* 0x0000000000017941 */ /* 0x000fea0003800100 */
.L_x_1792:
[----:B------:R-:W-:-:S13]  /*88d0*/  ISETP.GE.U32.AND P0, PT, R28, R29, PT ;  /* 0x0000001d1c00720c */ /* 0x000fda0003f06070 */
[----:B-1----:R-:W1:Y:S01]  /*88e0*/  @!P0 LDC.64 R2, c[0x0][0x388] ;  /* 0x0000e200ff028b82 */ /* 0x002e620000000a00 */
[----:B------:R-:W-:Y:S02]  /*88f0*/  @!P0 IMAD.IADD R5, R70, 0x1, R28 ;  /* 0x0000000146058824 */ /* 0x000fe400078e021c */
[----:B------:R-:W-:Y:S02]  /*8900*/  @!P0 VIADD R28, R28, 0x80 ;  /* 0x000000801c1c8836 */ /* 0x000fe40000000000 */
[----:B-1----:R-:W-:-:S05]  /*8910*/  @!P0 IMAD.WIDE.U32 R2, R5, 0x10, R2 ;  /* 0x0000001005028825 */ /* 0x002fca00078e0002 */
[----:B--2---:R1:W-:Y:S02]  /*8920*/  @!P0 STG.E.128 desc[UR4][R2.64], R20 ;  /* 0x0000001402008986 */ /* 0x0043e4000c101d04 */
.L_x_1798:
[----:B------:R-:W-:Y:S05]  /*8930*/  BSYNC.RECONVERGENT B0 ;  /* 0x0000000000007941 */ /* 0x000fea0003800200 */
.L_x_1791:
[----:B------:R-:W-:Y:S05]  /*8940*/  WARPSYNC.ALL ;  /* 0x0000000000007948 */ /* 0x000fea0003800000 */
[----:B------:R-:W-:-:S13]  /*8950*/  ISETP.GE.U32.AND P0, PT, R28, R29, PT ;  /* 0x0000001d1c00720c */ /* 0x000fda0003f06070 */
[----:B------:R-:W-:Y:S05]  /*8960*/  @P0 EXIT ;  /* 0x000000000000094d */ /* 0x000fea0003800000 */
[----:B-1----:R-:W1:Y:S01]  /*8970*/  LDC.64 R2, c[0x0][0x388] ;  /* 0x0000e200ff027b82 */ /* 0x002e620000000a00 */
[----:B------:R-:W-:-:S04]  /*8980*/  IMAD.IADD R5, R70, 0x1, R28 ;  /* 0x0000000146057824 */ /* 0x000fc800078e021c */
[----:B-1----:R-:W-:-:S05]  /*8990*/  IMAD.WIDE.U32 R2, R5, 0x10, R2 ;  /* 0x0000001005027825 */ /* 0x002fca00078e0002 */
[----:B0-----:R-:W-:Y:S01]  /*89a0*/  STG.E.128 desc[UR4][R2.64], R44 ;  /* 0x0000002c02007986 */ /* 0x001fe2000c101d04 */
[----:B------:R-:W-:Y:S05]  /*89b0*/  EXIT ;  /* 0x000000000000794d */ /* 0x000fea0003800000 */
.L_x_1712:
[----:B------:R-:W0:Y:S01]  /*89c0*/  S2R R37, SR_TID.X ;  /* 0x0000000000257919 */ /* 0x000e220000002100 */
[----:B------:R-:W1:Y:S08]  /*89d0*/  LDC.64 R4, c[0x0][0x398] ;  /* 0x0000e600ff047b82 */ /* 0x000e700000000a00 */
[----:B------:R-:W2:Y:S01]  /*89e0*/  LDC.64 R2, c[0x0][0x390] ;  /* 0x0000e400ff027b82 */ /* 0x000ea20000000a00 */
[----:B-1----:R-:W-:-:S04]  /*89f0*/  IMAD.WIDE.U32 R4, R70, 0x8, R4 ;  /* 0x0000000846047825 */ /* 0x002fc800078e0004 */
[----:B0-----:R-:W-:-:S04]  /*8a00*/  IMAD.WIDE.U32 R38, R37, 0x10, R4 ;  /* 0x0000001025267825 */ /* 0x001fc800078e0004 */
[----:B--2---:R-:W-:Y:S01]  /*8a10*/  IMAD.WIDE.U32 R2, R70, 0x8, R2 ;  /* 0x0000000846027825 */ /* 0x004fe200078e0002 */
[----:B------:R-:W2:Y:S04]  /*8a20*/  LDG.E.128 R4, desc[UR4][R38.64] ;  /* 0x0000000426047981 */ /* 0x000ea8000c1e1d00 */
[----:B------:R0:W5:Y:S01]  /*8a30*/  LDG.E.128 R24, desc[UR4][R38.64+0x800] ;  /* 0x0008000426187981 */ /* 0x000162000c1e1d00 */
[----:B------:R-:W-:-:S03]  /*8a40*/  IMAD.WIDE.U32 R36, R37, 0x10, R2 ;  /* 0x0000001025247825 */ /* 0x000fc600078e0002 */
[----:B------:R0:W5:Y:S04]  /*8a50*/  LDG.E.128 R28, desc[UR4][R38.64+0x1000] ;  /* 0x00100004261c7981 */ /* 0x000168000c1e1d00 */
[----:B------:R0:W5:Y:S04]  /*8a60*/  LDG.E.128 R8, desc[UR4][R36.64] ;  /* 0x0000000424087981 */ /* 0x000168000c1e1d00 */
[----:B------:R0:W5:Y:S04]  /*8a70*/  LDG.E.128 R12, desc[UR4][R36.64+0x800] ;  /* 0x00080004240c7981 */ /* 0x000168000c1e1d00 */
[----:B------:R0:W5:Y:S04]  /*8a80*/  LDG.E.128 R16, desc[UR4][R36.64+0x1000] ;  /* 0x0010000424107981 */ /* 0x000168000c1e1d00 */
[----:B------:R0:W5:Y:S04]  /*8a90*/  LDG.E.128 R20, desc[UR4][R36.64+0x1800] ;  /* 0x0018000424147981 */ /* 0x000168000c1e1d00 */
[----:B------:R0:W5:Y:S01]  /*8aa0*/  LDG.E.128 R32, desc[UR4][R38.64+0x1800] ;  /* 0x0018000426207981 */ /* 0x000162000c1e1d00 */
[----:B------:R-:W-:Y:S01]  /*8ab0*/  BSSY.RECONVERGENT B2, `(.L_x_1799) ;  /* 0x000003b000027945 */ /* 0x000fe20003800200 */
[----:B--2---:R-:W1:Y:S02]  /*8ac0*/  DSETP.NEU.AND P0, PT, |R4|, +INF , PT ;  /* 0x7ff000000400742a */ /* 0x004e640003f0d200 */
[----:B-1----:R-:W-:-:S15]  /*8ad0*/  @!P0 IMAD.MOV.U32 R0, RZ, RZ, 0x1 ;  /* 0x00000001ff008424 */ /* 0x002fde00078e00ff */
        /* <DEDUP_REMOVED lines=50> */
[----:B-----5:R-:W-:Y:S05]  /*8e00*/  CALL.REL.NOINC `($_ZN2at6native29vectorized_elementwise_kernelILi2EZZZNS0_54_GLOBAL__N__7dbc7496_16_ComplexKernel_cu_1520ed90_304117polar_kernel_cudaERNS_14TensorIteratorEENKUlvE_clEvENKUlvE_clEvEUlddE_St5arrayIPcLm3EEEEviT0_T1_$__internal_trig_reduction_slowpathd) ;  /* 0x0000007800b87944 */ /* 0x020fea0003c00000 */
[----:B------:R-:W-:Y:S02]  /*8e10*/  IMAD.MOV.U32 R0, RZ, RZ, R2 ;  /* 0x000000ffff007224 */ /* 0x000fe400078e0002 */
[----:B------:R-:W-:Y:S02]  /*8e20*/  IMAD.MOV.U32 R2, RZ, RZ, R36 ;  /* 0x000000ffff027224 */ /* 0x000fe400078e0024 */
[----:B------:R-:W-:-:S07]  /*8e30*/  IMAD.MOV.U32 R3, RZ, RZ, R37 ;  /* 0x000000ffff037224 */ /* 0x000fce00078e0025 */
.L_x_1802:
[----:B------:R-:W-:Y:S05]  /*8e40*/  BSYNC.RECONVERGENT B3 ;  /* 0x0000000000037941 */ /* 0x000fea0003800200 */
.L_x_1801:
[----:B------:R-:W-:-:S07]  /*8e50*/  VIADD R0, R0, 0x1 ;  /* 0x0000000100007836 */ /* 0x000fce0000000000 */
.L_x_1800:
[----:B------:R-:W-:Y:S05]  /*8e60*/  BSYNC.RECONVERGENT B2 ;  /* 0x0000000000027941 */ /* 0x000fea0003800200 */
.L_x_1799:
[----:B------:R-:W0:Y:S01]  /*8e70*/  LDCU.64 UR6, c[0x4][0x130] ;  /* 0x01002600ff0677ac */ /* 0x000e220008000a00 */
[----:B------:R-:W-:-:S05]  /*8e80*/  IMAD.SHL.U32 R36, R0, 0x40, RZ ;  /* 0x0000004000247824 */ /* 0x000fca00078e00ff */
[----:B------:R-:W-:-:S04]  /*8e90*/  LOP3.LUT R36, R36, 0x40, RZ, 0xc0, !PT ;  /* 0x0000004024247812 */ /* 0x000fc800078ec0ff */
[----:B0-----:R-:W-:-:S05]  /*8ea0*/  IADD3 R48, P0, PT, R36, UR6, RZ ;  /* 0x0000000624307c10 */ /* 0x001fca000ff1e0ff */
[----:B------:R-:W-:-:S05]  /*8eb0*/  IMAD.X R49, RZ, RZ, UR7, P0 ;  /* 0x00000007ff317e24 */ /* 0x000fca00080e06ff */
[----:B------:R-:W2:Y:S04]  /*8ec0*/  LDG.E.128.CONSTANT R44, desc[UR4][R48.64] ;  /* 0x00000004302c7981 */ /* 0x000ea8000c1e9d00 */
[----:B------:R-:W3:Y:S04]  /*8ed0*/  LDG.E.128.CONSTANT R36, desc[UR4][R48.64+0x10] ;  /* 0x0000100430247981 */ /* 0x000ee8000c1e9d00 */
[----:B------:R0:W4:Y:S01]  /*8ee0*/  LDG.E.128.CONSTANT R40, desc[UR4][R48.64+0x20] ;  /* 0x0000200430287981 */ /* 0x000122000c1e9d00 */
[----:B------:R-:W-:Y:S01]  /*8ef0*/  LOP3.LUT R52, R0, 0x1, RZ, 0xc0, !PT ;  /* 0x0000000100347812 */ /* 0x000fe200078ec0ff */
[----:B------:R-:W-:Y:S01]  /*8f00*/  IMAD.MOV.U32 R53, RZ, RZ, 0x3da8ff83 ;  /* 0x3da8ff83ff357424 */ /* 0x000fe200078e00ff */
[----:B------:R-:W-:Y:S01]  /*8f10*/  DMUL R50, R2, R2 ;  /* 0x0000000202327228 */ /* 0x000fe20000000000 */
        /* <DEDUP_REMOVED lines=63> */
[----:B------:R-:W-:Y:S01]  /*9310*/  FSEL R67, R39, R37, !P0 ;  /* 0x0000002527437208 */ /* 0x000fe20004000000 */
[----:B------:R-:W-:Y:S06]  /*9320*/  @!P1 BRA `(.L_x_1804) ;  /* 0x0000000000b89947 */ /* 0x000fec0003800000 */
        /* <DEDUP_REMOVED lines=45> */
[----:B------:R-:W-:-:S07]  /*9600*/  IMAD.MOV.U32 R49, RZ, RZ, R37 ;  /* 0x000000ffff317224 */ /* 0x000fce00078e0025 */
.L_x_1804:
[----:B------:R-:W-:Y:S05]  /*9610*/  BSYNC.RECONVERGENT B2 ;  /* 0x0000000000027941 */ /* 0x000fea0003800200 */
.L_x_1803:
        /* <DEDUP_REMOVED lines=14> */
[----:B------:R-:W-:Y:S02]  /*9700*/  FSEL R52, R52, -8.06006814911005101289e+34, !P0 ;  /* 0xf9785eba34347808 */ /* 0x000fe40004000000 */
[----:B------:R-:W-:-:S15]  /*9710*/  FSEL R53, -R0, 0.11223486810922622681, !P0 ;  /* 0x3de5db6500357808 */ /* 0x000fde0004000100 */
        /* <DEDUP_REMOVED lines=56> */
[----:B-----5:R0:W1:Y:S02]  /*9aa0*/  DMUL R62, R8, R62 ;  /* 0x0000003e083e7228 */ /* 0x0200640000000000 */
        /* <DEDUP_REMOVED lines=49> */
.L_x_1808:
[----:B------:R-:W-:Y:S05]  /*9dc0*/  BSYNC.RECONVERGENT B3 ;  /* 0x0000000000037941 */ /* 0x000fea0003800200 */
.L_x_1807:
[----:B------:R-:W-:Y:S01]  /*9dd0*/  VIADD R0, R0, 0x1 ;  /* 0x0000000100007836 */ /* 0x000fe20000000000 */
[----:B------:R-:W-:Y:S06]  /*9de0*/  BRA `(.L_x_1809) ;  /* 0x0000000000087947 */ /* 0x000fec0003800000 */
.L_x_1806:
[----:B------:R0:W1:Y:S02]  /*9df0*/  DMUL R2, RZ, R6 ;  /* 0x00000006ff027228 */ /* 0x0000640000000000 */
[----:B01----:R-:W-:-:S07]  /*9e00*/  IMAD.MOV.U32 R0, RZ, RZ, 0x1 ;  /* 0x00000001ff007424 */ /* 0x003fce00078e00ff */
.L_x_1809:
[----:B------:R-:W-:Y:S05]  /*9e10*/  BSYNC.RECONVERGENT B2 ;  /* 0x0000000000027941 */ /* 0x000fea0003800200 */
.L_x_1805:
        /* <DEDUP_REMOVED lines=114> */
[----:B------:R-:W-:Y:S01]  /*a540*/  IMAD.MOV.U32 R45, RZ, RZ, R37 ;  /* 0x000000ffff2d7224 */ /* 0x000fe200078e0025 */
[----:B------:R-:W-:Y:S06]  /*a550*/  BRA `(.L_x_1812) ;  /* 0x0000000000087947 */ /* 0x000fec0003800000 */
.L_x_1811:
[----:B------:R0:W1:Y:S02]  /*a560*/  DMUL R44, RZ, R6 ;  /* 0x00000006ff2c7228 */ /* 0x0000640000000000 */
[----:B01----:R-:W-:-:S07]  /*a570*/  IMAD.MOV.U32 R2, RZ, RZ, RZ ;  /* 0x000000ffff027224 */ /* 0x003fce00078e00ff */
.L_x_1812:
[----:B------:R-:W-:Y:S05]  /*a580*/  BSYNC.RECONVERGENT B2 ;  /* 0x0000000000027941 */ /* 0x000fea0003800200 */
.L_x_1810:
        /* <DEDUP_REMOVED lines=122> */
.L_x_1816:
[----:B------:R-:W-:Y:S05]  /*ad30*/  BSYNC.RECONVERGENT B3 ;  /* 0x0000000000037941 */ /* 0x000fea0003800200 */
.L_x_1815:
[----:B------:R-:W-:Y:S01]  /*ad40*/  VIADD R0, R0, 0x1 ;  /* 0x0000000100007836 */ /* 0x000fe20000000000 */
[----:B------:R-:W-:Y:S06]  /*ad50*/  BRA `(.L_x_1817) ;  /* 0x0000000000087947 */ /* 0x000fec0003800000 */
.L_x_1814:
[----:B------:R0:W1:Y:S02]  /*ad60*/  DMUL R2, RZ, R24 ;  /* 0x00000018ff027228 */ /* 0x0000640000000000 */
[----:B01----:R-:W-:-:S07]  /*ad70*/  IMAD.MOV.U32 R0, RZ, RZ, 0x1 ;  /* 0x00000001ff007424 */ /* 0x003fce00078e00ff */
.L_x_1817:
[----:B------:R-:W-:Y:S05]  /*ad80*/  BSYNC.RECONVERGENT B2 ;  /* 0x0000000000027941 */ /* 0x000fea0003800200 */
.L_x_1813:
        /* <DEDUP_REMOVED lines=116> */
.L_x_1819:
[----:B------:R0:W1:Y:S02]  /*b4d0*/  DMUL R44, RZ, R24 ;  /* 0x00000018ff2c7228 */ /* 0x0000640000000000 */
[----:B01----:R-:W-:-:S07]  /*b4e0*/  IMAD.MOV.U32 R2, RZ, RZ, RZ ;  /* 0x000000ffff027224 */ /* 0x003fce00078e00ff */
.L_x_1820:
[----:B------:R-:W-:Y:S05]  /*b4f0*/  BSYNC.RECONVERGENT B2 ;  /* 0x0000000000027941 */ /* 0x000fea0003800200 */
.L_x_1818:
        /* <DEDUP_REMOVED lines=122> */
.L_x_1824:
[----:B------:R-:W-:Y:S05]  /*bca0*/  BSYNC.RECONVERGENT B3 ;  /* 0x0000000000037941 */ /* 0x000fea0003800200 */
.L_x_1823:
[----:B------:R-:W-:Y:S01]  /*bcb0*/  VIADD R0, R0, 0x1 ;  /* 0x0000000100007836 */ /* 0x000fe20000000000 */
[----:B------:R-:W-:Y:S06]  /*bcc0*/  BRA `(.L_x_1825) ;  /* 0x0000000000087947 */ /* 0x000fec0003800000 */
.L_x_1822:
[----:B------:R0:W1:Y:S02]  /*bcd0*/  DMUL R2, RZ, R26 ;  /* 0x0000001aff027228 */ /* 0x0000640000000000 */
[----:B01----:R-:W-:-:S07]  /*bce0*/  IMAD.MOV.U32 R0, RZ, RZ, 0x1 ;  /* 0x00000001ff007424 */ /* 0x003fce00078e00ff */
.L_x_1825:
[----:B------:R-:W-:Y:S05]  /*bcf0*/  BSYNC.RECONVERGENT B2 ;  /* 0x0000000000027941 */ /* 0x000fea0003800200 */
.L_x_1821:
        /* <DEDUP_REMOVED lines=116> */
.L_x_1827:
[----:B------:R0:W1:Y:S02]  /*c440*/  DMUL R40, RZ, R26 ;  /* 0x0000001aff287228 */ /* 0x0000640000000000 */
[----:B01----:R-:W-:-:S07]  /*c450*/  IMAD.MOV.U32 R2, RZ, RZ, RZ ;  /* 0x000000ffff027224 */ /* 0x003fce00078e00ff */
.L_x_1828:
[----:B------:R-:W-:Y:S05]  /*c460*/  BSYNC.RECONVERGENT B2 ;  /* 0x0000000000027941 */ /* 0x000fea0003800200 */
.L_x_1826:
        /* <DEDUP_REMOVED lines=122> */
.L_x_1832:
[----:B------:R-:W-:Y:S05]  /*cc10*/  BSYNC.RECONVERGENT B3 ;  /* 0x0000000000037941 */ /* 0x000fea0003800200 */
.L_x_1831:
[----:B------:R-:W-:Y:S01]  /*cc20*/  VIADD R0, R0, 0x1 ;  /* 0x0000000100007836 */ /* 0x000fe20000000000 */
[----:B------:R-:W-:Y:S06]  /*cc30*/  BRA `(.L_x_1833) ;  /* 0x0000000000087947 */ /* 0x000fec0003800000 */
.L_x_1830:
[----:B------:R0:W1:Y:S02]  /*cc40*/  DMUL R2, RZ, R28 ;  /* 0x0000001cff027228 */ /* 0x0000640000000000 */
[----:B01----:R-:W-:-:S07]  /*cc50*/  IMAD.MOV.U32 R0, RZ, RZ, 0x1 ;  /* 0x00000001ff007424 */ /* 0x003fce00078e00ff */
.L_x_1833:
[----:B------:R-:W-:Y:S05]  /*cc60*/  BSYNC.RECONVERGENT B2 ;  /* 0x0000000000027941 */ /* 0x000fea0003800200 */
.L_x_1829:
        /* <DEDUP_REMOVED lines=116> */
.L_x_1835:
[----:B------:R0:W1:Y:S02]  /*d3b0*/  DMUL R40, RZ, R28 ;  /* 0x0000001cff287228 */ /* 0x0000640000000000 */
[----:B01----:R-:W-:-:S07]  /*d3c0*/  IMAD.MOV.U32 R2, RZ, RZ, RZ ;  /* 0x000000ffff027224 */ /* 0x003fce00078e00ff */
.L_x_1836:
[----:B------:R-:W-:Y:S05]  /*d3d0*/  BSYNC.RECONVERGENT B2 ;  /* 0x0000000000027941 */ /* 0x000fea0003800200 */
.L_x_1834:
        /* <DEDUP_REMOVED lines=122> */
.L_x_1840:
[----:B------:R-:W-:Y:S05]  /*db80*/  BSYNC.RECONVERGENT B3 ;  /* 0x0000000000037941 */ /* 0x000fea0003800200 */
.L_x_1839:
[----:B------:R-:W-:Y:S01]  /*db90*/  VIADD R0, R0, 0x1 ;  /* 0x0000000100007836 */ /* 0x000fe20000000000 */
[----:B------:R-:W-:Y:S06]  /*dba0*/  BRA `(.L_x_1841) ;  /* 0x0000000000087947 */ /* 0x000fec0003800000 */
.L_x_1838:
[----:B------:R0:W1:Y:S02]  /*dbb0*/  DMUL R2, RZ, R30 ;  /* 0x0000001eff027228 */ /* 0x0000640000000000 */
[----:B01----:R-:W-:-:S07]  /*dbc0*/  IMAD.MOV.U32 R0, RZ, RZ, 0x1 ;  /* 0x00000001ff007424 */ /* 0x003fce00078e00ff */
.L_x_1841:
[----:B------:R-:W-:Y:S05]  /*dbd0*/  BSYNC.RECONVERGENT B2 ;  /* 0x0000000000027941 */ /* 0x000fea0003800200 */
.L_x_1837:
        /* <DEDUP_REMOVED lines=116> */
.L_x_1843:
[----:B------:R0:W1:Y:S02]  /*e320*/  DMUL R26, RZ, R30 ;  /* 0x0000001eff1a7228 */ /* 0x0000640000000000 */
[----:B01----:R-:W-:-:S07]  /*e330*/  IMAD.MOV.U32 R2, RZ, RZ, RZ ;  /* 0x000000ffff027224 */ /* 0x003fce00078e00ff */
.L_x_1844:
[----:B------:R-:W-:Y:S05]  /*e340*/  BSYNC.RECONVERGENT B2 ;  /* 0x0000000000027941 */ /* 0x000fea0003800200 */
.L_x_1842:
        /* <DEDUP_REMOVED lines=122> */
.L_x_1848:
[----:B------:R-:W-:Y:S05]  /*eaf0*/  BSYNC.RECONVERGENT B3 ;  /* 0x0000000000037941 */ /* 0x000fea0003800200 */
.L_x_1847:
[----:B------:R-:W-:Y:S01]  /*eb00*/  VIADD R0, R0, 0x1 ;  /* 0x0000000100007836 */ /* 0x000fe20000000000 */
[----:B------:R-:W-:Y:S06]  /*eb10*/  BRA `(.L_x_1849) ;  /* 0x0000000000087947 */ /* 0x000fec0003800000 */
.L_x_1846:
[----:B------:R0:W1:Y:S02]  /*eb20*/  DMUL R2, RZ, R32 ;  /* 0x00000020ff027228 */ /* 0x0000640000000000 */
[----:B01----:R-:W-:-:S07]  /*eb30*/  IMAD.MOV.U32 R0, RZ, RZ, 0x1 ;  /* 0x00000001ff007424 */ /* 0x003fce00078e00ff */
.L_x_1849:
[----:B------:R-:W-:Y:S05]  /*eb40*/  BSYNC.RECONVERGENT B2 ;  /* 0x0000000000027941 */ /* 0x000fea0003800200 */
.L_x_1845:
        /* <DEDUP_REMOVED lines=112> */
.L_x_1851:
[----:B------:R0:W1:Y:S02]  /*f250*/  DMUL R6, RZ, R32 ;  /* 0x00000020ff067228 */ /* 0x0000640000000000 */
[----:B01----:R-:W-:-:S07]  /*f260*/  IMAD.MOV.U32 R2, RZ, RZ, RZ ;  /* 0x000000ffff027224 */ /* 0x003fce00078e00ff */
.L_x_1852:
[----:B------:R-:W-:Y:S05]  /*f270*/  BSYNC.RECONVERGENT B2 ;  /* 0x0000000000027941 */ /* 0x000fea0003800200 */
.L_x_1850:
        /* <DEDUP_REMOVED lines=122> */
.L_x_1856:
[----:B------:R-:W-:Y:S05]  /*fa20*/  BSYNC.RECONVERGENT B3 ;  /* 0x0000000000037941 */ /* 0x000fea0003800200 */
.L_x_1855:
[----:B------:R-:W-:Y:S01]  /*fa30*/  VIADD R0, R0, 0x1 ;  /* 0x0000000100007836 */ /* 0x000fe20000000000 */
[----:B------:R-:W-:Y:S06]  /*fa40*/  BRA `(.L_x_1857) ;  /* 0x0000000000087947 */ /* 0x000fec0003800000 */
.L_x_1854:
[----:B------:R0:W1:Y:S02]  /*fa50*/  DMUL R2, RZ, R34 ;  /* 0x00000022ff027228 */ /* 0x0000640000000000 */
[----:B01----:R-:W-:-:S07]  /*fa60*/  IMAD.MOV.U32 R0, RZ, RZ, 0x1 ;  /* 0x00000001ff007424 */ /* 0x003fce00078e00ff */
.L_x_1857:
[----:B------:R-:W-:Y:S05]  /*fa70*/  BSYNC.RECONVERGENT B2 ;  /* 0x0000000000027941 */ /* 0x000fea0003800200 */
.L_x_1853:
        /* <DEDUP_REMOVED lines=112> */
.L_x_1859:
[----:B------:R0:W1:Y:S02]  /*10180*/  DMUL R30, RZ, R34 ;  /* 0x00000022ff1e7228 */ /* 0x0000640000000000 */
[----:B01----:R-:W-:-:S07]  /*10190*/  IMAD.MOV.U32 R2, RZ, RZ, RZ ;  /* 0x000000ffff027224 */ /* 0x003fce00078e00ff */
.L_x_1860:
[----:B------:R-:W-:Y:S05]  /*101a0*/  BSYNC.RECONVERGENT B2 ;  /* 0x0000000000027941 */ /* 0x000fea0003800200 */
.L_x_1858:
        /* <DEDUP_REMOVED lines=10> */
[----:B------:R1:W-:Y:S01]  /*10250*/  DMUL R52, R12, R52 ;  /* 0x000000340c347228 */ /* 0x0003e20000000000 */
[----:B------:R-:W5:Y:S01]  /*10260*/  S2R R3, SR_TID.X ;  /* 0x0000000000037919 */ /* 0x000f620000002100 */
[----:B------:R-:W-:Y:S01]  /*10270*/  ISETP.NE.U32.AND P0, PT, R0, 0x1, PT ;  /* 0x000000010000780c */ /* 0x000fe20003f05070 */
[----:B------:R-:W-:Y:S01]  /*10280*/  IMAD.MOV.U32 R0, RZ, RZ, 0x3da8ff83 ;  /* 0x3da8ff83ff007424 */ /* 0x000fe200078e00ff */
[----:B-1----:R-:W1:Y:S02]  /*10290*/  LDC.64 R12, c[0x0][0x388] ;  /* 0x0000e200ff0c7b82 */ /* 0x002e640000000a00 */
[----:B------:R-:W-:-:S02]  /*102a0*/  FSEL R60, R60, -8.06006814911005101289e+34, !P0 ;  /* 0xf9785eba3c3c7808 */ /* 0x000fc40004000000 */
[----:B------:R-:W-:Y:S01]  /*102b0*/  FSEL R61, -R0, 0.11223486810922622681, !P0 ;  /* 0x3de5db65003d7808 */ /* 0x000fe20004000100 */
[----:B-1----:R-:W-:-:S04]  /*102c0*/  IMAD.WIDE.U32 R70, R70, 0x10, R12 ;  /* 0x0000001046467825 */ /* 0x002fc800078e000c */
[----:B-----5:R-:W-:-:S15]  /*102d0*/  IMAD.WIDE.U32 R70, R3, 0x20, R70 ;  /* 0x0000002003467825 */ /* 0x020fde00078e0046 */
[----:B------:R-:W-:-:S15]  /*102e0*/  NOP ;  /* 0x0000000000007918 */ /* 0x000fde0000000000 */
[----:B------:R-:W-:-:S15]  /*102f0*/  NOP ;  /* 0x0000000000007918 */ /* 0x000fde0000000000 */
[----:B------:R-:W-:-:S06]  /*10300*/  NOP ;  /* 0x0000000000007918 */ /* 0x000fcc0000000000 */
[----:B------:R-:W-:-:S15]  /*10310*/  DMUL R68, R30, R30 ;  /* 0x0000001e1e447228 */ /* 0x000fde0000000000 */
        /* <DEDUP_REMOVED lines=9> */
[----:B------:R-:W1:Y:S02]  /*103b0*/  DMUL R48, R14, R48 ;  /* 0x000000300e307228 */ /* 0x000e640000000000 */
[----:B-1----:R-:W-:-:S15]  /*103c0*/  STG.E.ENL2.256 desc[UR4][R70.64+0x1000], R52, R48 ;  /* 0xf80080344630797f */ /* 0x002fde000f121804 */
[----:B------:R-:W-:-:S15]  /*103d0*/  NOP ;  /* 0x0000000000007918 */ /* 0x000fde0000000000 */
[----:B------:R-:W-:-:S15]  /*103e0*/  NOP ;  /* 0x0000000000007918 */ /* 0x000fde0000000000 */
[----:B------:R-:W-:-:S15]  /*103f0*/  NOP ;  /* 0x0000000000007918 */ /* 0x000fde0000000000 */
[----:B------:R-:W-:-:S02]  /*10400*/  NOP ;  /* 0x0000000000007918 */ /* 0x000fc40000000000 */
[----:B0-----:R-:W-:-:S15]  /*10410*/  DMUL R44, R16, R64 ;  /* 0x00000040102c7228 */ /* 0x001fde0000000000 */
        /* <DEDUP_REMOVED lines=46> */
[----:B------:R-:W0:Y:S02]  /*10700*/  DMUL R60, R8, R66 ;  /* 0x00000042083c7228 */ /* 0x000e240000000000 */
[----:B0-----:R-:W-:-:S15]  /*10710*/  STG.E.ENL2.256 desc[UR4][R70.64], R60, R56 ;  /* 0xf800003c4638797f */ /* 0x001fde000f121804 */
[----:B------:R-:W-:-:S15]  /*10720*/  NOP ;  /* 0x0000000000007918 */ /* 0x000fde0000000000 */
[----:B------:R-:W-:-:S15]  /*10730*/  NOP ;  /* 0x0000000000007918 */ /* 0x000fde0000000000 */
[----:B------:R-:W-:-:S15]  /*10740*/  NOP ;  /* 0x0000000000007918 */ /* 0x000fde0000000000 */
[----:B------:R-:W-:-:S02]  /*10750*/  NOP ;  /* 0x0000000000007918 */ /* 0x000fc40000000000 */
[----:B------:R-:W0:Y:S02]  /*10760*/  DADD R8, RZ, -R10 ;  /* 0x00000000ff087229 */ /* 0x000e24000000080a */
[----:B0-----:R-:W-:Y:S02]  /*10770*/  FSEL R30, R10, R8, !P0 ;  /* 0x000000080a1e7208 */ /* 0x001fe40004000000 */
[----:B------:R-:W-:-:S15]  /*10780*/  FSEL R31, R11, R9, !P0 ;  /* 0x000000090b1f7208 */ /* 0x000fde0004000000 */
[----:B------:R-:W-:-:S15]  /*10790*/  NOP ;  /* 0x0000000000007918 */ /* 0x000fde0000000000 */
[----:B------:R-:W-:-:S15]  /*107a0*/  NOP ;  /* 0x0000000000007918 */ /* 0x000fde0000000000 */
[----:B------:R-:W-:-:S15]  /*107b0*/  NOP ;  /* 0x0000000000007918 */ /* 0x000fde0000000000 */
[----:B------:R-:W0:Y:S02]  /*107c0*/  DMUL R24, R18, R24 ;  /* 0x0000001812187228 */ /* 0x000e240000000000 */
[----:B0-----:R-:W-:-:S15]  /*107d0*/  STG.E.ENL2.256 desc[UR4][R70.64+0x2000], R44, R24 ;  /* 0xf801002c4618797f */ /* 0x001fde000f121804 */
[----:B------:R-:W-:-:S15]  /*107e0*/  NOP ;  /* 0x0000000000007918 */ /* 0x000fde0000000000 */
[----:B------:R-:W-:-:S15]  /*107f0*/  NOP ;  /* 0x0000000000007918 */ /* 0x000fde0000000000 */
[----:B------:R-:W-:-:S15]  /*10800*/  NOP ;  /* 0x0000000000007918 */ /* 0x000fde0000000000 */
[----:B------:R-:W-:-:S02]  /*10810*/  NOP ;  /* 0x0000000000007918 */ /* 0x000fc40000000000 */
        /* <DEDUP_REMOVED lines=10> */
[----:B------:R-:W0:Y:S02]  /*108c0*/  DMUL R30, R22, R30 ;  /* 0x0000001e161e7228 */ /* 0x000e240000000000 */
[----:B0-----:R-:W-:Y:S01]  /*108d0*/  STG.E.ENL2.256 desc[UR4][R70.64+0x3000], R4, R28 ;  /* 0xf8018004461c797f */ /* 0x001fe2000f121804 */
[----:B------:R-:W-:Y:S05]  /*108e0*/  EXIT ;  /* 0x000000000000794d */ /* 0x000fea0003800000 */
        .type           $_ZN2at6native29vectorized_elementwise_kernelILi2EZZZNS0_54_GLOBAL__N__7dbc7496_16_ComplexKernel_cu_1520ed90_304117polar_kernel_cudaERNS_14TensorIteratorEENKUlvE_clEvENKUlvE_clEvEUlddE_St5arrayIPcLm3EEEEviT0_T1_$__internal_trig_reduction_slowpathd,@function
        .size           $_ZN2at6native29vectorized_elementwise_kernelILi2EZZZNS0_54_GLOBAL__N__7dbc7496_16_ComplexKernel_cu_1520ed90_304117polar_kernel_cudaERNS_14TensorIteratorEENKUlvE_clEvENKUlvE_clEvEUlddE_St5arrayIPcLm3EEEEviT0_T1_$__internal_trig_reduction_slowpathd,(.L_x_4468 - $_ZN2at6native29vectorized_elementwise_kernelILi2EZZZNS0_54_GLOBAL__N__7dbc7496_16_ComplexKernel_cu_1520ed90_304117polar_kernel_cudaERNS_14TensorIteratorEENKUlvE_clEvENKUlvE_clEvEUlddE_St5arrayIPcLm3EEEEviT0_T1_$__internal_trig_reduction_slowpathd)
$_ZN2at6native29vectorized_elementwise_kernelILi2EZZZNS0_54_GLOBAL__N__7dbc7496_16_ComplexKernel_cu_1520ed90_304117polar_kernel_cudaERNS_14TensorIteratorEENKUlvE_clEvENKUlvE_clEvEUlddE_St5arrayIPcLm3EEEEviT0_T1_$__internal_trig_reduction_slowpathd:
[----:B------:R-:W-:Y:S01]  /*108f0*/  SHF.R.U32.HI R60, RZ, 0x14, R3 ;  /* 0x00000014ff3c7819 */ /* 0x000fe20000011603 */
        /* <DEDUP_REMOVED lines=16> */
[----:B------:R-:W-:Y:S01]  /*10a00*/  IADD3 R36, PT, PT, RZ, -R36, -R2 ;  /* 0x80000024ff247210 */ /* 0x000fe20007ffe802 */
[----:B------:R-:W-:Y:S01]  /*10a10*/  BSSY.RECONVERGENT B1, `(.L_x_1864) ;  /* 0x0000023000017945 */ /* 0x000fe20003800200 */
[C---:B------:R-:W-:Y:S01]  /*10a20*/  SHF.L.U64.HI R2, R37.reuse, 0xb, R3 ;  /* 0x0000000b25027819 */ /* 0x040fe20000010203 */
[----:B------:R-:W-:Y:S01]  /*10a30*/  IMAD.SHL.U32 R37, R37, 0x800, RZ ;  /* 0x0000080025257824 */ /* 0x000fe200078e00ff */
[----:B------:R-:W-:Y:S01]  /*10a40*/  CS2R R40, SRZ ;  /* 0x0000000000287805 */ /* 0x000fe2000001ff00 */
[----:B------:R-:W-:Y:S01]  /*10a50*/  IMAD.MOV.U32 R38, RZ, RZ, RZ ;  /* 0x000000ffff267224 */ /* 0x000fe200078e00ff */
[----:B------:R-:W-:-:S07]  /*10a60*/  LOP3.LUT R2, R2, 0x80000000, RZ, 0xfc, !PT ;  /* 0x8000000002027812 */ /* 0x000fce00078efcff */
.L_x_1865:
        /* <DEDUP_REMOVED lines=14> */
[----:B------:R-:W-:Y:S02]  /*10b50*/  IMAD R40, R38, 0x8, R1 ;  /* 0x0000000826287824 */ /* 0x000fe400078e0201 */
[----:B------:R-:W-:-:S03]  /*10b60*/  IMAD.HI.U32 R41, R43, R37, RZ ;  /* 0x000000252b297227 */ /* 0x000fc600078e00ff */
[----:B------:R0:W-:Y:S01]  /*10b70*/  STL.64 [R40], R44 ;  /* 0x0000002c28007387 */ /* 0x0001e20000100a00 */
[----:B------:R-:W-:Y:S01]  /*10b80*/  VIADD R38, R38, 0x1 ;  /* 0x0000000126267836 */ /* 0x000fe20000000000 */
[----:B------:R-:W-:Y:S01]  /*10b90*/  IADD3.X R41, P0, PT, R41, R42, RZ, P0, !PT ;  /* 0x0000002a29297210 */ /* 0x000fe2000071e4ff */
[----:B0-----:R-:W-:-:S04]  /*10ba0*/  IMAD.HI.U32 R40, R43, R2, RZ ;  /* 0x000000022b287227 */ /* 0x001fc800078e00ff */
[----:B------:R-:W-:Y:S02]  /*10bb0*/  IMAD R43, R43, R2, RZ ;  /* 0x000000022b2b7224 */ /* 0x000fe400078e02ff */
[----:B------:R-:W-:Y:S01]  /*10bc0*/  IMAD.X R40, RZ, RZ, R40, P0 ;  /* 0x000000ffff287224 */ /* 0x000fe200000e0628 */
[----:B------:R-:W-:Y:S02]  /*10bd0*/  ISETP.NE.AND P0, PT, R36, -0xf, PT ;  /* 0xfffffff12400780c */ /* 0x000fe40003f05270 */
[----:B------:R-:W-:-:S05]  /*10be0*/  IADD3.X R41, P1, PT, R43, R41, RZ, P1, !PT ;  /* 0x000000292b297210 */ /* 0x000fca0000f3e4ff */
[----:B------:R-:W-:-:S05]  /*10bf0*/  IMAD.X R40, RZ, RZ, R40, P1 ;  /* 0x000000ffff287224 */ /* 0x000fca00008e0628 */
[----:B------:R-:W-:-:S04]  /*10c00*/  LOP3.LUT R41, R41, R40, RZ, 0x3c, !PT ;  /* 0x0000002829297212 */ /* 0x000fc800078e3cff */
[----:B------:R-:W-:-:S04]  /*10c10*/  LOP3.LUT R40, R41, R40, RZ, 0x3c, !PT ;  /* 0x0000002829287212 */ /* 0x000fc800078e3cff */
[----:B------:R-:W-:Y:S01]  /*10c20*/  LOP3.LUT R41, R41, R40, RZ, 0x3c, !PT ;  /* 0x0000002829297212 */ /* 0x000fe200078e3cff */
[----:B------:R-:W-:Y:S06]  /*10c30*/  @P0 BRA `(.L_x_1865) ;  /* 0xfffffffc008c0947 */ /* 0x000fec000383ffff */
[----:B------:R-:W-:Y:S05]  /*10c40*/  BSYNC.RECONVERGENT B1 ;  /* 0x0000000000017941 */ /* 0x000fea0003800200 */
.L_x_1864:
[----:B------:R-:W-:-:S05]  /*10c50*/  LOP3.LUT R2, R60, 0x7ff, RZ, 0xc0, !PT ;  /* 0x000007ff3c027812 */ /* 0x000fca00078ec0ff */
[----:B------:R-:W-:-:S05]  /*10c60*/  VIADD R2, R2, 0xfffffc00 ;  /* 0xfffffc0002027836 */ /* 0x000fca0000000000 */
[----:B------:R-:W-:Y:S02]  /*10c70*/  SHF.R.U32.HI R39, RZ, 0x6, R2 ;  /* 0x00000006ff277819 */ /* 0x000fe40000011602 */
[----:B------:R-:W-:Y:S02]  /*10c80*/  ISETP.GE.U32.AND P0, PT, R2, 0x80, PT ;  /* 0x000000800200780c */ /* 0x000fe40003f06070 */
[----:B------:R-:W-:-:S04]  /*10c90*/  IADD3 R39, PT, PT, -R39, 0x13, RZ ;  /* 0x0000001327277810 */ /* 0x000fc80007ffe1ff */
[----:B------:R-:W-:-:S07]  /*10ca0*/  SEL R39, R39, 0x12, P0 ;  /* 0x0000001227277807 */ /* 0x000fce0000000000 */
.L_x_1863:
[----:B------:R-:W-:Y:S05]  /*10cb0*/  BSYNC.RECONVERGENT B0 ;  /* 0x0000000000007941 */ /* 0x000fea0003800200 */
.L_x_1862:
[----:B------:R-:W-:-:S05]  /*10cc0*/  LOP3.LUT R2, R60, 0x7ff, RZ, 0xc0, !PT ;  /* 0x000007ff3c027812 */ /* 0x000fca00078ec0ff */
[----:B------:R-:W-:-:S05]  /*10cd0*/  VIADD R2, R2, 0xfffffc00 ;  /* 0xfffffc0002027836 */ /* 0x000fca0000000000 */
[----:B------:R-:W-:Y:S02]  /*10ce0*/  SHF.R.U32.HI R36, RZ, 0x6, R2 ;  /* 0x00000006ff247819 */ /* 0x000fe40000011602 */
[----:B------:R-:W-:-:S03]  /*10cf0*/  LOP3.LUT P0, R2, R60, 0x3f, RZ, 0xc0, !PT ;  /* 0x0000003f3c027812 */ /* 0x000fc6000780c0ff */
[----:B------:R-:W-:-:S04]  /*10d00*/  IMAD.IADD R39, R36, 0x1, R39 ;  /* 0x0000000124277824 */ /* 0x000fc800078e0227 */
[----:B------:R-:W-:-:S05]  /*10d10*/  IMAD.U32 R39, R39, 0x8, R1 ;  /* 0x0000000827277824 */ /* 0x000fca00078e0001 */
[----:B------:R0:W-:Y:S04]  /*10d20*/  STL.64 [R39+-0x78], R40 ;  /* 0xffff882827007387 */ /* 0x0001e80000100a00 */
[----:B------:R-:W2:Y:S04]  /*10d30*/  LDL.64 R36, [R1+0x10] ;  /* 0x0000100001247983 */ /* 0x000ea80000100a00 */
[----:B0-----:R-:W3:Y:S04]  /*10d40*/  @P0 LDL.64 R40, [R1+0x8] ;  /* 0x0000080001280983 */ /* 0x001ee80000100a00 */
[----:B------:R-:W4:Y:S01]  /*10d50*/  LDL.64 R38, [R1+0x18] ;  /* 0x0000180001267983 */ /* 0x000f220000100a00 */
[----:B------:R-:W-:Y:S01]  /*10d60*/  @P0 LOP3.LUT R45, R2, 0x3f, RZ, 0x3c, !PT ;  /* 0x0000003f022d0812 */ /* 0x000fe200078e3cff */
[----:B------:R-:W-:Y:S01]  /*10d70*/  BSSY.RECONVERGENT B0, `(.L_x_1866) ;  /* 0x0000034000007945 */ /* 0x000fe20003800200 */
[----:B--2---:R-:W-:-:S02]  /*10d80*/  @P0 SHF.R.U64 R42, R36, 0x1, R37 ;  /* 0x00000001242a0819 */ /* 0x004fc40000001225 */
[--C-:B---3--:R-:W-:Y:S02]  /*10d90*/  @P0 SHF.R.U64 R44, R40, 0x1, R41.reuse ;  /* 0x00000001282c0819 */ /* 0x108fe40000001229 */
[----:B------:R-:W-:Y:S02]  /*10da0*/  @P0 SHF.R.U32.HI R60, RZ, 0x1, R41 ;  /* 0x00000001ff3c0819 */ /* 0x000fe40000011629 */
[-C--:B------:R-:W-:Y:S02]  /*10db0*/  @P0 SHF.L.U32 R41, R36, R2.reuse, RZ ;  /* 0x0000000224290219 */ /* 0x080fe400000006ff */
[----:B------:R-:W-:Y:S02]  /*10dc0*/  @P0 SHF.R.U64 R44, R44, R45, R60 ;  /* 0x0000002d2c2c0219 */ /* 0x000fe4000000123c */
[--C-:B------:R-:W-:Y:S02]  /*10dd0*/  @P0 SHF.L.U64.HI R43, R36, R2, R37.reuse ;  /* 0x00000002242b0219 */ /* 0x100fe40000010225 */
[----:B------:R-:W-:-:S02]  /*10de0*/  @P0 SHF.R.U32.HI R40, RZ, 0x1, R37 ;  /* 0x00000001ff280819 */ /* 0x000fc40000011625 */
[----:B------:R-:W-:Y:S02]  /*10df0*/  @P0 LOP3.LUT R36, R41, R44, RZ, 0xfc, !PT ;  /* 0x0000002c29240212 */ /* 0x000fe400078efcff */
[-C--:B------:R-:W-:Y:S02]  /*10e00*/  @P0 SHF.R.U32.HI R44, RZ, R45.reuse, R60 ;  /* 0x0000002dff2c0219 */ /* 0x080fe4000001163c */
[----:B----4-:R-:W-:Y:S02]  /*10e10*/  @P0 SHF.L.U32 R41, R38, R2, RZ ;  /* 0x0000000226290219 */ /* 0x010fe400000006ff */
[----:B------:R-:W-:Y:S02]  /*10e20*/  @P0 SHF.R.U64 R42, R42, R45, R40 ;  /* 0x0000002d2a2a0219 */ /* 0x000fe40000001228 */
[----:B------:R-:W-:Y:S02]  /*10e30*/  @P0 LOP3.LUT R37, R43, R44, RZ, 0xfc, !PT ;  /* 0x0000002c2b250212 */ /* 0x000fe400078efcff */
[----:B------:R-:W-:-:S02]  /*10e40*/  @P0 SHF.L.U64.HI R43, R38, R2, R39 ;  /* 0x00000002262b0219 */ /* 0x000fc40000010227 */
[----:B------:R-:W-:Y:S01]  /*10e50*/  @P0 SHF.R.U32.HI R2, RZ, R45, R40 ;  /* 0x0000002dff020219 */ /* 0x000fe20000011628 */
[C---:B------:R-:W-:Y:S01]  /*10e60*/  IMAD.SHL.U32 R40, R36.reuse, 0x4, RZ ;  /* 0x0000000424287824 */ /* 0x040fe200078e00ff */
[----:B------:R-:W-:Y:S02]  /*10e70*/  @P0 LOP3.LUT R38, R41, R42, RZ, 0xfc, !PT ;  /* 0x0000002a29260212 */ /* 0x000fe400078efcff */
        /* <DEDUP_REMOVED lines=35> */
.L_x_1867:
[----:B------:R-:W-:Y:S05]  /*110b0*/  BSYNC.RECONVERGENT B0 ;  /* 0x0000000000007941 */ /* 0x000fea0003800200 */
.L_x_1866:
[----:B------:R-:W-:Y:S01]  /*110c0*/  IMAD.WIDE.U32 R42, R36, 0x2168c235, RZ ;  /* 0x2168c235242a7825 */ /* 0x000fe200078e00ff */
[----:B------:R-:W-:-:S03]  /*110d0*/  SHF.R.U32.HI R39, RZ, 0x1e, R39 ;  /* 0x0000001eff277819 */ /* 0x000fc60000011627 */
[----:B------:R-:W-:Y:S01]  /*110e0*/  IMAD.MOV.U32 R40, RZ, RZ, R43 ;  /* 0x000000ffff287224 */ /* 0x000fe200078e002b */
[----:B------:R-:W-:Y:S01]  /*110f0*/  IADD3 RZ, P1, PT, R42, R42, RZ ;  /* 0x0000002a2aff7210 */ /* 0x000fe20007f3e0ff */
[----:B------:R-:W-:Y:S02]  /*11100*/  IMAD.MOV.U32 R41, RZ, RZ, RZ ;  /* 0x000000ffff297224 */ /* 0x000fe400078e00ff */
        /* <DEDUP_REMOVED lines=15> */
[----:B------:R-:W-:Y:S02]  /*11200*/  SEL R40, RZ, 0xffffffff, !P1 ;  /* 0xffffffffff287807 */ /* 0x000fe40004800000 */
[----:B------:R-:W-:Y:S01]  /*11210*/  LOP3.LUT P1, R3, R3, 0x80000000, RZ, 0xc0, !PT ;  /* 0x8000000003037812 */ /* 0x000fe2000782c0ff */
[----:B------:R-:W-:Y:S02]  /*11220*/  IMAD.X R2, RZ, RZ, R2, P3 ;  /* 0x000000ffff027224 */ /* 0x000fe400018e0602 */
[----:B------:R-:W-:Y:S01]  /*11230*/  IMAD.IADD R37, R40, 0x1, -R37 ;  /* 0x0000000128257824 */ /* 0x000fe200078e0a25 */
[----:B------:R-:W-:-:S02]  /*11240*/  @!P0 LOP3.LUT R3, R3, 0x80000000, RZ, 0x3c, !PT ;  /* 0x8000000003038812 */ /* 0x000fc400078e3cff */
[----:B------:R-:W-:Y:S01]  /*11250*/  SHF.R.U64 R36, R36, 0xa, R2 ;  /* 0x0000000a24247819 */ /* 0x000fe20000001202 */
[----:B------:R-:W-:-:S03]  /*11260*/  IMAD.SHL.U32 R41, R37, 0x100000, RZ ;  /* 0x0010000025297824 */ /* 0x000fc600078e00ff */
[----:B------:R-:W-:-:S04]  /*11270*/  IADD3 R36, P3, PT, R36, 0x1, RZ ;  /* 0x0000000124247810 */ /* 0x000fc80007f7e0ff */
[----:B------:R-:W-:-:S04]  /*11280*/  LEA.HI.X R2, R2, RZ, RZ, 0x16, P3 ;  /* 0x000000ff02027211 */ /* 0x000fc800018fb4ff */
[--C-:B------:R-:W-:Y:S02]  /*11290*/  SHF.R.U64 R40, R36, 0x1, R2.reuse ;  /* 0x0000000124287819 */ /* 0x100fe40000001202 */
[----:B------:R-:W-:Y:S02]  /*112a0*/  SHF.R.U32.HI R36, RZ, 0x1, R2 ;  /* 0x00000001ff247819 */ /* 0x000fe40000011602 */
[----:B------:R-:W-:Y:S02]  /*112b0*/  IADD3 R37, P3, P4, RZ, RZ, R40 ;  /* 0x000000ffff257210 */ /* 0x000fe40007c7e028 */
[----:B------:R-:W-:Y:S02]  /*112c0*/  LEA.HI R2, R38, R39, RZ, 0x1 ;  /* 0x0000002726027211 */ /* 0x000fe400078f08ff */
[----:B------:R-:W-:-:S03]  /*112d0*/  IADD3.X R36, PT, PT, R41, 0x3fe00000, R36, P3, P4 ;  /* 0x3fe0000029247810 */ /* 0x000fc60001fe8424 */
[----:B------:R-:W-:Y:S01]  /*112e0*/  @P1 IMAD.MOV R2, RZ, RZ, -R2 ;  /* 0x000000ffff021224 */ /* 0x000fe200078e0a02 */
[----:B------:R-:W-:-:S07]  /*112f0*/  LOP3.LUT R3, R36, R3, RZ, 0xfc, !PT ;  /* 0x0000000324037212 */ /* 0x000fce00078efcff */
.L_x_1861:
[----:B------:R-:W-:Y:S02]  /*11300*/  IMAD.MOV.U32 R38, RZ, RZ, R0 ;  /* 0x000000ffff267224 */ /* 0x000fe400078e0000 */
[----:B------:R-:W-:Y:S02]  /*11310*/  IMAD.MOV.U32 R39, RZ, RZ, 0x0 ;  /* 0x00000000ff277424 */ /* 0x000fe400078e00ff */
[----:B------:R-:W-:Y:S02]  /*11320*/  IMAD.MOV.U32 R36, RZ, RZ, R37 ;  /* 0x000000ffff247224 */ /* 0x000fe400078e0025 */
[----:B------:R-:W-:Y:S01]  /*11330*/  IMAD.MOV.U32 R37, RZ, RZ, R3 ;  /* 0x000000ffff257224 */ /* 0x000fe200078e0003 */
[----:B------:R-:W-:Y:S06]  /*11340*/  RET.REL.NODEC R38 `(_ZN2at6native29vectorized_elementwise_kernelILi2EZZZNS0_54_GLOBAL__N__7dbc7496_16_ComplexKernel_cu_1520ed90_304117polar_kernel_cudaERNS_14TensorIteratorEENKUlvE_clEvENKUlvE_clEvEUlddE_St5arrayIPcLm3EEEEviT0_T1_) ;  /* 0xfffffeec262c7950 */ /* 0x000fec0003c3ffff */
.L_x_1868:
        /* <DEDUP_REMOVED lines=11> */
.L_x_4468:


//--------------------- .text._ZN2at6native29vectorized_elementwise_kernelILi4EZZZNS0_54_GLOBAL__N__7dbc7496_16_ComplexKernel_cu_1520ed90_304117polar_kernel_cudaERNS_14TensorIteratorEENKUlvE_clEvENKUlvE_clEvEUlddE_St5arrayIPcLm3EEEEviT0_T1_ --------------------------
	.section	.text._ZN2at6native29vectorized_elementwise_kernelILi4EZZZNS0_54_GLOBAL__N__7dbc7496_16_ComplexKernel_cu_1520ed90_304117polar_kernel_cudaERNS_14TensorIteratorEENKUlvE_clEvENKUlvE_clEvEUlddE_St5arrayIPcLm3EEEEviT0_T1_,"ax",@progbits
	.align	128
        .global         _ZN2at6native29vectorized_elementwise_kernelILi4EZZZNS0_54_GLOBAL__N__7dbc7496_16_ComplexKernel_cu_1520ed90_304117polar_kernel_cudaERNS_14TensorIteratorEENKUlvE_clEvENKUlvE_clEvEUlddE_St5arrayIPcLm3EEEEviT0_T1_
        .type           _ZN2at6native29vectorized_elementwise_kernelILi4EZZZNS0_54_GLOBAL__N__7dbc7496_16_ComplexKernel_cu_1520ed90_304117polar_kernel_cudaERNS_14TensorIteratorEENKUlvE_clEvENKUlvE_clEvEUlddE_St5arrayIPcLm3EEEEviT0_T1_,@function
        .size           _ZN2at6native29vectorized_elementwise_kernelILi4EZZZNS0_54_GLOBAL__N__7dbc7496_16_ComplexKernel_cu_1520ed90_304117polar_kernel_cudaERNS_14TensorIteratorEENKUlvE_clEvENKUlvE_clEvEUlddE_St5arrayIPcLm3EEEEviT0_T1_,(.L_x_4469 - _ZN2at6native29vectorized_elementwise_kernelILi4EZZZNS0_54_GLOBAL__N__7dbc7496_16_ComplexKernel_cu_1520ed90_304117polar_kernel_cudaERNS_14TensorIteratorEENKUlvE_clEvENKUlvE_clEvEUlddE_St5arrayIPcLm3EEEEviT0_T1_)
        .other          _ZN2at6native29vectorized_elementwise_kernelILi4EZZZNS0_54_GLOBAL__N__7dbc7496_16_ComplexKernel_cu_1520ed90_304117polar_kernel_cudaERNS_14TensorIteratorEENKUlvE_clEvENKUlvE_clEvEUlddE_St5arrayIPcLm3EEEEviT0_T1_,@"STO_CUDA_ENTRY STV_DEFAULT"
_ZN2at6native29vectorized_elementwise_kernelILi4EZZZNS0_54_GLOBAL__N__7dbc7496_16_ComplexKernel_cu_1520ed90_304117polar_kernel_cudaERNS_14TensorIteratorEENKUlvE_clEvENKUlvE_clEvEUlddE_St5arrayIPcLm3EEEEviT0_T1_:
.text._ZN2at6native29vectorized_elementwise_kernelILi4EZZZNS0_54_GLOBAL__N__7dbc7496_16_ComplexKernel_cu_1520ed90_304117polar_kernel_cudaERNS_14TensorIteratorEENKUlvE_clEvENKUlvE_clEvEUlddE_St5arrayIPcLm3EEEEviT0_T1_:
        /* <DEDUP_REMOVED lines=156> */
[----:B------:R-:W-:Y:S05]  /*09c0*/  CALL.REL.NOINC `($_ZN2at6native29vectorized_elementwise_kernelILi4EZZZNS0_54_GLOBAL__N__7dbc7496_16_ComplexKernel_cu_1520ed90_304117polar_kernel_cudaERNS_14TensorIteratorEENKUlvE_clEvENKUlvE_clEvEUlddE_St5arrayIPcLm3EEEEviT0_T1_$__internal_trig_reduction_slowpathd) ;  /* 0x000000fc00b87944 */ /* 0x000fea0003c00000 */
[----:B------:R-:W-:Y:S02]  /*09d0*/  IMAD.MOV.U32 R0, RZ, RZ, R2 ;  /* 0x000000ffff007224 */ /* 0x000fe400078e0002 */
[----:B------:R-:W-:Y:S02]  /*09e0*/  IMAD.MOV.U32 R2, RZ, RZ, R36 ;  /* 0x000000ffff027224 */ /* 0x000fe400078e0024 */
[----:B------:R-:W-:-:S07]  /*09f0*/  IMAD.MOV.U32 R3, RZ, RZ, R37 ;  /* 0x000000ffff037224 */ /* 0x000fce00078e0025 */
.L_x_1875:
[----:B------:R-:W-:Y:S05]  /*0a00*/  BSYNC.RECONVERGENT B4 ;  /* 0x0000000000047941 */ /* 0x000fea0003800200 */
.L_x_1874:
[----:B------:R-:W-:-:S07]  /*0a10*/  VIADD R0, R0, 0x1 ;  /* 0x0000000100007836 */ /* 0x000fce0000000000 */
.L_x_1873:
[----:B------:R-:W-:Y:S05]  /*0a20*/  BSYNC.RECONVERGENT B3 ;  /* 0x0000000000037941 */ /* 0x000fea0003800200 */
.L_x_1872:
        /* <DEDUP_REMOVED lines=120> */
[----:B------:R-:W-:-:S07]  /*11b0*/  IMAD.MOV.U32 R45, RZ, RZ, R37 ;  /* 0x000000ffff2d7224 */ /* 0x000fce00078e0025 */
.L_x_1877:
[----:B------:R-:W-:Y:S05]  /*11c0*/  BSYNC.RECONVERGENT B3 ;  /* 0x0000000000037941 */ /* 0x000fea0003800200 */
.L_x_1876:
        /* <DEDUP_REMOVED lines=72> */
.L_x_1871:
[----:B------:R-:W-:Y:S05]  /*1650*/  BSYNC.RECONVERGENT B2 ;  /* 0x0000000000027941 */ /* 0x000fea0003800200 */
.L_x_1870:
        /* <DEDUP_REMOVED lines=53> */
[----:B-1----:R-:W-:Y:S05]  /*19b0*/  CALL.REL.NOINC `($_ZN2at6native29vectorized_elementwise_kernelILi4EZZZNS0_54_GLOBAL__N__7dbc7496_16_ComplexKernel_cu_1520ed90_304117polar_kernel_cudaERNS_14TensorIteratorEENKUlvE_clEvENKUlvE_clEvEUlddE_St5arrayIPcLm3EEEEviT0_T1_$__internal_trig_reduction_slowpathd) ;  /* 0x000000ec00bc7944 */ /* 0x002fea0003c00000 */
[----:B------:R-:W-:Y:S02]  /*19c0*/  IMAD.MOV.U32 R0, RZ, RZ, R2 ;  /* 0x000000ffff007224 */ /* 0x000fe400078e0002 */
[----:B------:R-:W-:Y:S02]  /*19d0*/  IMAD.MOV.U32 R2, RZ, RZ, R36 ;  /* 0x000000ffff027224 */ /* 0x000fe400078e0024 */
[----:B------:R-:W-:-:S07]  /*19e0*/  IMAD.MOV.U32 R3, RZ, RZ, R37 ;  /* 0x000000ffff037224 */ /* 0x000fce00078e0025 */
.L_x_1883:
[----:B------:R-:W-:Y:S05]  /*19f0*/  BSYNC.RECONVERGENT B4 ;  /* 0x0000000000047941 */ /* 0x000fea0003800200 */
.L_x_1882:
[----:B------:R-:W-:Y:S01]  /*1a00*/  VIADD R0, R0, 0x1 ;  /* 0x0000000100007836 */ /* 0x000fe20000000000 */
[----:B------:R-:W-:Y:S06]  /*1a10*/  BRA `(.L_x_1884) ;  /* 0x0000000000087947 */ /* 0x000fec0003800000 */
.L_x_1881:
[----:B------:R2:W3:Y:S02]  /*1a20*/  DMUL R2, RZ, R4 ;  /* 0x00000004ff027228 */ /* 0x0004e40000000000 */
[----:B--23--:R-:W-:-:S07]  /*1a30*/  IMAD.MOV.U32 R0, RZ, RZ, 0x1 ;  /* 0x00000001ff007424 */ /* 0x00cfce00078e00ff */
.L_x_1884:
[----:B------:R-:W-:Y:S05]  /*1a40*/  BSYNC.RECONVERGENT B3 ;  /* 0x0000000000037941 */ /* 0x000fea0003800200 */
.L_x_1880:
        /* <DEDUP_REMOVED lines=114> */
[----:B------:R-:W-:Y:S01]  /*2170*/  IMAD.MOV.U32 R11, RZ, RZ, R37 ;  /* 0x000000ffff0b7224 */ /* 0x000fe200078e0025 */
[----:B------:R-:W-:Y:S06]  /*2180*/  BRA `(.L_x_1887) ;  /* 0x0000000000087947 */ /* 0x000fec0003800000 */
.L_x_1886:
[----:B------:R0:W2:Y:S02]  /*2190*/  DMUL R10, RZ, R4 ;  /* 0x00000004ff0a7228 */ /* 0x0000a40000000000 */
[----:B0-2---:R-:W-:-:S07]  /*21a0*/  IMAD.MOV.U32 R2, RZ, RZ, RZ ;  /* 0x000000ffff027224 */ /* 0x005fce00078e00ff */
.L_x_1887:
[----:B------:R-:W-:Y:S05]  /*21b0*/  BSYNC.RECONVERGENT B3 ;  /* 0x0000000000037941 */ /* 0x000fea0003800200 */
.L_x_1885:
        /* <DEDUP_REMOVED lines=72> */
.L_x_1879:
[----:B------:R-:W-:Y:S05]  /*2640*/  BSYNC.RECONVERGENT B2 ;  /* 0x0000000000027941 */ /* 0x000fea0003800200 */
.L_x_1878:
        /* <DEDUP_REMOVED lines=53> */
[----:B-123--:R-:W-:Y:S05]  /*29a0*/  CALL.REL.NOINC `($_ZN2at6native29vectorized_elementwise_kernelILi4EZZZNS0_54_GLOBAL__N__7dbc7496_16_ComplexKernel_cu_1520ed90_304117polar_kernel_cudaERNS_14TensorIteratorEENKUlvE_clEvENKUlvE_clEvEUlddE_St5arrayIPcLm3EEEEviT0_T1_$__internal_trig_reduction_slowpathd) ;  /* 0x000000dc00c07944 */ /* 0x00efea0003c00000 */
[----:B------:R-:W-:Y:S02]  /*29b0*/  IMAD.MOV.U32 R0, RZ, RZ, R2 ;  /* 0x000000ffff007224 */ /* 0x000fe400078e0002 */
[----:B------:R-:W-:Y:S02]  /*29c0*/  IMAD.MOV.U32 R2, RZ, RZ, R36 ;  /* 0x000000ffff027224 */ /* 0x000fe400078e0024 */
[----:B------:R-:W-:-:S07]  /*29d0*/  IMAD.MOV.U32 R3, RZ, RZ, R37 ;  /* 0x000000ffff037224 */ /* 0x000fce00078e0025 */
.L_x_1893:
[----:B------:R-:W-:Y:S05]  /*29e0*/  BSYNC.RECONVERGENT B4 ;  /* 0x0000000000047941 */ /* 0x000fea0003800200 */
.L_x_1892:
[----:B------:R-:W-:Y:S01]  /*29f0*/  VIADD R0, R0, 0x1 ;  /* 0x0000000100007836 */ /* 0x000fe20000000000 */
[----:B------:R-:W-:Y:S06]  /*2a00*/  BRA `(.L_x_1894) ;  /* 0x0000000000087947 */ /* 0x000fec0003800000 */
.L_x_1891:
[----:B------:R4:W0:Y:S02]  /*2a10*/  DMUL R2, RZ, R8 ;  /* 0x00000008ff027228 */ /* 0x0008240000000000 */
[----:B0---4-:R-:W-:-:S07]  /*2a20*/  IMAD.MOV.U32 R0, RZ, RZ, 0x1 ;  /* 0x00000001ff007424 */ /* 0x011fce00078e00ff */
.L_x_1894:
[----:B------:R-:W-:Y:S05]  /*2a30*/  BSYNC.RECONVERGENT B3 ;  /* 0x0000000000037941 */ /* 0x000fea0003800200 */
.L_x_1890:
        /* <DEDUP_REMOVED lines=112> */
[----:B-1-3--:R-:W-:Y:S05]  /*3140*/  CALL.REL.NOINC `($_ZN2at6native29vectorized_elementwise_kernelILi4EZZZNS0_54_GLOBAL__N__7dbc7496_16_ComplexKernel_cu_1520ed90_304117polar_kernel_cudaERNS_14TensorIteratorEENKUlvE_clEvENKUlvE_clEvEUlddE_St5arrayIPcLm3EEEEviT0_T1_$__internal_trig_reduction_slowpathd) ;  /* 0x000000d400d87944 */ /* 0x00afea0003c00000 */
[----:B------:R-:W-:Y:S02]  /*3150*/  IMAD.MOV.U32 R6, RZ, RZ, R36 ;  /* 0x000000ffff067224 */ /* 0x000fe400078e0024 */
[----:B------:R-:W-:Y:S01]  /*3160*/  IMAD.MOV.U32 R7, RZ, RZ, R37 ;  /* 0x000000ffff077224 */ /* 0x000fe200078e0025 */
[----:B------:R-:W-:Y:S06]  /*3170*/  BRA `(.L_x_1897) ;  /* 0x0000000000087947 */ /* 0x000fec0003800000 */
.L_x_1896:
[----:B------:R0:W2:Y:S02]  /*3180*/  DMUL R6, RZ, R8 ;  /* 0x00000008ff067228 */ /* 0x0000a40000000000 */
[----:B0-2---:R-:W-:-:S07]  /*3190*/  IMAD.MOV.U32 R2, RZ, RZ, RZ ;  /* 0x000000ffff027224 */ /* 0x005fce00078e00ff */
.L_x_1897:
[----:B------:R-:W-:Y:S05]  /*31a0*/  BSYNC.RECONVERGENT B3 ;  /* 0x0000000000037941 */ /* 0x000fea0003800200 */
.L_x_1895:
        /* <DEDUP_REMOVED lines=72> */
.L_x_1889:
[----:B------:R-:W-:Y:S05]  /*3630*/  BSYNC.RECONVERGENT B2 ;  /* 0x0000000000027941 */ /* 0x000fea0003800200 */
.L_x_1888:
        /* <DEDUP_REMOVED lines=53> */
[----:B-1234-:R-:W-:Y:S05]  /*3990*/  CALL.REL.NOINC `($_ZN2at6native29vectorized_elementwise_kernelILi4EZZZNS0_54_GLOBAL__N__7dbc7496_16_ComplexKernel_cu_1520ed90_304117polar_kernel_cudaERNS_14TensorIteratorEENKUlvE_clEvENKUlvE_clEvEUlddE_St5arrayIPcLm3EEEEviT0_T1_$__internal_trig_reduction_slowpathd) ;  /* 0x000000cc00c47944 */ /* 0x01efea0003c00000 */
[----:B------:R-:W-:Y:S02]  /*39a0*/  IMAD.MOV.U32 R0, RZ, RZ, R2 ;  /* 0x000000ffff007224 */ /* 0x000fe400078e0002 */
[----:B------:R-:W-:Y:S02]  /*39b0*/  IMAD.MOV.U32 R2, RZ, RZ, R36 ;  /* 0x000000ffff027224 */ /* 0x000fe400078e0024 */
[----:B------:R-:W-:-:S07]  /*39c0*/  IMAD.MOV.U32 R3, RZ, RZ, R37 ;  /* 0x000000ffff037224 */ /* 0x000fce00078e0025 */
.L_x_1903:
[----:B------:R-:W-:Y:S05]  /*39d0*/  BSYNC.RECONVERGENT B4 ;  /* 0x0000000000047941 */ /* 0x000fea0003800200 */
.L_x_1902:
[----:B------:R-:W-:Y:S01]  /*39e0*/  VIADD R0, R0, 0x1 ;  /* 0x0000000100007836 */ /* 0x000fe20000000000 */
[----:B------:R-:W-:Y:S06]  /*39f0*/  BRA `(.L_x_1904) ;  /* 0x0000000000087947 */ /* 0x000fec0003800000 */
.L_x_1901:
[----:B------:R0:W0:Y:S02]  /*3a00*/  DMUL R2, RZ, R12 ;  /* 0x0000000cff027228 */ /* 0x0000240000000000 */
[----:B0-----:R-:W-:-:S07]  /*3a10*/  IMAD.MOV.U32 R0, RZ, RZ, 0x1 ;  /* 0x00000001ff007424 */ /* 0x001fce00078e00ff */
.L_x_1904:
[----:B------:R-:W-:Y:S05]  /*3a20*/  BSYNC.RECONVERGENT B3 ;  /* 0x0000000000037941 */ /* 0x000fea0003800200 */
.L_x_1900:
        /* <DEDUP_REMOVED lines=116> */
.L_x_1906:
[----:B------:R0:W2:Y:S02]  /*4170*/  DMUL R10, RZ, R12 ;  /* 0x0000000cff0a7228 */ /* 0x0000a40000000000 */
[----:B0-2---:R-:W-:-:S07]  /*4180*/  IMAD.MOV.U32 R2, RZ, RZ, RZ ;  /* 0x000000ffff027224 */ /* 0x005fce00078e00ff */
.L_x_1907:
[----:B------:R-:W-:Y:S05]  /*4190*/  BSYNC.RECONVERGENT B3 ;  /* 0x0000000000037941 */ /* 0x000fea0003800200 */
.L_x_1905:
        /* <DEDUP_REMOVED lines=72> */
.L_x_1899:
[----:B------:R-:W-:Y:S05]  /*4620*/  BSYNC.RECONVERGENT B2 ;  /* 0x0000000000027941 */ /* 0x000fea0003800200 */
.L_x_1898:
        /* <DEDUP_REMOVED lines=53> */
[----:B-1-34-:R-:W-:Y:S05]  /*4980*/  CALL.REL.NOINC `($_ZN2at6native29vectorized_elementwise_kernelILi4EZZZNS0_54_GLOBAL__N__7dbc7496_16_ComplexKernel_cu_1520ed90_304117polar_kernel_cudaERNS_14TensorIteratorEENKUlvE_clEvENKUlvE_clEvEUlddE_St5arrayIPcLm3EEEEviT0_T1_$__internal_trig_reduction_slowpathd) ;  /* 0x000000bc00c87944 */ /* 0x01afea0003c00000 */
[----:B------:R-:W-:Y:S02]  /*4990*/  IMAD.MOV.U32 R0, RZ, RZ, R2 ;  /* 0x000000ffff007224 */ /* 0x000fe400078e0002 */
[----:B------:R-:W-:Y:S02]  /*49a0*/  IMAD.MOV.U32 R2, RZ, RZ, R36 ;  /* 0x000000ffff027224 */ /* 0x000fe400078e0024 */
[----:B------:R-:W-:-:S07]  /*49b0*/  IMAD.MOV.U32 R3, RZ, RZ, R37 ;  /* 0x000000ffff037224 */ /* 0x000fce00078e0025 */
.L_x_1913:
[----:B------:R-:W-:Y:S05]  /*49c0*/  BSYNC.RECONVERGENT B4 ;  /* 0x0000000000047941 */ /* 0x000fea0003800200 */
.L_x_1912:
[----:B------:R-:W-:Y:S01]  /*49d0*/  VIADD R0, R0, 0x1 ;  /* 0x0000000100007836 */ /* 0x000fe20000000000 */
[----:B------:R-:W-:Y:S06]  /*49e0*/  BRA `(.L_x_1914) ;  /* 0x0000000000087947 */ /* 0x000fec0003800000 */
.L_x_1911:
[----:B------:R2:W0:Y:S02]  /*49f0*/  DMUL R2, RZ, R16 ;  /* 0x00000010ff027228 */ /* 0x0004240000000000 */
[----:B0-2---:R-:W-:-:S07]  /*4a00*/  IMAD.MOV.U32 R0, RZ, RZ, 0x1 ;  /* 0x00000001ff007424 */ /* 0x005fce00078e00ff */
.L_x_1914:
[----:B------:R-:W-:Y:S05]  /*4a10*/  BSYNC.RECONVERGENT B3 ;  /* 0x0000000000037941 */ /* 0x000fea0003800200 */
.L_x_1910:
        /* <DEDUP_REMOVED lines=116> */
.L_x_1916:
[----:B------:R0:W2:Y:S02]  /*5160*/  DMUL R14, RZ, R16 ;  /* 0x00000010ff0e7228 */ /* 0x0000a40000000000 */
[----:B0-2---:R-:W-:-:S07]  /*5170*/  IMAD.MOV.U32 R2, RZ, RZ, RZ ;  /* 0x000000ffff027224 */ /* 0x005fce00078e00ff */
.L_x_1917:
[----:B------:R-:W-:Y:S05]  /*5180*/  BSYNC.RECONVERGENT B3 ;  /* 0x0000000000037941 */ /* 0x000fea0003800200 */
.L_x_1915:
        /* <DEDUP_REMOVED lines=72> */
.L_x_1909:
[----:B------:R-:W-:Y:S05]  /*5610*/  BSYNC.RECONVERGENT B2 ;  /* 0x0000000000027941 */ /* 0x000fea0003800200 */
.L_x_1908:
        /* <DEDUP_REMOVED lines=57> */
.L_x_1923:
[----:B------:R-:W-:Y:S05]  /*59b0*/  BSYNC.RECONVERGENT B4 ;  /* 0x0000000000047941 */ /* 0x000fea0003800200 */
.L_x_1922:
[----:B------:R-:W-:Y:S01]  /*59c0*/  VIADD R0, R0, 0x1 ;  /* 0x0000000100007836 */ /* 0x000fe20000000000 */
[----:B------:R-:W-:Y:S06]  /*59d0*/  BRA `(.L_x_1924) ;  /* 0x0000000000087947 */ /* 0x000fec0003800000 */
.L_x_1921:
[----:B------:R4:W0:Y:S02]  /*59e0*/  DMUL R2, RZ, R20 ;  /* 0x00000014ff027228 */ /* 0x0008240000000000 */
[----:B0---4-:R-:W-:-:S07]  /*59f0*/  IMAD.MOV.U32 R0, RZ, RZ, 0x1 ;  /* 0x00000001ff007424 */ /* 0x011fce00078e00ff */
.L_x_1924:
[----:B------:R-:W-:Y:S05]  /*5a00*/  BSYNC.RECONVERGENT B3 ;  /* 0x0000000000037941 */ /* 0x000fea0003800200 */
.L_x_1920:
        /* <DEDUP_REMOVED lines=116> */
.L_x_1926:
[----:B------:R0:W2:Y:S02]  /*6150*/  DMUL R18, RZ, R20 ;  /* 0x00000014ff127228 */ /* 0x0000a40000000000 */
[----:B0-2---:R-:W-:-:S07]  /*6160*/  IMAD.MOV.U32 R2, RZ, RZ, RZ ;  /* 0x000000ffff027224 */ /* 0x005fce00078e00ff */
.L_x_1927:
[----:B------:R-:W-:Y:S05]  /*6170*/  BSYNC.RECONVERGENT B3 ;  /* 0x0000000000037941 */ /* 0x000fea0003800200 */
.L_x_1925:
        /* <DEDUP_REMOVED lines=72> */
.L_x_1919:
[----:B------:R-:W-:Y:S05]  /*6600*/  BSYNC.RECONVERGENT B2 ;  /* 0x0000000000027941 */ /* 0x000fea0003800200 */
.L_x_1918:
        /* <DEDUP_REMOVED lines=57> */
.L_x_1933:
[----:B------:R-:W-:Y:S05]  /*69a0*/  BSYNC.RECONVERGENT B4 ;  /* 0x0000000000047941 */ /* 0x000fea0003800200 */
.L_x_1932:
[----:B------:R-:W-:Y:S01]  /*69b0*/  VIADD R0, R0, 0x1 ;  /* 0x0000000100007836 */ /* 0x000fe20000000000 */
[----:B------:R-:W-:Y:S06]  /*69c0*/  BRA `(.L_x_1934) ;  /* 0x0000000000087947 */ /* 0x000fec0003800000 */
.L_x_1931:
[----:B------:R0:W0:Y:S02]  /*69d0*/  DMUL R2, RZ, R24 ;  /* 0x00000018ff027228 */ /* 0x0000240000000000 */
[----:B0-----:R-:W-:-:S07]  /*69e0*/  IMAD.MOV.U32 R0, RZ, RZ, 0x1 ;  /* 0x00000001ff007424 */ /* 0x001fce00078e00ff */
.L_x_1934:
[----:B------:R-:W-:Y:S05]  /*69f0*/  BSYNC.RECONVERGENT B3 ;  /* 0x0000000000037941 */ /* 0x000fea0003800200 */
.L_x_1930:
        /* <DEDUP_REMOVED lines=116> */
.L_x_1936:
[----:B------:R0:W2:Y:S02]  /*7140*/  DMUL R22, RZ, R24 ;  /* 0x00000018ff167228 */ /* 0x0000a40000000000 */
[----:B0-2---:R-:W-:-:S07]  /*7150*/  IMAD.MOV.U32 R2, RZ, RZ, RZ ;  /* 0x000000ffff027224 */ /* 0x005fce00078e00ff */
.L_x_1937:
[----:B------:R-:W-:Y:S05]  /*7160*/  BSYNC.RECONVERGENT B3 ;  /* 0x0000000000037941 */ /* 0x000fea0003800200 */
.L_x_1935:
        /* <DEDUP_REMOVED lines=72> */
.L_x_1929:
[----:B------:R-:W-:Y:S05]  /*75f0*/  BSYNC.RECONVERGENT B2 ;  /* 0x0000000000027941 */ /* 0x000fea0003800200 */
.L_x_1928:
        /* <DEDUP_REMOVED lines=53> */
[----:B01-3--:R-:W-:Y:S05]  /*7950*/  CALL.REL.NOINC `($_ZN2at6native29vectorized_elementwise_kernelILi4EZZZNS0_54_GLOBAL__N__7dbc7496_16_ComplexKernel_cu_1520ed90_304117polar_kernel_cudaERNS_14TensorIteratorEENKUlvE_clEvENKUlvE_clEvEUlddE_St5arrayIPcLm3EEEEviT0_T1_$__internal_trig_reduction_slowpathd) ;  /* 0x0000008c00d47944 */ /* 0x00bfea0003c00000 */
[----:B------:R-:W-:Y:S02]  /*7960*/  IMAD.MOV.U32 R0, RZ, RZ, R2 ;  /* 0x000000ffff007224 */ /* 0x000fe400078e0002 */
[----:B------:R-:W-:Y:S02]  /*7970*/  IMAD.MOV.U32 R2, RZ, RZ, R36 ;  /* 0x000000ffff027224 */ /* 0x000fe400078e0024 */
[----:B------:R-:W-:-:S07]  /*7980*/  IMAD.MOV.U32 R3, RZ, RZ, R37 ;  /* 0x000000ffff037224 */ /* 0x000fce00078e0025 */
.L_x_1943:
[----:B------:R-:W-:Y:S05]  /*7990*/  BSYNC.RECONVERGENT B4 ;  /* 0x0000000000047941 */ /* 0x000fea0003800200 */
.L_x_1942:
[----:B------:R-:W-:Y:S01]  /*79a0*/  VIADD R0, R0, 0x1 ;  /* 0x0000000100007836 */ /* 0x000fe20000000000 */
[----:B------:R-:W-:Y:S06]  /*79b0*/  BRA `(.L_x_1944) ;  /* 0x0000000000087947 */ /* 0x000fec0003800000 */
.L_x_1941:
[----:B------:R4:W0:Y:S02]  /*79c0*/  DMUL R2, RZ, R26 ;  /* 0x0000001aff027228 */ /* 0x0008240000000000 */
[----:B0---4-:R-:W-:-:S07]  /*79d0*/  IMAD.MOV.U32 R0, RZ, RZ, 0x1 ;  /* 0x00000001ff007424 */ /* 0x011fce00078e00ff */
.L_x_1944:
[----:B------:R-:W-:Y:S05]  /*79e0*/  BSYNC.RECONVERGENT B3 ;  /* 0x0000000000037941 */ /* 0x000fea0003800200 */
.L_x_1940:
        /* <DEDUP_REMOVED lines=116> */
.L_x_1946:
[----:B------:R0:W2:Y:S02]  /*8130*/  DMUL R30, RZ, R26 ;  /* 0x0000001aff1e7228 */ /* 0x0000a40000000000 */
[----:B0-2---:R-:W-:-:S07]  /*8140*/  IMAD.MOV.U32 R2, RZ, RZ, RZ ;  /* 0x000000ffff027224 */ /* 0x005fce00078e00ff */
.L_x_1947:
[----:B------:R-:W-:Y:S05]  /*8150*/  BSYNC.RECONVERGENT B3 ;  /* 0x0000000000037941 */ /* 0x000fea0003800200 */
.L_x_1945:
        /* <DEDUP_REMOVED lines=72> */
.L_x_1939:
[----:B------:R-:W-:Y:S05]  /*85e0*/  BSYNC.RECONVERGENT B2 ;  /* 0x0000000000027941 */ /* 0x000fea0003800200 */
.L_x_1938:
        /* <DEDUP_REMOVED lines=16> */
.L_x_1950:
[----:B------:R-:W-:-:S13]  /*86f0*/  ISETP.GE.U32.AND P0, PT, R28, R29, PT ;  /* 0x0000001d1c00720c */ /* 0x000fda0003f06070 */
[----:B------:R-:W-:Y:S05]  /*8700*/  @P0 BRA `(.L_x_1952) ;  /* 0x0000000000300947 */ /* 0x000fea0003800000 */
[----:B-1----:R-:W1:Y:S01]  /*8710*/  LDC.64 R2, c[0x0][0x388] ;  /* 0x0000e200ff027b82 */ /* 0x002e620000000a00 */
[----:B------:R-:W-:Y:S02]  /*8720*/  IMAD.IADD R25, R70, 0x1, R28 ;  /* 0x0000000146197824 */ /* 0x000fe400078e021c */
[----:B------:R-:W-:Y:S02]  /*8730*/  VIADD R28, R28, 0x80 ;  /* 0x000000801c1c7836 */ /* 0x000fe40000000000 */
[----:B-1----:R-:W-:-:S05]  /*8740*/  IMAD.WIDE.U32 R2, R25, 0x10, R2 ;  /* 0x0000001019027825 */ /* 0x002fca00078e0002 */
[----:B------:R1:W-:Y:S02]  /*8750*/  STG.E.128 desc[UR4][R2.64], R4 ;  /* 0x0000000402007986 */ /* 0x0003e4000c101d04 */
.L_x_1951:
[----:B------:R-:W-:-:S13]  /*8760*/  ISETP.GE.U32.AND P0, PT, R28, R29, PT ;  /* 0x0000001d1c00720c */ /* 0x000fda0003f06070 */
[----:B------:R-:W-:Y:S05]  /*8770*/  @P0 BRA `(.L_x_1953) ;  /* 0x0000000000300947 */ /* 0x000fea0003800000 */
[----:B-1----:R-:W1:Y:S01]  /*8780*/  LDC.64 R2, c[0x0][0x388] ;  /* 0x0000e200ff027b82 */ /* 0x002e620000000a00 */
[----:B------:R-:W-:Y:S02]  /*8790*/  IMAD.IADD R5, R70, 0x1, R28 ;  /* 0x0000000146057824 */ /* 0x000fe400078e021c */
[----:B------:R-:W-:Y:S02]  /*87a0*/  VIADD R28, R28, 0x80 ;  /* 0x000000801c1c7836 */ /* 0x000fe40000000000 */
[----:B-1----:R-:W-:-:S05]  /*87b0*/  IMAD.WIDE.U32 R2, R5, 0x10, R2 ;  /* 0x0000001005027825 */ /* 0x002fca00078e0002 */
[----:B------:R1:W-:Y:S02]  /*87c0*/  STG.E.128 desc[UR4][R2.64], R8 ;  /* 0x0000000802007986 */ /* 0x0003e4000c101d04 */
.L_x_1952:
[----:B------:R-:W-:-:S13]  /*87d0*/  ISETP.GE.U32.AND P0, PT, R28, R29, PT ;  /* 0x0000001d1c00720c */ /* 0x000fda0003f06070 */
[----:B------:R-:W-:Y:S05]  /*87e0*/  @P0 BRA `(.L_x_1954) ;  /* 0x0000000000340947 */ /* 0x000fea0003800000 */
[----:B-1----:R-:W1:Y:S01]  /*87f0*/  LDC.64 R2, c[0x0][0x388] ;  /* 0x0000e200ff027b82 */ /* 0x002e620000000a00 */
[----:B------:R-:W-:Y:S02]  /*8800*/  IMAD.IADD R5, R70, 0x1, R28 ;  /* 0x0000000146057824 */ /* 0x000fe400078e021c */
[----:B------:R-:W-:Y:S02]  /*8810*/  VIADD R28, R28, 0x80 ;  /* 0x000000801c1c7836 */ /* 0x000fe40000000000 */
[----:B-1----:R-:W-:-:S05]  /*8820*/  IMAD.WIDE.U32 R2, R5, 0x10, R2 ;  /* 0x0000001005027825 */ /* 0x002fca00078e0002 */
[----:B------:R1:W-:Y:S02]  /*8830*/  STG.E.128 desc[UR4][R2.64], R12 ;  /* 0x0000000c02007986 */ /* 0x0003e4000c101d04 */
.L_x_1953:
        /* <DEDUP_REMOVED lines=8> */
.L_x_1954:
[----:B------:R-:W-:Y:S05]  /*88c0*/  BSYNC.RELIABLE B1 ;  /* 0x0000000000017941 */ /* 0x000fea0003800100 */
.L_x_1949:
[----:B------:R-:W-:-:S13]  /*88d0*/  ISETP.GE.U32.AND P0, PT, R28, R29, PT ;  /* 0x0000001d1c00720c */ /* 0x000fda0003f06070 */
[----:B-1----:R-:W1:Y:S01]  /*88e0*/  @!P0 LDC.64 R2, c[0x0][0x388] ;  /* 0x0000e200ff028b82 */ /* 0x002e620000000a00 */
[----:B------:R-:W-:Y:S02]  /*88f0*/  @!P0 IMAD.IADD R5, R70, 0x1, R28 ;  /* 0x0000000146058824 */ /* 0x000fe400078e021c */
[----:B------:R-:W-:Y:S02]  /*8900*/  @!P0 VIADD R28, R28, 0x80 ;  /* 0x000000801c1c8836 */ /* 0x000fe40000000000 */
[----:B-1----:R-:W-:-:S05]  /*8910*/  @!P0 IMAD.WIDE.U32 R2, R5, 0x10, R2 ;  /* 0x0000001005028825 */ /* 0x002fca00078e0002 */
[----:B--2---:R1:W-:Y:S02]  /*8920*/  @!P0 STG.E.128 desc[UR4][R2.64], R20 ;  /* 0x0000001402008986 */ /* 0x0043e4000c101d04 */
.L_x_1955:
[----:B------:R-:W-:Y:S05]  /*8930*/  BSYNC.RECONVERGENT B0 ;  /* 0x0000000000007941 */ /* 0x000fea0003800200 */
.L_x_1948:
        /* <DEDUP_REMOVED lines=8> */
.L_x_1869:
[----:B------:R-:W0:Y:S01]  /*89c0*/  S2R R37, SR_TID.X ;  /* 0x0000000000257919 */ /* 0x000e220000002100 */
[----:B------:R-:W1:Y:S08]  /*89d0*/  LDC.64 R2, c[0x0][0x398] ;  /* 0x0000e600ff027b82 */ /* 0x000e700000000a00 */
[----:B------:R-:W2:Y:S01]  /*89e0*/  LDC.64 R4, c[0x0][0x390] ;  /* 0x0000e400ff047b82 */ /* 0x000ea20000000a00 */
[----:B-1----:R-:W-:-:S04]  /*89f0*/  IMAD.WIDE.U32 R2, R70, 0x8, R2 ;  /* 0x0000000846027825 */ /* 0x002fc800078e0002 */
[----:B0-----:R-:W-:-:S04]  /*8a00*/  IMAD.WIDE.U32 R38, R37, 0x20, R2 ;  /* 0x0000002025267825 */ /* 0x001fc800078e0002 */
[----:B--2---:R-:W-:Y:S01]  /*8a10*/  IMAD.WIDE.U32 R2, R70, 0x8, R4 ;  /* 0x0000000846027825 */ /* 0x004fe200078e0004 */
[----:B------:R0:W5:Y:S04]  /*8a20*/  LDG.E.ENL2.256 R32, R28, desc[UR4][R38.64+0x1000] ;  /* 0xfe008004261c797e */ /* 0x0001680008121920 */
[----:B------:R-:W2:Y:S01]  /*8a30*/  LDG.E.ENL2.256 R8, R4, desc[UR4][R38.64] ;  /* 0xfe0000042604797e */ /* 0x000ea20008121908 */
[----:B------:R-:W-:-:S05]  /*8a40*/  IMAD.WIDE.U32 R36, R37, 0x20, R2 ;  /* 0x0000002025247825 */ /* 0x000fca00078e0002 */
[----:B------:R0:W5:Y:S04]  /*8a50*/  LDG.E.ENL2.256 R16, R12, desc[UR4][R36.64] ;  /* 0xfe000004240c797e */ /* 0x0001680008121910 */
[----:B------:R0:W5:Y:S01]  /*8a60*/  LDG.E.ENL2.256 R24, R20, desc[UR4][R36.64+0x1000] ;  /* 0xfe0080042414797e */ /* 0x0001620008121918 */
        /* <DEDUP_REMOVED lines=53> */
[----:B-----5:R-:W-:Y:S05]  /*8dc0*/  CALL.REL.NOINC `($_ZN2at6native29vectorized_elementwise_kernelILi4EZZZNS0_54_GLOBAL__N__7dbc7496_16_ComplexKernel_cu_1520ed90_304117polar_kernel_cudaERNS_14TensorIteratorEENKUlvE_clEvENKUlvE_clEvEUlddE_St5arrayIPcLm3EEEEviT0_T1_$__internal_trig_reduction_slowpathd) ;  /* 0x0000007800b87944 */ /* 0x020fea0003c00000 */
[----:B------:R-:W-:Y:S02]  /*8dd0*/  IMAD.MOV.U32 R0, RZ, RZ, R2 ;  /* 0x000000ffff007224 */ /* 0x000fe400078e0002 */
[----:B------:R-:W-:Y:S02]  /*8de0*/  IMAD.MOV.U32 R2, RZ, RZ, R36 ;  /* 0x000000ffff027224 */ /* 0x000fe400078e0024 */
[----:B------:R-:W-:-:S07]  /*8df0*/  IMAD.MOV.U32 R3, RZ, RZ, R37 ;  /* 0x000000ffff037224 */ /* 0x000fce00078e0025 */
.L_x_1959:
[----:B------:R-:W-:Y:S05]  /*8e00*/  BSYNC.RECONVERGENT B3 ;  /* 0x0000000000037941 */ /* 0x000fea0003800200 */
.L_x_1958:
[----:B------:R-:W-:-:S07]  /*8e10*/  VIADD R0, R0, 0x1 ;  /* 0x0000000100007836 */ /* 0x000fce0000000000 */
.L_x_1957:
[----:B------:R-:W-:Y:S05]  /*8e20*/  BSYNC.RECONVERGENT B2 ;  /* 0x0000000000027941 */ /* 0x000fea0003800200 */
.L_x_1956:
        /* <DEDUP_REMOVED lines=121> */
[----:B------:R-:W-:-:S07]  /*95c0*/  IMAD.MOV.U32 R49, RZ, RZ, R37 ;  /* 0x000000ffff317224 */ /* 0x000fce00078e0025 */
.L_x_1961:
[----:B------:R-:W-:Y:S05]  /*95d0*/  BSYNC.RECONVERGENT B2 ;  /* 0x0000000000027941 */ /* 0x000fea0003800200 */
.L_x_1960:
        /* <DEDUP_REMOVED lines=122> */
.L_x_1965:
[----:B------:R-:W-:Y:S05]  /*9d80*/  BSYNC.RECONVERGENT B3 ;  /* 0x0000000000037941 */ /* 0x000fea0003800200 */
.L_x_1964:
[----:B------:R-:W-:Y:S01]  /*9d90*/  VIADD R0, R0, 0x1 ;  /* 0x0000000100007836 */ /* 0x000fe20000000000 */
[----:B------:R-:W-:Y:S06]  /*9da0*/  BRA `(.L_x_1966) ;  /* 0x0000000000087947 */ /* 0x000fec0003800000 */
.L_x_1963:
[----:B------:R0:W1:Y:S02]  /*9db0*/  DMUL R2, RZ, R6 ;  /* 0x00000006ff027228 */ /* 0x0000640000000000 */
[----:B01----:R-:W-:-:S07]  /*9dc0*/  IMAD.MOV.U32 R0, RZ, RZ, 0x1 ;  /* 0x00000001ff007424 */ /* 0x003fce00078e00ff */
.L_x_1966:
[----:B------:R-:W-:Y:S05]  /*9dd0*/  BSYNC.RECONVERGENT B2 ;  /* 0x0000000000027941 */ /* 0x000fea0003800200 */
.L_x_1962:
        /* <DEDUP_REMOVED lines=114> */
[----:B------:R-:W-:Y:S01]  /*a500*/  IMAD.MOV.U32 R45, RZ, RZ, R37 ;  /* 0x000000ffff2d7224 */ /* 0x000fe200078e0025 */
[----:B------:R-:W-:Y:S06]  /*a510*/  BRA `(.L_x_1969) ;  /* 0x0000000000087947 */ /* 0x000fec0003800000 */
.L_x_1968:
[----:B------:R0:W1:Y:S02]  /*a520*/  DMUL R44, RZ, R6 ;  /* 0x00000006ff2c7228 */ /* 0x0000640000000000 */
[----:B01----:R-:W-:-:S07]  /*a530*/  IMAD.MOV.U32 R2, RZ, RZ, RZ ;  /* 0x000000ffff027224 */ /* 0x003fce00078e00ff */
.L_x_1969:
[----:B------:R-:W-:Y:S05]  /*a540*/  BSYNC.RECONVERGENT B2 ;  /* 0x0000000000027941 */ /* 0x000fea0003800200 */
.L_x_1967:
        /* <DEDUP_REMOVED lines=122> */
.L_x_1973:
[----:B------:R-:W-:Y:S05]  /*acf0*/  BSYNC.RECONVERGENT B3 ;  /* 0x0000000000037941 */ /* 0x000fea0003800200 */
.L_x_1972:
[----:B------:R-:W-:Y:S01]  /*ad00*/  VIADD R0, R0, 0x1 ;  /* 0x0000000100007836 */ /* 0x000fe20000000000 */
[----:B------:R-:W-:Y:S06]  /*ad10*/  BRA `(.L_x_1974) ;  /* 0x0000000000087947 */ /* 0x000fec0003800000 */
.L_x_1971:
[----:B------:R0:W1:Y:S02]  /*ad20*/  DMUL R2, RZ, R8 ;  /* 0x00000008ff027228 */ /* 0x0000640000000000 */
[----:B01----:R-:W-:-:S07]  /*ad30*/  IMAD.MOV.U32 R0, RZ, RZ, 0x1 ;  /* 0x00000001ff007424 */ /* 0x003fce00078e00ff */
.L_x_1974:
[----:B------:R-:W-:Y:S05]  /*ad40*/  BSYNC.RECONVERGENT B2 ;  /* 0x0000000000027941 */ /* 0x000fea0003800200 */
.L_x_1970:
        /* <DEDUP_REMOVED lines=116> */
.L_x_1976:
[----:B------:R0:W1:Y:S02]  /*b490*/  DMUL R44, RZ, R8 ;  /* 0x00000008ff2c7228 */ /* 0x0000640000000000 */
[----:B01----:R-:W-:-:S07]  /*b4a0*/  IMAD.MOV.U32 R2, RZ, RZ, RZ ;  /* 0x000000ffff027224 */ /* 0x003fce00078e00ff */
.L_x_1977:
[----:B------:R-:W-:Y:S05]  /*b4b0*/  BSYNC.RECONVERGENT B2 ;  /* 0x0000000000027941 */ /* 0x000fea0003800200 */
.L_x_1975:
        /* <DEDUP_REMOVED lines=122> */
.L_x_1981:
[----:B------:R-:W-:Y:S05]  /*bc60*/  BSYNC.RECONVERGENT B3 ;  /* 0x0000000000037941 */ /* 0x000fea0003800200 */
.L_x_1980:
[----:B------:R-:W-:Y:S01]  /*bc70*/  VIADD R0, R0, 0x1 ;  /* 0x0000000100007836 */ /* 0x000fe20000000000 */
[----:B------:R-:W-:Y:S06]  /*bc80*/  BRA `(.L_x_1982) ;  /* 0x0000000000087947 */ /* 0x000fec0003800000 */
.L_x_1979:
[----:B------:R0:W1:Y:S02]  /*bc90*/  DMUL R2, RZ, R10 ;  /* 0x0000000aff027228 */ /* 0x0000640000000000 */
[----:B01----:R-:W-:-:S07]  /*bca0*/  IMAD.MOV.U32 R0, RZ, RZ, 0x1 ;  /* 0x00000001ff007424 */ /* 0x003fce00078e00ff */
.L_x_1982:
[----:B------:R-:W-:Y:S05]  /*bcb0*/  BSYNC.RECONVERGENT B2 ;  /* 0x0000000000027941 */ /* 0x000fea0003800200 */
.L_x_1978:
        /* <DEDUP_REMOVED lines=116> */
.L_x_1984:
[----:B------:R0:W1:Y:S02]  /*c400*/  DMUL R40, RZ, R10 ;  /* 0x0000000aff287228 */ /* 0x0000640000000000 */
[----:B01----:R-:W-:-:S07]  /*c410*/  IMAD.MOV.U32 R2, RZ, RZ, RZ ;  /* 0x000000ffff027224 */ /* 0x003fce00078e00ff */
.L_x_1985:
[----:B------:R-:W-:Y:S05]  /*c420*/  BSYNC.RECONVERGENT B2 ;  /* 0x0000000000027941 */ /* 0x000fea0003800200 */
.L_x_1983:
        /* <DEDUP_REMOVED lines=122> */
.L_x_1989:
[----:B------:R-:W-:Y:S05]  /*cbd0*/  BSYNC.RECONVERGENT B3 ;  /* 0x0000000000037941 */ /* 0x000fea0003800200 */
.L_x_1988:
[----:B------:R-:W-:Y:S01]  /*cbe0*/  VIADD R0, R0, 0x1 ;  /* 0x0000000100007836 */ /* 0x000fe20000000000 */
[----:B------:R-:W-:Y:S06]  /*cbf0*/  BRA `(.L_x_1990) ;  /* 0x0000000000087947 */ /* 0x000fec0003800000 */
.L_x_1987:
[----:B------:R0:W1:Y:S02]  /*cc00*/  DMUL R2, RZ, R28 ;  /* 0x0000001cff027228 */ /* 0x0000640000000000 */
[----:B01----:R-:W-:-:S07]  /*cc10*/  IMAD.MOV.U32 R0, RZ, RZ, 0x1 ;  /* 0x00000001ff007424 */ /* 0x003fce00078e00ff */
.L_x_1990:
[----:B------:R-:W-:Y:S05]  /*cc20*/  BSYNC.RECONVERGENT B2 ;  /* 0x0000000000027941 */ /* 0x000fea0003800200 */
.L_x_1986:
        /* <DEDUP_REMOVED lines=116> */
.L_x_1992:
[----:B------:R0:W1:Y:S02]  /*d370*/  DMUL R40, RZ, R28 ;  /* 0x0000001cff287228 */ /* 0x0000640000000000 */
[----:B01----:R-:W-:-:S07]  /*d380*/  IMAD.MOV.U32 R2, RZ, RZ, RZ ;  /* 0x000000ffff027224 */ /* 0x003fce00078e00ff */
.L_x_1993:
[----:B------:R-:W-:Y:S05]  /*d390*/  BSYNC.RECONVERGENT B2 ;  /* 0x0000000000027941 */ /* 0x000fea0003800200 */
.L_x_1991:
        /* <DEDUP_REMOVED lines=122> */
.L_x_1997:
[----:B------:R-:W-:Y:S05]  /*db40*/  BSYNC.RECONVERGENT B3 ;  /* 0x0000000000037941 */ /* 0x000fea0003800200 */
.L_x_1996:
[----:B------:R-:W-:Y:S01]  /*db50*/  VIADD R0, R0, 0x1 ;  /* 0x0000000100007836 */ /* 0x000fe20000000000 */
[----:B------:R-:W-:Y:S06]  /*db60*/  BRA `(.L_x_1998) ;  /* 0x0000000000087947 */ /* 0x000fec0003800000 */
.L_x_1995:
[----:B------:R0:W1:Y:S02]  /*db70*/  DMUL R2, RZ, R30 ;  /* 0x0000001eff027228 */ /* 0x0000640000000000 */
[----:B01----:R-:W-:-:S07]  /*db80*/  IMAD.MOV.U32 R0, RZ, RZ, 0x1 ;  /* 0x00000001ff007424 */ /* 0x003fce00078e00ff */
.L_x_1998:
[----:B------:R-:W-:Y:S05]  /*db90*/  BSYNC.RECONVERGENT B2 ;  /* 0x0000000000027941 */ /* 0x000fea0003800200 */
.L_x_1994:
        /* <DEDUP_REMOVED lines=116> */
.L_x_2000:
[----:B------:R0:W1:Y:S02]  /*e2e0*/  DMUL R10, RZ, R30 ;  /* 0x0000001eff0a7228 */ /* 0x0000640000000000 */
[----:B01----:R-:W-:-:S07]  /*e2f0*/  IMAD.MOV.U32 R2, RZ, RZ, RZ ;  /* 0x000000ffff027224 */ /* 0x003fce00078e00ff */
.L_x_2001:
[----:B------:R-:W-:Y:S05]  /*e300*/  BSYNC.RECONVERGENT B2 ;  /* 0x0000000000027941 */ /* 0x000fea0003800200 */
.L_x_1999:
        /* <DEDUP_REMOVED lines=122> */
.L_x_2005:
[----:B------:R-:W-:Y:S05]  /*eab0*/  BSYNC.RECONVERGENT B3 ;  /* 0x0000000000037941 */ /* 0x000fea0003800200 */
.L_x_2004:
[----:B------:R-:W-:Y:S01]  /*eac0*/  VIADD R0, R0, 0x1 ;  /* 0x0000000100007836 */ /* 0x000fe20000000000 */
[----:B------:R-:W-:Y:S06]  /*ead0*/  BRA `(.L_x_2006) ;  /* 0x0000000000087947 */ /* 0x000fec0003800000 */
.L_x_2003:
[----:B------:R0:W1:Y:S02]  /*eae0*/  DMUL R2, RZ, R32 ;  /* 0x00000020ff027228 */ /* 0x0000640000000000 */
[----:B01----:R-:W-:-:S07]  /*eaf0*/  IMAD.MOV.U32 R0, RZ, RZ, 0x1 ;  /* 0x00000001ff007424 */ /* 0x003fce00078e00ff */
.L_x_2006:
[----:B------:R-:W-:Y:S05]  /*eb00*/  BSYNC.RECONVERGENT B2 ;  /* 0x0000000000027941 */ /* 0x000fea0003800200 */
.L_x_2002:
        /* <DEDUP_REMOVED lines=112> */
.L_x_2008:
[----:B------:R0:W1:Y:S02]  /*f210*/  DMUL R6, RZ, R32 ;  /* 0x00000020ff067228 */ /* 0x0000640000000000 */
[----:B01----:R-:W-:-:S07]  /*f220*/  IMAD.MOV.U32 R2, RZ, RZ, RZ ;  /* 0x000000ffff027224 */ /* 0x003fce00078e00ff */
.L_x_2009:
[----:B------:R-:W-:Y:S05]  /*f230*/  BSYNC.RECONVERGENT B2 ;  /* 0x0000000000027941 */ /* 0x000fea0003800200 */
.L_x_2007:
        /* <DEDUP_REMOVED lines=122> */
.L_x_2013:
[----:B------:R-:W-:Y:S05]  /*f9e0*/  BSYNC.RECONVERGENT B3 ;  /* 0x0000000000037941 */ /* 0x000fea0003800200 */
.L_x_2012:
[----:B------:R-:W-:Y:S01]  /*f9f0*/  VIADD R0, R0, 0x1 ;  /* 0x0000000100007836 */ /* 0x000fe20000000000 */
[----:B------:R-:W-:Y:S06]  /*fa00*/  BRA `(.L_x_2014) ;  /* 0x0000000000087947 */ /* 0x000fec0003800000 */
.L_x_2011:
[----:B------:R0:W1:Y:S02]  /*fa10*/  DMUL R2, RZ, R34 ;  /* 0x00000022ff027228 */ /* 0x0000640000000000 */
[----:B01----:R-:W-:-:S07]  /*fa20*/  IMAD.MOV.U32 R0, RZ, RZ, 0x1 ;  /* 0x00000001ff007424 */ /* 0x003fce00078e00ff */
.L_x_2014:
[----:B------:R-:W-:Y:S05]  /*fa30*/  BSYNC.RECONVERGENT B2 ;  /* 0x0000000000027941 */ /* 0x000fea0003800200 */
.L_x_2010:
        /* <DEDUP_REMOVED lines=112> */
.L_x_2016:
[----:B------:R0:W1:Y:S02]  /*10140*/  DMUL R30, RZ, R34 ;  /* 0x00000022ff1e7228 */ /* 0x0000640000000000 */
[----:B01----:R-:W-:-:S07]  /*10150*/  IMAD.MOV.U32 R2, RZ, RZ, RZ ;  /* 0x000000ffff027224 */ /* 0x003fce00078e00ff */
.L_x_2017:
[----:B------:R-:W-:Y:S05]  /*10160*/  BSYNC.RECONVERGENT B2 ;  /* 0x0000000000027941 */ /* 0x000fea0003800200 */
.L_x_2015:
        /* <DEDUP_REMOVED lines=116> */
        .type           $_ZN2at6native29vectorized_elementwise_kernelILi4EZZZNS0_54_GLOBAL__N__7dbc7496_16_ComplexKernel_cu_1520ed90_304117polar_kernel_cudaERNS_14TensorIteratorEENKUlvE_clEvENKUlvE_clEvEUlddE_St5arrayIPcLm3EEEEviT0_T1_$__internal_trig_reduction_slowpathd,@function
        .size           $_ZN2at6native29vectorized_elementwise_kernelILi4EZZZNS0_54_GLOBAL__N__7dbc7496_16_ComplexKernel_cu_1520ed90_304117polar_kernel_cudaERNS_14TensorIteratorEENKUlvE_clEvENKUlvE_clEvEUlddE_St5arrayIPcLm3EEEEviT0_T1_$__internal_trig_reduction_slowpathd,(.L_x_4469 - $_ZN2at6native29vectorized_elementwise_kernelILi4EZZZNS0_54_GLOBAL__N__7dbc7496_16_ComplexKernel_cu_1520ed90_304117polar_kernel_cudaERNS_14TensorIteratorEENKUlvE_clEvENKUlvE_clEvEUlddE_St5arrayIPcLm3EEEEviT0_T1_$__internal_trig_reduction_slowpathd)
$_ZN2at6native29vectorized_elementwise_kernelILi4EZZZNS0_54_GLOBAL__N__7dbc7496_16_ComplexKernel_cu_1520ed90_304117polar_kernel_cudaERNS_14TensorIteratorEENKUlvE_clEvENKUlvE_clEvEUlddE_St5arrayIPcLm3EEEEviT0_T1_$__internal_trig_reduction_slowpathd:
        /* <DEDUP_REMOVED lines=24> */
.L_x_2022:
        /* <DEDUP_REMOVED lines=30> */
.L_x_2021:
[----:B------:R-:W-:-:S05]  /*10c10*/  LOP3.LUT R2, R60, 0x7ff, RZ, 0xc0, !PT ;  /* 0x000007ff3c027812 */ /* 0x000fca00078ec0ff */
[----:B------:R-:W-:-:S05]  /*10c20*/  VIADD R2, R2, 0xfffffc00 ;  /* 0xfffffc0002027836 */ /* 0x000fca0000000000 */
[----:B------:R-:W-:Y:S02]  /*10c30*/  SHF.R.U32.HI R39, RZ, 0x6, R2 ;  /* 0x00000006ff277819 */ /* 0x000fe40000011602 */
[----:B------:R-:W-:Y:S02]  /*10c40*/  ISETP.GE.U32.AND P0, PT, R2, 0x80, PT ;  /* 0x000000800200780c */ /* 0x000fe40003f06070 */
[----:B------:R-:W-:-:S04]  /*10c50*/  IADD3 R39, PT, PT, -R39, 0x13, RZ ;  /* 0x0000001327277810 */ /* 0x000fc80007ffe1ff */
[----:B------:R-:W-:-:S07]  /*10c60*/  SEL R39, R39, 0x12, P0 ;  /* 0x0000001227277807 */ /* 0x000fce0000000000 */
.L_x_2020:
[----:B------:R-:W-:Y:S05]  /*10c70*/  BSYNC.RECONVERGENT B0 ;  /* 0x0000000000007941 */ /* 0x000fea0003800200 */
.L_x_2019:
        /* <DEDUP_REMOVED lines=63> */
.L_x_2024:
[----:B------:R-:W-:Y:S05]  /*11070*/  BSYNC.RECONVERGENT B0 ;  /* 0x0000000000007941 */ /* 0x000fea0003800200 */
.L_x_2023:
        /* <DEDUP_REMOVED lines=36> */
.L_x_2018:
[----:B------:R-:W-:Y:S02]  /*112c0*/  IMAD.MOV.U32 R38, RZ, RZ, R0 ;  /* 0x000000ffff267224 */ /* 0x000fe400078e0000 */
[----:B------:R-:W-:Y:S02]  /*112d0*/  IMAD.MOV.U32 R39, RZ, RZ, 0x0 ;  /* 0x00000000ff277424 */ /* 0x000fe400078e00ff */
[----:B------:R-:W-:Y:S02]  /*112e0*/  IMAD.MOV.U32 R36, RZ, RZ, R37 ;  /* 0x000000ffff247224 */ /* 0x000fe400078e0025 */
[----:B------:R-:W-:Y:S01]  /*112f0*/  IMAD.MOV.U32 R37, RZ, RZ, R3 ;  /* 0x000000ffff257224 */ /* 0x000fe200078e0003 */
[----:B------:R-:W-:Y:S06]  /*11300*/  RET.REL.NODEC R38 `(_ZN2at6native29vectorized_elementwise_kernelILi4EZZZNS0_54_GLOBAL__N__7dbc7496_16_ComplexKernel_cu_1520ed90_304117polar_kernel_cudaERNS_14TensorIteratorEENKUlvE_clEvENKUlvE_clEvEUlddE_St5arrayIPcLm3EEEEviT0_T1_) ;  /* 0xfffffeec263c7950 */ /* 0x000fec0003c3ffff */
.L_x_2025:
        /* <DEDUP_REMOVED lines=15> */
.L_x_4469:


//--------------------- .text._ZN2at6native29vectorized_elementwise_kernelILi8EZZZNS0_54_GLOBAL__N__7dbc7496_16_ComplexKernel_cu_1520ed90_304117polar_kernel_cudaERNS_14TensorIteratorEENKUlvE_clEvENKUlvE_clEvEUlddE_St5arrayIPcLm3EEEEviT0_T1_ --------------------------
	.section	.text._ZN2at6native29vectorized_elementwise_kernelILi8EZZZNS0_54_GLOBAL__N__7dbc7496_16_ComplexKernel_cu_1520ed90_304117polar_kernel_cudaERNS_14TensorIteratorEENKUlvE_clEvENKUlvE_clEvEUlddE_St5arrayIPcLm3EEEEviT0_T1_,"ax",@progbits
	.align	128
        .global         _ZN2at6native29vectorized_elementwise_kernelILi8EZZZNS0_54_GLOBAL__N__7dbc7496_16_ComplexKernel_cu_1520ed90_304117polar_kernel_cudaERNS_14TensorIteratorEENKUlvE_clEvENKUlvE_clEvEUlddE_St5arrayIPcLm3EEEEviT0_T1_
        .type           _ZN2at6native29vectorized_elementwise_kernelILi8EZZZNS0_54_GLOBAL__N__7dbc7496_16_ComplexKernel_cu_1520ed90_304117polar_kernel_cudaERNS_14TensorIteratorEENKUlvE_clEvENKUlvE_clEvEUlddE_St5arrayIPcLm3EEEEviT0_T1_,@function
        .size           _ZN2at6native29vectorized_elementwise_kernelILi8EZZZNS0_54_GLOBAL__N__7dbc7496_16_ComplexKernel_cu_1520ed90_304117polar_kernel_cudaERNS_14TensorIteratorEENKUlvE_clEvENKUlvE_clEvEUlddE_St5arrayIPcLm3EEEEviT0_T1_,(.L_x_4483 - _ZN2at6native29vectorized_elementwise_kernelILi8EZZZNS0_54_GLOBAL__N__7dbc7496_16_ComplexKernel_cu_1520ed90_304117polar_kernel_cudaERNS_14TensorIteratorEENKUlvE_clEvENKUlvE_clEvEUlddE_St5arrayIPcLm3EEEEviT0_T1_)
        .other          _ZN2at6native29vectorized_elementwise_kernelILi8EZZZNS0_54_GLOBAL__N__7dbc7496_16_ComplexKernel_cu_1520ed90_304117polar_kernel_cudaERNS_14TensorIteratorEENKUlvE_clEvENKUlvE_clEvEUlddE_St5arrayIPcLm3EEEEviT0_T1_,@"STO_CUDA_ENTRY STV_DEFAULT"
_ZN2at6native29vectorized_elementwise_kernelILi8EZZZNS0_54_GLOBAL__N__7dbc7496_16_ComplexKernel_cu_1520ed90_304117polar_kernel_cudaERNS_14TensorIteratorEENKUlvE_clEvENKUlvE_clEvEUlddE_St5arrayIPcLm3EEEEviT0_T1_:
.text._ZN2at6native29vectorized_elementwise_kernelILi8EZZZNS0_54_GLOBAL__N__7dbc7496_16_ComplexKernel_cu_1520ed90_304117polar_kernel_cudaERNS_14TensorIteratorEENKUlvE_clEvENKUlvE_clEvEUlddE_St5arrayIPcLm3EEEEviT0_T1_:
[----:B------:R-:W-:Y:S01]  /*0000*/  LDC R1, c[0x0][0x37c] ;  /* 0x0000df00ff017b82 */ /* 0x000fe20000000800 */
[----:B------:R-:W-:Y:S05]  /*0010*/  EXIT ;  /* 0x000000000000794d */ /* 0x000fea0003800000 */
.L_x_2026:
        /* <DEDUP_REMOVED lines=14> */
.L_x_4483:


//--------------------- .text._ZN2at6native18elementwise_kernelILi128ELi4EZNS0_15gpu_kernel_implIZZZNS0_54_GLOBAL__N__7dbc7496_16_ComplexKernel_cu_1520ed90_304119complex_kernel_cudaERNS_14TensorIteratorEENKUlvE_clEvENKUlvE1_clEvEUlN3c104HalfES9_E_EEvRNS_18TensorIteratorBaseERKT_EUliE_EEviT1_ --------------------------
	.section	.text._ZN2at6native18elementwise_kernelILi128ELi4EZNS0_15gpu_kernel_implIZZZNS0_54_GLOBAL__N__7dbc7496_16_ComplexKernel_cu_1520ed90_304119complex_kernel_cudaERNS_14TensorIteratorEENKUlvE_clEvENKUlvE1_clEvEUlN3c104HalfES9_E_EEvRNS_18TensorIteratorBaseERKT_EUliE_EEviT1_,"ax",@progbits
	.align	128
        .global         _ZN2at6native18elementwise_kernelILi128ELi4EZNS0_15gpu_kernel_implIZZZNS0_54_GLOBAL__N__7dbc7496_16_ComplexKernel_cu_1520ed90_304119complex_kernel_cudaERNS_14TensorIteratorEENKUlvE_clEvENKUlvE1_clEvEUlN3c104HalfES9_E_EEvRNS_18TensorIteratorBaseERKT_EUliE_EEviT1_
        .type           _ZN2at6native18elementwise_kernelILi128ELi4EZNS0_15gpu_kernel_implIZZZNS0_54_GLOBAL__N__7dbc7496_16_ComplexKernel_cu_1520ed90_304119complex_kernel_cudaERNS_14TensorIteratorEENKUlvE_clEvENKUlvE1_clEvEUlN3c104HalfES9_E_EEvRNS_18TensorIteratorBaseERKT_EUliE_EEviT1_,@function
        .size           _ZN2at6native18elementwise_kernelILi128ELi4EZNS0_15gpu_kernel_implIZZZNS0_54_GLOBAL__N__7dbc7496_16_ComplexKernel_cu_1520ed90_304119complex_kernel_cudaERNS_14TensorIteratorEENKUlvE_clEvENKUlvE1_clEvEUlN3c104HalfES9_E_EEvRNS_18TensorIteratorBaseERKT_EUliE_EEviT1_,(.L_x_4484 - _ZN2at6native18elementwise_kernelILi128ELi4EZNS0_15gpu_kernel_implIZZZNS0_54_GLOBAL__N__7dbc7496_16_ComplexKernel_cu_1520ed90_304119complex_kernel_cudaERNS_14TensorIteratorEENKUlvE_clEvENKUlvE1_clEvEUlN3c104HalfES9_E_EEvRNS_18TensorIteratorBaseERKT_EUliE_EEviT1_)
        .other          _ZN2at6native18elementwise_kernelILi128ELi4EZNS0_15gpu_kernel_implIZZZNS0_54_GLOBAL__N__7dbc7496_16_ComplexKernel_cu_1520ed90_304119complex_kernel_cudaERNS_14TensorIteratorEENKUlvE_clEvENKUlvE1_clEvEUlN3c104HalfES9_E_EEvRNS_18TensorIteratorBaseERKT_EUliE_EEviT1_,@"STO_CUDA_ENTRY STV_DEFAULT"
_ZN2at6native18elementwise_kernelILi128ELi4EZNS0_15gpu_kernel_implIZZZNS0_54_GLOBAL__N__7dbc7496_16_ComplexKernel_cu_1520ed90_304119complex_kernel_cudaERNS_14TensorIteratorEENKUlvE_clEvENKUlvE1_clEvEUlN3c104HalfES9_E_EEvRNS_18TensorIteratorBaseERKT_EUliE_EEviT1_:
.text._ZN2at6native18elementwise_kernelILi128ELi4EZNS0_15gpu_kernel_implIZZZNS0_54_GLOBAL__N__7dbc7496_16_ComplexKernel_cu_1520ed90_304119complex_kernel_cudaERNS_14TensorIteratorEENKUlvE_clEvENKUlvE1_clEvEUlN3c104HalfES9_E_EEvRNS_18TensorIteratorBaseERKT_EUliE_EEviT1_:
        /* <DEDUP_REMOVED lines=19> */
[----:B------:R-:W-:Y:S02]  /*0130*/  IMAD.MOV.U32 R18, RZ, RZ, RZ ;  /* 0x000000ffff127224 */ /* 0x000fe400078e00ff */
        /* <DEDUP_REMOVED lines=342> */
[----:B------:R-:W2:Y:S03]  /*16a0*/  LDCU.64 UR8, c[0x0][0x5d8] ;  /* 0x0000bb00ff0877ac */ /* 0x000ea60008000a00 */
        /* <DEDUP_REMOVED lines=8> */
.L_x_2029:
[----:B------:R-:W0:Y:S01]  /*1730*/  LDCU.64 UR6, c[0x0][0x5f0] ;  /* 0x0000be00ff0677ac */ /* 0x000e220008000a00 */
[----:B------:R-:W-:-:S04]  /*1740*/  UPRMT UR4, UR39, 0x9910, URZ ;  /* 0x0000991027047896 */ /* 0x000fc800080000ff */
[----:B------:R-:W-:Y:S01]  /*1750*/  UISETP.GT.AND UP0, UPT, UR4, 0x9, UPT ;  /* 0x000000090400788c */ /* 0x000fe2000bf04270 */
[----:B0-----:R-:W-:-:S05]  /*1760*/  IADD3 R2, P0, PT, R0, UR6, RZ ;  /* 0x0000000600027c10 */ /* 0x001fca000ff1e0ff */
        /* <DEDUP_REMOVED lines=11> */
[----:B--2---:R-:W0:Y:S02]  /*1820*/  I2F.S16 R0, R2 ;  /* 0x0000000200007306 */ /* 0x004e240000101400 */
[----:B0-----:R-:W-:-:S04]  /*1830*/  F2FP.F16.F32.PACK_AB R0, RZ, R0 ;  /* 0x00000000ff00723e */ /* 0x001fc800000000ff */
[----:B------:R-:W-:Y:S01]  /*1840*/  PRMT R19, R0, 0x7610, R19 ;  /* 0x0000761000137816 */ /* 0x000fe20000000013 */
[----:B------:R-:W-:Y:S06]  /*1850*/  BRA `(.L_x_2035) ;  /* 0x0000000c00e87947 */ /* 0x000fec0003800000 */
.L_x_2033:
[----:B------:R-:W2:Y:S02]  /*1860*/  LDG.E.U8 R2, desc[UR36][R2.64] ;  /* 0x0000002402027981 */ /* 0x000ea4000c1e1100 */
[----:B--2---:R-:W-:-:S04]  /*1870*/  I2FP.F32.U32 R0, R2 ;  /* 0x0000000200007245 */ /* 0x004fc80000201000 */
[----:B------:R-:W-:-:S04]  /*1880*/  F2FP.F16.F32.PACK_AB R0, RZ, R0 ;  /* 0x00000000ff00723e */ /* 0x000fc800000000ff */
[----:B------:R-:W-:Y:S01]  /*1890*/  PRMT R19, R0, 0x7610, R19 ;  /* 0x0000761000137816 */ /* 0x000fe20000000013 */
[----:B------:R-:W-:Y:S06]  /*18a0*/  BRA `(.L_x_2035) ;  /* 0x0000000c00d47947 */ /* 0x000fec0003800000 */
.L_x_2032:
[----:B------:R-:W-:-:S09]  /*18b0*/  UISETP.NE.AND UP0, UPT, UR4, 0x2, UPT ;  /* 0x000000020400788c */ /* 0x000fd2000bf05270 */
[----:B------:R-:W-:Y:S05]  /*18c0*/  BRA.U !UP0, `(.L_x_2036) ;  /* 0x0000000108387547 */ /* 0x000fea000b800000 */
[----:B------:R-:W-:-:S09]  /*18d0*/  UISETP.NE.AND UP0, UPT, UR4, 0x3, UPT ;  /* 0x000000030400788c */ /* 0x000fd2000bf05270 */
[----:B------:R-:W-:Y:S05]  /*18e0*/  BRA.U !UP0, `(.L_x_2037) ;  /* 0x00000001081c7547 */ /* 0x000fea000b800000 */
[----:B------:R-:W-:-:S09]  /*18f0*/  UISETP.NE.AND UP0, UPT, UR4, 0x4, UPT ;  /* 0x000000040400788c */ /* 0x000fd2000bf05270 */
[----:B------:R-:W-:Y:S05]  /*1900*/  BRA.U UP0, `(.L_x_2034) ;  /* 0x0000000d00207547 */ /* 0x000fea000b800000 */
[----:B------:R-:W2:Y:S02]  /*1910*/  LDG.E.64 R2, desc[UR36][R2.64] ;  /* 0x0000002402027981 */ /* 0x000ea4000c1e1b00 */
[----:B--2---:R-:W0:Y:S02]  /*1920*/  I2F.S64 R0, R2 ;  /* 0x0000000200007312 */ /* 0x004e240000301400 */
[----:B0-----:R-:W-:-:S04]  /*1930*/  F2FP.F16.F32.PACK_AB R0, RZ, R0 ;  /* 0x00000000ff00723e */ /* 0x001fc800000000ff */
[----:B------:R-:W-:Y:S01]  /*1940*/  PRMT R19, R0, 0x7610, R19 ;  /* 0x0000761000137816 */ /* 0x000fe20000000013 */
[----:B------:R-:W-:Y:S06]  /*1950*/  BRA `(.L_x_2035) ;  /* 0x0000000c00a87947 */ /* 0x000fec0003800000 */
.L_x_2037:
[----:B------:R-:W2:Y:S02]  /*1960*/  LDG.E R2, desc[UR36][R2.64] ;  /* 0x0000002402027981 */ /* 0x000ea4000c1e1900 */
[----:B--2---:R-:W-:-:S04]  /*1970*/  I2FP.F32.S32 R0, R2 ;  /* 0x0000000200007245 */ /* 0x004fc80000201400 */
[----:B------:R-:W-:-:S04]  /*1980*/  F2FP.F16.F32.PACK_AB R0, RZ, R0 ;  /* 0x00000000ff00723e */ /* 0x000fc800000000ff */
[----:B------:R-:W-:Y:S01]  /*1990*/  PRMT R19, R0, 0x7610, R19 ;  /* 0x0000761000137816 */ /* 0x000fe20000000013 */
[----:B------:R-:W-:Y:S06]  /*19a0*/  BRA `(.L_x_2035) ;  /* 0x0000000c00947947 */ /* 0x000fec0003800000 */
.L_x_2036:
[----:B------:R-:W2:Y:S02]  /*19b0*/  LDG.E.U16 R2, desc[UR36][R2.64] ;  /* 0x0000002402027981 */ /* 0x000ea4000c1e1500 */
[----:B--2---:R-:W0:Y:S02]  /*19c0*/  I2F.S16 R0, R2 ;  /* 0x0000000200007306 */ /* 0x004e240000101400 */
[----:B0-----:R-:W-:-:S04]  /*19d0*/  F2FP.F16.F32.PACK_AB R0, RZ, R0 ;  /* 0x00000000ff00723e */ /* 0x001fc800000000ff */
[----:B------:R-:W-:Y:S01]  /*19e0*/  PRMT R19, R0, 0x7610, R19 ;  /* 0x0000761000137816 */ /* 0x000fe20000000013 */
[----:B------:R-:W-:Y:S06]  /*19f0*/  BRA `(.L_x_2035) ;  /* 0x0000000c00807947 */ /* 0x000fec0003800000 */
.L_x_2031:
[----:B------:R-:W-:-:S09]  /*1a00*/  UISETP.GT.AND UP0, UPT, UR4, 0x6, UPT ;  /* 0x000000060400788c */ /* 0x000fd2000bf04270 */
[----:B------:R-:W-:Y:S05]  /*1a10*/  BRA.U UP0, `(.L_x_2038) ;  /* 0x0000000100247547 */ /* 0x000fea000b800000 */
[----:B------:R-:W-:-:S09]  /*1a20*/  UISETP.NE.AND UP0, UPT, UR4, 0x5, UPT ;  /* 0x000000050400788c */ /* 0x000fd2000bf05270 */
[----:B------:R-:W-:Y:S05]  /*1a30*/  BRA.U !UP0, `(.L_x_2039) ;  /* 0x0000000108147547 */ /* 0x000fea000b800000 */
[----:B------:R-:W-:-:S09]  /*1a40*/  UISETP.NE.AND UP0, UPT, UR4, 0x6, UPT ;  /* 0x000000060400788c */ /* 0x000fd2000bf05270 */
[----:B------:R-:W-:Y:S05]  /*1a50*/  BRA.U UP0, `(.L_x_2034) ;  /* 0x0000000900cc7547 */ /* 0x000fea000b800000 */
[----:B------:R-:W2:Y:S02]  /*1a60*/  LDG.E R2, desc[UR36][R2.64] ;  /* 0x0000002402027981 */ /* 0x000ea4000c1e1900 */
[----:B--2---:R-:W-:Y:S01]  /*1a70*/  F2FP.F16.F32.PACK_AB R19, RZ, R2 ;  /* 0x00000002ff13723e */ /* 0x004fe200000000ff */
[----:B------:R-:W-:Y:S06]  /*1a80*/  BRA `(.L_x_2035) ;  /* 0x0000000c005c7947 */ /* 0x000fec0003800000 */
.L_x_2039:
[----:B------:R0:W5:Y:S01]  /*1a90*/  LDG.E.U16 R19, desc[UR36][R2.64] ;  /* 0x0000002402137981 */ /* 0x000162000c1e1500 */
[----:B------:R-:W-:Y:S05]  /*1aa0*/  BRA `(.L_x_2035) ;  /* 0x0000000c00547947 */ /* 0x000fea0003800000 */
.L_x_2038:
[----:B------:R-:W-:-:S09]  /*1ab0*/  UISETP.NE.AND UP0, UPT, UR4, 0x7, UPT ;  /* 0x000000070400788c */ /* 0x000fd2000bf05270 */
[----:B------:R-:W-:Y:S05]  /*1ac0*/  BRA.U !UP0, `(.L_x_2040) ;  /* 0x0000000108247547 */ /* 0x000fea000b800000 */
[----:B------:R-:W-:-:S09]  /*1ad0*/  UISETP.NE.AND UP0, UPT, UR4, 0x8, UPT ;  /* 0x000000080400788c */ /* 0x000fd2000bf05270 */
[----:B------:R-:W-:Y:S05]  /*1ae0*/  BRA.U !UP0, `(.L_x_2041) ;  /* 0x0000000108147547 */ /* 0x000fea000b800000 */
[----:B------:R-:W-:-:S09]  /*1af0*/  UISETP.NE.AND UP0, UPT, UR4, 0x9, UPT ;  /* 0x000000090400788c */ /* 0x000fd2000bf05270 */
[----:B------:R-:W-:Y:S05]  /*1b00*/  BRA.U UP0, `(.L_x_2034) ;  /* 0x0000000900a07547 */ /* 0x000fea000b800000 */
[----:B------:R-:W2:Y:S02]  /*1b10*/  LDG.E R2, desc[UR36][R2.64] ;  /* 0x0000002402027981 */ /* 0x000ea4000c1e1900 */
[----:B--2---:R-:W-:Y:S01]  /*1b20*/  F2FP.F16.F32.PACK_AB R19, RZ, R2 ;  /* 0x00000002ff13723e */ /* 0x004fe200000000ff */
[----:B------:R-:W-:Y:S06]  /*1b30*/  BRA `(.L_x_2035) ;  /* 0x0000000c00307947 */ /* 0x000fec0003800000 */
.L_x_2041:
[----:B------:R1:W5:Y:S01]  /*1b40*/  LDG.E.U16 R19, desc[UR36][R2.64] ;  /* 0x0000002402137981 */ /* 0x000362000c1e1500 */
[----:B------:R-:W-:Y:S05]  /*1b50*/  BRA `(.L_x_2035) ;  /* 0x0000000c00287947 */ /* 0x000fea0003800000 */
.L_x_2040:
        /* <DEDUP_REMOVED lines=9> */
[----:B0-----:R-:W-:-:S05]  /*1bf0*/  @!P0 FMUL R0, R0, 1.175494350822287508e-38 ;  /* 0x0080000000008820 */ /* 0x001fca0000400000 */
[----:B------:R-:W-:-:S04]  /*1c00*/  F2FP.F16.F32.PACK_AB R0, RZ, R0 ;  /* 0x00000000ff00723e */ /* 0x000fc800000000ff */
[----:B------:R-:W-:Y:S01]  /*1c10*/  PRMT R19, R0, 0x7610, R19 ;  /* 0x0000761000137816 */ /* 0x000fe20000000013 */
[----:B------:R-:W-:Y:S06]  /*1c20*/  BRA `(.L_x_2035) ;  /* 0x0000000800f47947 */ /* 0x000fec0003800000 */
.L_x_2030:
        /* <DEDUP_REMOVED lines=10> */
[----:B------:R-:W-:-:S04]  /*1cd0*/  FSEL R0, RZ, 1, !P0 ;  /* 0x3f800000ff007808 */ /* 0x000fc80004000000 */
[----:B------:R-:W-:-:S04]  /*1ce0*/  F2FP.F16.F32.PACK_AB R0, RZ, R0 ;  /* 0x00000000ff00723e */ /* 0x000fc800000000ff */
[----:B------:R-:W-:Y:S01]  /*1cf0*/  PRMT R19, R0, 0x7610, R19 ;  /* 0x0000761000137816 */ /* 0x000fe20000000013 */
[----:B------:R-:W-:Y:S06]  /*1d00*/  BRA `(.L_x_2035) ;  /* 0x0000000800bc7947 */ /* 0x000fec0003800000 */
.L_x_2044:
        /* <DEDUP_REMOVED lines=13> */
.L_x_2043:
        /* <DEDUP_REMOVED lines=23> */
[----:B------:R-:W-:-:S04]  /*1f50*/  LOP3.LUT R5, R5, 0x80000000, R0, 0xf8, !PT ;  /* 0x8000000005057812 */ /* 0x000fc800078ef800 */
[----:B------:R-:W-:-:S04]  /*1f60*/  F2FP.F16.F32.PACK_AB R5, RZ, R5 ;  /* 0x00000005ff05723e */ /* 0x000fc800000000ff */
[----:B------:R-:W-:Y:S01]  /*1f70*/  PRMT R19, R5, 0x7610, R19 ;  /* 0x0000761005137816 */ /* 0x000fe20000000013 */
[----:B------:R-:W-:Y:S06]  /*1f80*/  BRA `(.L_x_2035) ;  /* 0x00000008001c7947 */ /* 0x000fec0003800000 */
.L_x_2046:
        /* <DEDUP_REMOVED lines=10> */
[----:B------:R-:W-:-:S04]  /*2030*/  LOP3.LUT R0, R0, 0x80000000, R5, 0xf8, !PT ;  /* 0x8000000000007812 */ /* 0x000fc800078ef805 */
[----:B------:R-:W-:-:S04]  /*2040*/  F2FP.F16.F32.PACK_AB R0, RZ, R0 ;  /* 0x00000000ff00723e */ /* 0x000fc800000000ff */
[----:B------:R-:W-:Y:S01]  /*2050*/  PRMT R19, R0, 0x7610, R19 ;  /* 0x0000761000137816 */ /* 0x000fe20000000013 */
[----:B------:R-:W-:Y:S06]  /*2060*/  BRA `(.L_x_2035) ;  /* 0x0000000400e47947 */ /* 0x000fec0003800000 */
.L_x_2045:
[----:B------:R-:W2:Y:S02]  /*2070*/  LDG.E.U16 R0, desc[UR36][R2.64] ;  /* 0x0000002402007981 */ /* 0x000ea4000c1e1500 */
[----:B--2---:R-:W-:-:S05]  /*2080*/  IMAD.U32 R0, R0, 0x10000, RZ ;  /* 0x0001000000007824 */ /* 0x004fca00078e00ff */
[----:B------:R-:W-:-:S04]  /*2090*/  F2FP.F16.F32.PACK_AB R0, RZ, R0 ;  /* 0x00000000ff00723e */ /* 0x000fc800000000ff */
[----:B------:R-:W-:Y:S01]  /*20a0*/  PRMT R19, R0, 0x7610, R19 ;  /* 0x0000761000137816 */ /* 0x000fe20000000013 */
[----:B------:R-:W-:Y:S06]  /*20b0*/  BRA `(.L_x_2035) ;  /* 0x0000000400d07947 */ /* 0x000fec0003800000 */
.L_x_2042:
        /* <DEDUP_REMOVED lines=9> */
[----:B--2---:R-:W-:-:S04]  /*2150*/  I2FP.F32.U32 R0, R0 ;  /* 0x0000000000007245 */ /* 0x004fc80000201000 */
[----:B------:R-:W-:-:S04]  /*2160*/  F2FP.F16.F32.PACK_AB R0, RZ, R0 ;  /* 0x00000000ff00723e */ /* 0x000fc800000000ff */
[----:B------:R-:W-:Y:S01]  /*2170*/  PRMT R19, R0, 0x7610, R19 ;  /* 0x0000761000137816 */ /* 0x000fe20000000013 */
[----:B------:R-:W-:Y:S06]  /*2180*/  BRA `(.L_x_2035) ;  /* 0x00000004009c7947 */ /* 0x000fec0003800000 */
.L_x_2049:
[----:B------:R-:W2:Y:S01]  /*2190*/  LDG.E.U8 R3, desc[UR36][R2.64] ;  /* 0x0000002402037981 */ /* 0x000ea2000c1e1100 */
[----:B------:R-:W-:Y:S01]  /*21a0*/  BSSY.RECONVERGENT B0, `(.L_x_2050) ;  /* 0x0000018000007945 */ /* 0x000fe20003800200 */
        /* <DEDUP_REMOVED lines=19> */
.L_x_2053:
[----:B------:R-:W-:Y:S05]  /*22e0*/  BSYNC.RECONVERGENT B1 ;  /* 0x0000000000017941 */ /* 0x000fea0003800200 */
.L_x_2052:
[----:B------:R-:W-:Y:S01]  /*22f0*/  IMAD.SHL.U32 R0, R0, 0x100000, RZ ;  /* 0x0010000000007824 */ /* 0x000fe200078e00ff */
[----:B------:R-:W-:-:S04]  /*2300*/  LEA R2, R2, 0x3b800000, 0x17 ;  /* 0x3b80000002027811 */ /* 0x000fc800078eb8ff */
[----:B------:R-:W-:-:S07]  /*2310*/  LOP3.LUT R0, R2, R0, R7, 0xfe, !PT ;  /* 0x0000000002007212 */ /* 0x000fce00078efe07 */
.L_x_2051:
[----:B------:R-:W-:Y:S05]  /*2320*/  BSYNC.RECONVERGENT B0 ;  /* 0x0000000000007941 */ /* 0x000fea0003800200 */
.L_x_2050:
[----:B------:R-:W-:-:S04]  /*2330*/  F2FP.F16.F32.PACK_AB R0, RZ, R0 ;  /* 0x00000000ff00723e */ /* 0x000fc800000000ff */
[----:B------:R-:W-:Y:S01]  /*2340*/  PRMT R19, R0, 0x7610, R19 ;  /* 0x0000761000137816 */ /* 0x000fe20000000013 */
[----:B------:R-:W-:Y:S06]  /*2350*/  BRA `(.L_x_2035) ;  /* 0x0000000400287947 */ /* 0x000fec0003800000 */
.L_x_2048:
        /* <DEDUP_REMOVED lines=21> */
.L_x_2057:
[----:B------:R-:W-:Y:S05]  /*24b0*/  BSYNC.RECONVERGENT B1 ;  /* 0x0000000000017941 */ /* 0x000fea0003800200 */
.L_x_2056:
[----:B------:R-:W-:Y:S01]  /*24c0*/  IMAD.SHL.U32 R0, R0, 0x200000, RZ ;  /* 0x0020000000007824 */ /* 0x000fe200078e00ff */
[----:B------:R-:W-:-:S04]  /*24d0*/  LEA R2, R2, 0x37800000, 0x17 ;  /* 0x3780000002027811 */ /* 0x000fc800078eb8ff */
[----:B------:R-:W-:-:S07]  /*24e0*/  LOP3.LUT R0, R2, R0, R7, 0xfe, !PT ;  /* 0x0000000002007212 */ /* 0x000fce00078efe07 */
.L_x_2055:
[----:B------:R-:W-:Y:S05]  /*24f0*/  BSYNC.RECONVERGENT B0 ;  /* 0x0000000000007941 */ /* 0x000fea0003800200 */
.L_x_2054:
[----:B------:R-:W-:-:S04]  /*2500*/  F2FP.F16.F32.PACK_AB R0, RZ, R0 ;  /* 0x00000000ff00723e */ /* 0x000fc800000000ff */
[----:B------:R-:W-:Y:S01]  /*2510*/  PRMT R19, R0, 0x7610, R19 ;  /* 0x0000761000137816 */ /* 0x000fe20000000013 */
[----:B------:R-:W-:Y:S06]  /*2520*/  BRA `(.L_x_2035) ;  /* 0x0000000000b47947 */ /* 0x000fec0003800000 */
.L_x_2047:
[----:B------:R-:W-:-:S09]  /*2530*/  UISETP.NE.AND UP0, UPT, UR4, 0x1c, UPT ;  /* 0x0000001c0400788c */ /* 0x000fd2000bf05270 */
[----:B------:R-:W-:Y:S05]  /*2540*/  BRA.U !UP0, `(.L_x_2058) ;  /* 0x00000001089c7547 */ /* 0x000fea000b800000 */
[----:B------:R-:W-:-:S09]  /*2550*/  UISETP.NE.AND UP0, UPT, UR4, 0x1d, UPT ;  /* 0x0000001d0400788c */ /* 0x000fd2000bf05270 */
[----:B------:R-:W-:Y:S05]  /*2560*/  BRA.U !UP0, `(.L_x_2059) ;  /* 0x0000000108807547 */ /* 0x000fea000b800000 */
[----:B------:R-:W-:-:S09]  /*2570*/  UISETP.NE.AND UP0, UPT, UR4, 0x2c, UPT ;  /* 0x0000002c0400788c */ /* 0x000fd2000bf05270 */
[----:B------:R-:W-:Y:S05]  /*2580*/  BRA.U !UP0, `(.L_x_2060) ;  /* 0x0000000108487547 */ /* 0x000fea000b800000 */
.L_x_2034:
[----:B------:R-:W-:Y:S01]  /*2590*/  MOV R2, 0x0 ;  /* 0x0000000000027802 */ /* 0x000fe20000000f00 */
[----:B------:R-:W0:Y:S01]  /*25a0*/  LDCU.64 UR4, c[0x4][0x118] ;  /* 0x01002300ff0477ac */ /* 0x000e220008000a00 */
[----:B------:R-:W-:Y:S02]  /*25b0*/  HFMA2 R12, -RZ, RZ, 0, 5.9604644775390625e-08 ;  /* 0x00000001ff0c7431 */ /* 0x000fe400000001ff */
[----:B------:R-:W-:Y:S01]  /*25c0*/  IMAD.MOV.U32 R8, RZ, RZ, 0x4e ;  /* 0x0000004eff087424 */ /* 0x000fe200078e00ff */
[----:B------:R-:W1:Y:S01]  /*25d0*/  LDCU.64 UR6, c[0x4][0x120] ;  /* 0x01002400ff0677ac */ /* 0x000e620008000a00 */
[----:B------:R-:W2:Y:S01]  /*25e0*/  LDC.64 R2, c[0x4][R2] ;  /* 0x0100000002027b82 */ /* 0x000ea20000000a00 */
[----:B------:R-:W-:Y:S01]  /*25f0*/  IMAD.MOV.U32 R13, RZ, RZ, RZ ;  /* 0x000000ffff0d7224 */ /* 0x000fe200078e00ff */
[----:B------:R-:W3:Y:S01]  /*2600*/  LDCU.64 UR8, c[0x4][0x28] ;  /* 0x01000500ff0877ac */ /* 0x000ee20008000a00 */
[----:B0-----:R-:W-:Y:S02]  /*2610*/  IMAD.U32 R4, RZ, RZ, UR4 ;  /* 0x00000004ff047e24 */ /* 0x001fe4000f8e00ff */
[----:B------:R-:W-:Y:S01]  /*2620*/  IMAD.U32 R5, RZ, RZ, UR5 ;  /* 0x00000005ff057e24 */ /* 0x000fe2000f8e00ff */
[----:B-1----:R-:W-:Y:S01]  /*2630*/  MOV R6, UR6 ;  /* 0x0000000600067c02 */ /* 0x002fe20008000f00 */
[----:B------:R-:W-:-:S02]  /*2640*/  IMAD.U32 R7, RZ, RZ, UR7 ;  /* 0x00000007ff077e24 */ /* 0x000fc4000f8e00ff */
[----:B---3--:R-:W-:Y:S02]  /*2650*/  IMAD.U32 R10, RZ, RZ, UR8 ;  /* 0x00000008ff0a7e24 */ /* 0x008fe4000f8e00ff */
[----:B------:R-:W-:-:S07]  /*2660*/  IMAD.U32 R11, RZ, RZ, UR9 ;  /* 0x00000009ff0b7e24 */ /* 0x000fce000f8e00ff */
[----:B------:R-:W-:-:S07]  /*2670*/  LEPC R20, `(.L_x_2061) ;  /* 0x000000001014794e */ /* 0x000fce0000000000 */
[----:B--2---:R-:W-:Y:S05]  /*2680*/  CALL.ABS.NOINC R2 ;  /* 0x0000000002007343 */ /* 0x004fea0003c00000 */
.L_x_2061:
[----:B------:R-:W-:Y:S01]  /*2690*/  PRMT R19, RZ, 0x7610, R19 ;  /* 0x00007610ff137816 */ /* 0x000fe20000000013 */
[----:B------:R-:W-:Y:S06]  /*26a0*/  BRA `(.L_x_2035) ;  /* 0x0000000000547947 */ /* 0x000fec0003800000 */
.L_x_2060:
[----:B------:R-:W2:Y:S01]  /*26b0*/  LDG.E.U8 R2, desc[UR36][R2.64] ;  /* 0x0000002402027981 */ /* 0x000ea2000c1e1100 */
[----:B------:R-:W-:Y:S01]  /*26c0*/  BSSY.RECONVERGENT B0, `(.L_x_2062) ;  /* 0x0000007000007945 */ /* 0x000fe20003800200 */
[----:B------:R-:W-:Y:S01]  /*26d0*/  IMAD.MOV.U32 R0, RZ, RZ, 0x400000 ;  /* 0x00400000ff007424 */ /* 0x000fe200078e00ff */
[----:B--2---:R-:W-:-:S13]  /*26e0*/  ISETP.NE.AND P0, PT, R2, RZ, PT ;  /* 0x000000ff0200720c */ /* 0x004fda0003f05270 */
[----:B------:R-:W-:Y:S05]  /*26f0*/  @!P0 BRA `(.L_x_2063) ;  /* 0x00000000000c8947 */ /* 0x000fea0003800000 */
[----:B------:R-:W-:-:S13]  /*2700*/  ISETP.NE.AND P0, PT, R2, 0xff, PT ;  /* 0x000000ff0200780c */ /* 0x000fda0003f05270 */
[----:B------:R-:W-:Y:S02]  /*2710*/  @!P0 IMAD.MOV.U32 R0, RZ, RZ, 0x7f800001 ;  /* 0x7f800001ff008424 */ /* 0x000fe400078e00ff */
[----:B------:R-:W-:-:S07]  /*2720*/  @P0 IMAD.SHL.U32 R0, R2, 0x800000, RZ ;  /* 0x0080000002000824 */ /* 0x000fce00078e00ff */
.L_x_2063:
[----:B------:R-:W-:Y:S05]  /*2730*/  BSYNC.RECONVERGENT B0 ;  /* 0x0000000000007941 */ /* 0x000fea0003800200 */
.L_x_2062:
[----:B------:R-:W-:-:S04]  /*2740*/  F2FP.F16.F32.PACK_AB R0, RZ, R0 ;  /* 0x00000000ff00723e */ /* 0x000fc800000000ff */
[----:B------:R-:W-:Y:S01]  /*2750*/  PRMT R19, R0, 0x7610, R19 ;  /* 0x0000761000137816 */ /* 0x000fe20000000013 */
[----:B------:R-:W-:Y:S06]  /*2760*/  BRA `(.L_x_2035) ;  /* 0x0000000000247947 */ /* 0x000fec0003800000 */
.L_x_2059:
[----:B------:R-:W2:Y:S02]  /*2770*/  LDG.E.64 R2, desc[UR36][R2.64] ;  /* 0x0000002402027981 */ /* 0x000ea4000c1e1b00 */
[----:B--2---:R-:W0:Y:S02]  /*2780*/  I2F.U64 R0, R2 ;  /* 0x0000000200007312 */ /* 0x004e240000301000 */
[----:B0-----:R-:W-:-:S04]  /*2790*/  F2FP.F16.F32.PACK_AB R0, RZ, R0 ;  /* 0x00000000ff00723e */ /* 0x001fc800000000ff */
[----:B------:R-:W-:Y:S01]  /*27a0*/  PRMT R19, R0, 0x7610, R19 ;  /* 0x0000761000137816 */ /* 0x000fe20000000013 */
[----:B------:R-:W-:Y:S06]  /*27b0*/  BRA `(.L_x_2035) ;  /* 0x0000000000107947 */ /* 0x000fec0003800000 */
.L_x_2058:
[----:B------:R-:W2:Y:S02]  /*27c0*/  LDG.E R2, desc[UR36][R2.64] ;  /* 0x0000002402027981 */ /* 0x000ea4000c1e1900 */
[----:B--2---:R-:W-:-:S04]  /*27d0*/  I2FP.F32.U32 R0, R2 ;  /* 0x0000000200007245 */ /* 0x004fc80000201000 */
[----:B------:R-:W-:-:S04]  /*27e0*/  F2FP.F16.F32.PACK_AB R0, RZ, R0 ;  /* 0x00000000ff00723e */ /* 0x000fc800000000ff */
[----:B------:R-:W-:-:S07]  /*27f0*/  PRMT R19, R0, 0x7610, R19 ;  /* 0x0000761000137816 */ /* 0x000fce0000000013 */
.L_x_2035:
[----:B------:R-:W0:Y:S01]  /*2800*/  LDCU.64 UR6, c[0x0][0x5f8] ;  /* 0x0000bf00ff0677ac */ /* 0x000e220008000a00 */
[----:B------:R-:W-:-:S04]  /*2810*/  UPRMT UR4, UR42, 0x9910, URZ ;  /* 0x000099102a047896 */ /* 0x000fc800080000ff */
[----:B------:R-:W-:Y:S01]  /*2820*/  UISETP.GT.AND UP0, UPT, UR4, 0x9, UPT ;  /* 0x000000090400788c */ /* 0x000fe2000bf04270 */
[----:B01----:R-:W-:-:S04]  /*2830*/  IADD3 R2, P0, PT, R18, UR6, RZ ;  /* 0x0000000612027c10 */ /* 0x003fc8000ff1e0ff */
        /* <DEDUP_REMOVED lines=12> */
[----:B0-----:R-:W-:Y:S01]  /*2900*/  F2FP.F16.F32.PACK_AB R0, RZ, R0 ;  /* 0x00000000ff00723e */ /* 0x001fe200000000ff */
[----:B------:R-:W-:Y:S06]  /*2910*/  BRA `(.L_x_2069) ;  /* 0x0000000c00ac7947 */ /* 0x000fec0003800000 */
.L_x_2067:
[----:B------:R-:W2:Y:S02]  /*2920*/  LDG.E.U8 R2, desc[UR36][R2.64] ;  /* 0x0000002402027981 */ /* 0x000ea4000c1e1100 */
[----:B--2---:R-:W-:-:S04]  /*2930*/  I2FP.F32.U32 R0, R2 ;  /* 0x0000000200007245 */ /* 0x004fc80000201000 */
[----:B------:R-:W-:Y:S01]  /*2940*/  F2FP.F16.F32.PACK_AB R0, RZ, R0 ;  /* 0x00000000ff00723e */ /* 0x000fe200000000ff */
[----:B------:R-:W-:Y:S06]  /*2950*/  BRA `(.L_x_2069) ;  /* 0x0000000c009c7947 */ /* 0x000fec0003800000 */
.L_x_2066:
        /* <DEDUP_REMOVED lines=8> */
[----:B0-----:R-:W-:Y:S01]  /*29e0*/  F2FP.F16.F32.PACK_AB R0, RZ, R0 ;  /* 0x00000000ff00723e */ /* 0x001fe200000000ff */
[----:B------:R-:W-:Y:S06]  /*29f0*/  BRA `(.L_x_2069) ;  /* 0x0000000c00747947 */ /* 0x000fec0003800000 */
.L_x_2071:
[----:B------:R-:W2:Y:S02]  /*2a00*/  LDG.E R2, desc[UR36][R2.64] ;  /* 0x0000002402027981 */ /* 0x000ea4000c1e1900 */
[----:B--2---:R-:W-:-:S04]  /*2a10*/  I2FP.F32.S32 R0, R2 ;  /* 0x0000000200007245 */ /* 0x004fc80000201400 */
[----:B------:R-:W-:Y:S01]  /*2a20*/  F2FP.F16.F32.PACK_AB R0, RZ, R0 ;  /* 0x00000000ff00723e */ /* 0x000fe200000000ff */
[----:B------:R-:W-:Y:S06]  /*2a30*/  BRA `(.L_x_2069) ;  /* 0x0000000c00647947 */ /* 0x000fec0003800000 */
.L_x_2070:
[----:B------:R-:W2:Y:S02]  /*2a40*/  LDG.E.U16 R2, desc[UR36][R2.64] ;  /* 0x0000002402027981 */ /* 0x000ea4000c1e1500 */
[----:B--2---:R-:W0:Y:S02]  /*2a50*/  I2F.S16 R0, R2 ;  /* 0x0000000200007306 */ /* 0x004e240000101400 */
[----:B0-----:R-:W-:Y:S01]  /*2a60*/  F2FP.F16.F32.PACK_AB R0, RZ, R0 ;  /* 0x00000000ff00723e */ /* 0x001fe200000000ff */
[----:B------:R-:W-:Y:S06]  /*2a70*/  BRA `(.L_x_2069) ;  /* 0x0000000c00547947 */ /* 0x000fec0003800000 */
.L_x_2065:
        /* <DEDUP_REMOVED lines=9> */
.L_x_2073:
[----:B------:R1:W5:Y:S01]  /*2b10*/  LDG.E.U16 R0, desc[UR36][R2.64] ;  /* 0x0000002402007981 */ /* 0x000362000c1e1500 */
[----:B------:R-:W-:Y:S05]  /*2b20*/  BRA `(.L_x_2069) ;  /* 0x0000000c00287947 */ /* 0x000fea0003800000 */
.L_x_2072:
        /* <DEDUP_REMOVED lines=9> */
.L_x_2075:
[----:B------:R0:W5:Y:S01]  /*2bc0*/  LDG.E.U16 R0, desc[UR36][R2.64] ;  /* 0x0000002402007981 */ /* 0x000162000c1e1500 */
[----:B------:R-:W-:Y:S05]  /*2bd0*/  BRA `(.L_x_2069) ;  /* 0x0000000800fc7947 */ /* 0x000fea0003800000 */
.L_x_2074:
        /* <DEDUP_REMOVED lines=10> */
[----:B------:R-:W-:Y:S01]  /*2c80*/  F2FP.F16.F32.PACK_AB R0, RZ, R0 ;  /* 0x00000000ff00723e */ /* 0x000fe200000000ff */
[----:B------:R-:W-:Y:S06]  /*2c90*/  BRA `(.L_x_2069) ;  /* 0x0000000800cc7947 */ /* 0x000fec0003800000 */
.L_x_2064:
        /* <DEDUP_REMOVED lines=11> */
[----:B------:R-:W-:Y:S01]  /*2d50*/  F2FP.F16.F32.PACK_AB R0, RZ, R0 ;  /* 0x00000000ff00723e */ /* 0x000fe200000000ff */
[----:B------:R-:W-:Y:S06]  /*2d60*/  BRA `(.L_x_2069) ;  /* 0x0000000800987947 */ /* 0x000fec0003800000 */
.L_x_2078:
        /* <DEDUP_REMOVED lines=12> */
.L_x_2077:
        /* <DEDUP_REMOVED lines=27> */
.L_x_2080:
        /* <DEDUP_REMOVED lines=11> */
[----:B------:R-:W-:Y:S01]  /*3090*/  F2FP.F16.F32.PACK_AB R0, RZ, R0 ;  /* 0x00000000ff00723e */ /* 0x000fe200000000ff */
[----:B------:R-:W-:Y:S06]  /*30a0*/  BRA `(.L_x_2069) ;  /* 0x0000000400c87947 */ /* 0x000fec0003800000 */
.L_x_2079:
[----:B------:R-:W2:Y:S02]  /*30b0*/  LDG.E.U16 R0, desc[UR36][R2.64] ;  /* 0x0000002402007981 */ /* 0x000ea4000c1e1500 */
[----:B--2---:R-:W-:-:S04]  /*30c0*/  SHF.L.U32 R0, R0, 0x10, RZ ;  /* 0x0000001000007819 */ /* 0x004fc800000006ff */
[----:B------:R-:W-:Y:S01]  /*30d0*/  F2FP.F16.F32.PACK_AB R0, RZ, R0 ;  /* 0x00000000ff00723e */ /* 0x000fe200000000ff */
[----:B------:R-:W-:Y:S06]  /*30e0*/  BRA `(.L_x_2069) ;  /* 0x0000000400b87947 */ /* 0x000fec0003800000 */
.L_x_2076:
        /* <DEDUP_REMOVED lines=10> */
[----:B------:R-:W-:Y:S01]  /*3190*/  F2FP.F16.F32.PACK_AB R0, RZ, R0 ;  /* 0x00000000ff00723e */ /* 0x000fe200000000ff */
[----:B------:R-:W-:Y:S06]  /*31a0*/  BRA `(.L_x_2069) ;  /* 0x0000000400887947 */ /* 0x000fec0003800000 */
.L_x_2083:
        /* <DEDUP_REMOVED lines=21> */
.L_x_2087:
[----:B------:R-:W-:Y:S05]  /*3300*/  BSYNC.RECONVERGENT B1 ;  /* 0x0000000000017941 */ /* 0x000fea0003800200 */
.L_x_2086:
[----:B------:R-:W-:Y:S02]  /*3310*/  SHF.L.U32 R0, R0, 0x14, RZ ;  /* 0x0000001400007819 */ /* 0x000fe400000006ff */
[----:B------:R-:W-:-:S04]  /*3320*/  LEA R2, R2, 0x3b800000, 0x17 ;  /* 0x3b80000002027811 */ /* 0x000fc800078eb8ff */
[----:B------:R-:W-:-:S07]  /*3330*/  LOP3.LUT R0, R2, R0, R7, 0xfe, !PT ;  /* 0x0000000002007212 */ /* 0x000fce00078efe07 */
.L_x_2085:
[----:B------:R-:W-:Y:S05]  /*3340*/  BSYNC.RECONVERGENT B0 ;  /* 0x0000000000007941 */ /* 0x000fea0003800200 */
.L_x_2084:
[----:B------:R-:W-:Y:S01]  /*3350*/  F2FP.F16.F32.PACK_AB R0, RZ, R0 ;  /* 0x00000000ff00723e */ /* 0x000fe200000000ff */
[----:B------:R-:W-:Y:S06]  /*3360*/  BRA `(.L_x_2069) ;  /* 0x0000000400187947 */ /* 0x000fec0003800000 */
.L_x_2082:
        /* <DEDUP_REMOVED lines=21> */
.L_x_2091:
[----:B------:R-:W-:Y:S05]  /*34c0*/  BSYNC.RECONVERGENT B1 ;  /* 0x0000000000017941 */ /* 0x000fea0003800200 */
.L_x_2090:
[----:B------:R-:W-:Y:S02]  /*34d0*/  SHF.L.U32 R0, R0, 0x15, RZ ;  /* 0x0000001500007819 */ /* 0x000fe400000006ff */
[----:B------:R-:W-:-:S04]  /*34e0*/  LEA R2, R2, 0x37800000, 0x17 ;  /* 0x3780000002027811 */ /* 0x000fc800078eb8ff */
[----:B------:R-:W-:-:S07]  /*34f0*/  LOP3.LUT R0, R2, R0, R7, 0xfe, !PT ;  /* 0x0000000002007212 */ /* 0x000fce00078efe07 */
.L_x_2089:
[----:B------:R-:W-:Y:S05]  /*3500*/  BSYNC.RECONVERGENT B0 ;  /* 0x0000000000007941 */ /* 0x000fea0003800200 */
.L_x_2088:
[----:B------:R-:W-:Y:S01]  /*3510*/  F2FP.F16.F32.PACK_AB R0, RZ, R0 ;  /* 0x00000000ff00723e */ /* 0x000fe200000000ff */
[----:B------:R-:W-:Y:S06]  /*3520*/  BRA `(.L_x_2069) ;  /* 0x0000000000a87947 */ /* 0x000fec0003800000 */
.L_x_2081:
[----:B------:R-:W-:-:S09]  /*3530*/  UISETP.NE.AND UP0, UPT, UR4, 0x1c, UPT ;  /* 0x0000001c0400788c */ /* 0x000fd2000bf05270 */
[----:B------:R-:W-:Y:S05]  /*3540*/  BRA.U !UP0, `(.L_x_2092) ;  /* 0x0000000108947547 */ /* 0x000fea000b800000 */
[----:B------:R-:W-:-:S09]  /*3550*/  UISETP.NE.AND UP0, UPT, UR4, 0x1d, UPT ;  /* 0x0000001d0400788c */ /* 0x000fd2000bf05270 */
[----:B------:R-:W-:Y:S05]  /*3560*/  BRA.U !UP0, `(.L_x_2093) ;  /* 0x00000001087c7547 */ /* 0x000fea000b800000 */
[----:B------:R-:W-:-:S09]  /*3570*/  UISETP.NE.AND UP0, UPT, UR4, 0x2c, UPT ;  /* 0x0000002c0400788c */ /* 0x000fd2000bf05270 */
[----:B------:R-:W-:Y:S05]  /*3580*/  BRA.U !UP0, `(.L_x_2094) ;  /* 0x0000000108487547 */ /* 0x000fea000b800000 */
.L_x_2068:
        /* <DEDUP_REMOVED lines=11> */
[----:B------:R-:W-:Y:S01]  /*3640*/  IMAD.U32 R7, RZ, RZ, UR7 ;  /* 0x00000007ff077e24 */ /* 0x000fe2000f8e00ff */
[----:B---3--:R-:W-:Y:S01]  /*3650*/  MOV R10, UR8 ;  /* 0x00000008000a7c02 */ /* 0x008fe20008000f00 */
[----:B------:R-:W-:-:S07]  /*3660*/  IMAD.U32 R11, RZ, RZ, UR9 ;  /* 0x00000009ff0b7e24 */ /* 0x000fce000f8e00ff */
[----:B------:R-:W-:-:S07]  /*3670*/  LEPC R20, `(.L_x_2095) ;  /* 0x000000001014794e */ /* 0x000fce0000000000 */
[----:B--2--5:R-:W-:Y:S05]  /*3680*/  CALL.ABS.NOINC R2 ;  /* 0x0000000002007343 */ /* 0x024fea0003c00000 */
.L_x_2095:
[----:B------:R-:W-:Y:S01]  /*3690*/  PRMT R0, RZ, 0x7610, R0 ;  /* 0x00007610ff007816 */ /* 0x000fe20000000000 */
[----:B------:R-:W-:Y:S06]  /*36a0*/  BRA `(.L_x_2069) ;  /* 0x0000000000487947 */ /* 0x000fec0003800000 */
.L_x_2094:
[----:B------:R-:W2:Y:S01]  /*36b0*/  LDG.E.U8 R2, desc[UR36][R2.64] ;  /* 0x0000002402027981 */ /* 0x000ea2000c1e1100 */
[----:B------:R-:W-:Y:S01]  /*36c0*/  BSSY.RECONVERGENT B0, `(.L_x_2096) ;  /* 0x0000007000007945 */ /* 0x000fe20003800200 */
[----:B------:R-:W-:Y:S01]  /*36d0*/  HFMA2 R0, -RZ, RZ, 3.814697265625e-06, 0 ;  /* 0x00400000ff007431 */ /* 0x000fe200000001ff */
[----:B--2---:R-:W-:-:S13]  /*36e0*/  ISETP.NE.AND P0, PT, R2, RZ, PT ;  /* 0x000000ff0200720c */ /* 0x004fda0003f05270 */
[----:B------:R-:W-:Y:S05]  /*36f0*/  @!P0 BRA `(.L_x_2097) ;  /* 0x00000000000c8947 */ /* 0x000fea0003800000 */
[----:B------:R-:W-:-:S13]  /*3700*/  ISETP.NE.AND P0, PT, R2, 0xff, PT ;  /* 0x000000ff0200780c */ /* 0x000fda0003f05270 */
[----:B------:R-:W-:Y:S02]  /*3710*/  @!P0 IMAD.MOV.U32 R0, RZ, RZ, 0x7f800001 ;  /* 0x7f800001ff008424 */ /* 0x000fe400078e00ff */
[----:B------:R-:W-:-:S07]  /*3720*/  @P0 IMAD.SHL.U32 R0, R2, 0x800000, RZ ;  /* 0x0080000002000824 */ /* 0x000fce00078e00ff */
.L_x_2097:
[----:B------:R-:W-:Y:S05]  /*3730*/  BSYNC.RECONVERGENT B0 ;  /* 0x0000000000007941 */ /* 0x000fea0003800200 */
.L_x_2096:
[----:B------:R-:W-:Y:S01]  /*3740*/  F2FP.F16.F32.PACK_AB R0, RZ, R0 ;  /* 0x00000000ff00723e */ /* 0x000fe200000000ff */
[----:B------:R-:W-:Y:S06]  /*3750*/  BRA `(.L_x_2069) ;  /* 0x00000000001c7947 */ /* 0x000fec0003800000 */
.L_x_2093:
[----:B------:R-:W2:Y:S02]  /*3760*/  LDG.E.64 R2, desc[UR36][R2.64] ;  /* 0x0000002402027981 */ /* 0x000ea4000c1e1b00 */
[----:B--2---:R-:W0:Y:S02]  /*3770*/  I2F.U64 R0, R2 ;  /* 0x0000000200007312 */ /* 0x004e240000301000 */
[----:B0-----:R-:W-:Y:S01]  /*3780*/  F2FP.F16.F32.PACK_AB R0, RZ, R0 ;  /* 0x00000000ff00723e */ /* 0x001fe200000000ff */
[----:B------:R-:W-:Y:S06]  /*3790*/  BRA `(.L_x_2069) ;  /* 0x00000000000c7947 */ /* 0x000fec0003800000 */
.L_x_2092:
[----:B------:R-:W2:Y:S02]  /*37a0*/  LDG.E R2, desc[UR36][R2.64] ;  /* 0x0000002402027981 */ /* 0x000ea4000c1e1900 */
[----:B--2---:R-:W-:-:S04]  /*37b0*/  I2FP.F32.U32 R0, R2 ;  /* 0x0000000200007245 */ /* 0x004fc80000201000 */
[----:B------:R-:W-:-:S07]  /*37c0*/  F2FP.F16.F32.PACK_AB R0, RZ, R0 ;  /* 0x00000000ff00723e */ /* 0x000fce00000000ff */
.L_x_2069:
[----:B------:R-:W0:Y:S01]  /*37d0*/  LDCU.64 UR6, c[0x0][0x5e8] ;  /* 0x0000bd00ff0677ac */ /* 0x000e220008000a00 */
[----:B------:R-:W-:-:S04]  /*37e0*/  UPRMT UR4, UR43, 0x9910, URZ ;  /* 0x000099102b047896 */ /* 0x000fc800080000ff */
[----:B------:R-:W-:Y:S01]  /*37f0*/  UISETP.GT.AND UP0, UPT, UR4, 0x9, UPT ;  /* 0x000000090400788c */ /* 0x000fe2000bf04270 */
[----:B01----:R-:W-:-:S05]  /*3800*/  IADD3 R2, P0, PT, R16, UR6, RZ ;  /* 0x0000000610027c10 */ /* 0x003fca000ff1e0ff */
        /* <DEDUP_REMOVED lines=10> */
[----:B-----5:R-:W-:-:S06]  /*38b0*/  HADD2.F32 R19, -RZ, R19.H0_H0 ;  /* 0x20000013ff137230 */ /* 0x020fcc0000004100 */
[----:B------:R-:W0:Y:S02]  /*38c0*/  F2I.FTZ.TRUNC.NTZ R19, R19 ;  /* 0x0000001300137305 */ /* 0x000e24000021f100 */
[----:B0-----:R0:W-:Y:S01]  /*38d0*/  STG.E.U8 desc[UR36][R2.64], R19 ;  /* 0x0000001302007986 */ /* 0x0011e2000c101124 */
[----:B------:R-:W-:Y:S05]  /*38e0*/  BRA `(.L_x_2103) ;  /* 0x0000000c00987947 */ /* 0x000fea0003800000 */
.L_x_2101:
[----:B-----5:R-:W-:-:S06]  /*38f0*/  HADD2.F32 R5, -RZ, R19.H0_H0 ;  /* 0x20000013ff057230 */ /* 0x020fcc0000004100 */
[----:B------:R-:W0:Y:S02]  /*3900*/  F2I.S64.TRUNC R4, R5 ;  /* 0x0000000500047311 */ /* 0x000e24000020d900 */
[----:B0-----:R1:W-:Y:S01]  /*3910*/  STG.E.U8 desc[UR36][R2.64], R4 ;  /* 0x0000000402007986 */ /* 0x0013e2000c101124 */
[----:B------:R-:W-:Y:S05]  /*3920*/  BRA `(.L_x_2103) ;  /* 0x0000000c00887947 */ /* 0x000fea0003800000 */
.L_x_2100:
[----:B------:R-:W-:-:S09]  /*3930*/  UISETP.NE.AND UP0, UPT, UR4, 0x2, UPT ;  /* 0x000000020400788c */ /* 0x000fd2000bf05270 */
[----:B------:R-:W-:Y:S05]  /*3940*/  BRA.U !UP0, `(.L_x_2104) ;  /* 0x0000000108307547 */ /* 0x000fea000b800000 */
[----:B------:R-:W-:-:S09]  /*3950*/  UISETP.NE.AND UP0, UPT, UR4, 0x3, UPT ;  /* 0x000000030400788c */ /* 0x000fd2000bf05270 */
[----:B------:R-:W-:Y:S05]  /*3960*/  BRA.U !UP0, `(.L_x_2105) ;  /* 0x0000000108187547 */ /* 0x000fea000b800000 */
[----:B------:R-:W-:-:S09]  /*3970*/  UISETP.NE.AND UP0, UPT, UR4, 0x4, UPT ;  /* 0x000000040400788c */ /* 0x000fd2000bf05270 */
[----:B------:R-:W-:Y:S05]  /*3980*/  BRA.U UP0, `(.L_x_2102) ;  /* 0x0000000900d07547 */ /* 0x000fea000b800000 */
[----:B-----5:R-:W-:-:S06]  /*3990*/  HADD2.F32 R4, -RZ, R19.H0_H0 ;  /* 0x20000013ff047230 */ /* 0x020fcc0000004100 */
[----:B------:R-:W0:Y:S02]  /*39a0*/  F2I.S64.TRUNC R4, R4 ;  /* 0x0000000400047311 */ /* 0x000e24000020d900 */
[----:B0-----:R4:W-:Y:S01]  /*39b0*/  STG.E.64 desc[UR36][R2.64], R4 ;  /* 0x0000000402007986 */ /* 0x0019e2000c101b24 */
[----:B------:R-:W-:Y:S05]  /*39c0*/  BRA `(.L_x_2103) ;  /* 0x0000000c00607947 */ /* 0x000fea0003800000 */
.L_x_2105:
[----:B-----5:R-:W-:-:S06]  /*39d0*/  HADD2.F32 R19, -RZ, R19.H0_H0 ;  /* 0x20000013ff137230 */ /* 0x020fcc0000004100 */
[----:B------:R-:W0:Y:S02]  /*39e0*/  F2I.FTZ.TRUNC.NTZ R19, R19 ;  /* 0x0000001300137305 */ /* 0x000e24000021f100 */
[----:B0-----:R3:W-:Y:S01]  /*39f0*/  STG.E desc[UR36][R2.64], R19 ;  /* 0x0000001302007986 */ /* 0x0017e2000c101924 */
[----:B------:R-:W-:Y:S05]  /*3a00*/  BRA `(.L_x_2103) ;  /* 0x0000000c00507947 */ /* 0x000fea0003800000 */
.L_x_2104:
[----:B-----5:R-:W-:-:S06]  /*3a10*/  HADD2.F32 R19, -RZ, R19.H0_H0 ;  /* 0x20000013ff137230 */ /* 0x020fcc0000004100 */
[----:B------:R-:W0:Y:S02]  /*3a20*/  F2I.FTZ.TRUNC.NTZ R19, R19 ;  /* 0x0000001300137305 */ /* 0x000e24000021f100 */
[----:B0-----:R2:W-:Y:S01]  /*3a30*/  STG.E.U16 desc[UR36][R2.64], R19 ;  /* 0x0000001302007986 */ /* 0x0015e2000c101524 */
[----:B------:R-:W-:Y:S05]  /*3a40*/  BRA `(.L_x_2103) ;  /* 0x0000000c00407947 */ /* 0x000fea0003800000 */
.L_x_2099:
[----:B------:R-:W-:-:S09]  /*3a50*/  UISETP.GT.AND UP0, UPT, UR4, 0x6, UPT ;  /* 0x000000060400788c */ /* 0x000fd2000bf04270 */
[----:B------:R-:W-:Y:S05]  /*3a60*/  BRA.U UP0, `(.L_x_2106) ;  /* 0x0000000100247547 */ /* 0x000fea000b800000 */
[----:B------:R-:W-:-:S09]  /*3a70*/  UISETP.NE.AND UP0, UPT, UR4, 0x5, UPT ;  /* 0x000000050400788c */ /* 0x000fd2000bf05270 */
[----:B------:R-:W-:Y:S05]  /*3a80*/  BRA.U !UP0, `(.L_x_2107) ;  /* 0x0000000108147547 */ /* 0x000fea000b800000 */
[----:B------:R-:W-:-:S09]  /*3a90*/  UISETP.NE.AND UP0, UPT, UR4, 0x6, UPT ;  /* 0x000000060400788c */ /* 0x000fd2000bf05270 */
[----:B------:R-:W-:Y:S05]  /*3aa0*/  BRA.U UP0, `(.L_x_2102) ;  /* 0x0000000900887547 */ /* 0x000fea000b800000 */
[----:B-----5:R-:W-:-:S05]  /*3ab0*/  HADD2.F32 R19, -RZ, R19.H0_H0 ;  /* 0x20000013ff137230 */ /* 0x020fca0000004100 */
[----:B------:R0:W-:Y:S01]  /*3ac0*/  STG.E desc[UR36][R2.64], R19 ;  /* 0x0000001302007986 */ /* 0x0001e2000c101924 */
[----:B------:R-:W-:Y:S05]  /*3ad0*/  BRA `(.L_x_2103) ;  /* 0x0000000c001c7947 */ /* 0x000fea0003800000 */
.L_x_2107:
[----:B-----5:R0:W-:Y:S01]  /*3ae0*/  STG.E.U16 desc[UR36][R2.64], R19 ;  /* 0x0000001302007986 */ /* 0x0201e2000c101524 */
[----:B------:R-:W-:Y:S05]  /*3af0*/  BRA `(.L_x_2103) ;  /* 0x0000000c00147947 */ /* 0x000fea0003800000 */
.L_x_2106:
[----:B------:R-:W-:-:S09]  /*3b00*/  UISETP.NE.AND UP0, UPT, UR4, 0x7, UPT ;  /* 0x000000070400788c */ /* 0x000fd2000bf05270 */
[----:B------:R-:W-:Y:S05]  /*3b10*/  BRA.U !UP0, `(.L_x_2108) ;  /* 0x00000001082c7547 */ /* 0x000fea000b800000 */
[----:B------:R-:W-:-:S09]  /*3b20*/  UISETP.NE.AND UP0, UPT, UR4, 0x8, UPT ;  /* 0x000000080400788c */ /* 0x000fd2000bf05270 */
[----:B------:R-:W-:Y:S05]  /*3b30*/  BRA.U !UP0, `(.L_x_2109) ;  /* 0x0000000108187547 */ /* 0x000fea000b800000 */
[----:B------:R-:W-:-:S09]  /*3b40*/  UISETP.NE.AND UP0, UPT, UR4, 0x9, UPT ;  /* 0x000000090400788c */ /* 0x000fd2000bf05270 */
[----:B------:R-:W-:Y:S05]  /*3b50*/  BRA.U UP0, `(.L_x_2102) ;  /* 0x00000009005c7547 */ /* 0x000fea000b800000 */
[----:B-----5:R-:W-:Y:S02]  /*3b60*/  HADD2.F32 R4, -RZ, R19.H0_H0 ;  /* 0x20000013ff047230 */ /* 0x020fe40000004100 */
[----:B------:R-:W-:-:S05]  /*3b70*/  HADD2.F32 R5, -RZ, R0.H0_H0 ;  /* 0x20000000ff057230 */ /* 0x000fca0000004100 */
[----:B------:R0:W-:Y:S01]  /*3b80*/  STG.E.64 desc[UR36][R2.64], R4 ;  /* 0x0000000402007986 */ /* 0x0001e2000c101b24 */
[----:B------:R-:W-:Y:S05]  /*3b90*/  BRA `(.L_x_2103) ;  /* 0x0000000800ec7947 */ /* 0x000fea0003800000 */
.L_x_2109:
[----:B-----5:R-:W-:-:S05]  /*3ba0*/  PRMT R19, R19, 0x5410, R0 ;  /* 0x0000541013137816 */ /* 0x020fca0000000000 */
[----:B------:R0:W-:Y:S01]  /*3bb0*/  STG.E desc[UR36][R2.64], R19 ;  /* 0x0000001302007986 */ /* 0x0001e2000c101924 */
[----:B------:R-:W-:Y:S05]  /*3bc0*/  BRA `(.L_x_2103) ;  /* 0x0000000800e07947 */ /* 0x000fea0003800000 */
.L_x_2108:
[----:B-----5:R-:W-:-:S05]  /*3bd0*/  HADD2.F32 R4, -RZ, R19.H0_H0 ;  /* 0x20000013ff047230 */ /* 0x020fca0000004100 */
[----:B------:R-:W-:-:S06]  /*3be0*/  FMUL.FTZ R4, R4, 1 ;  /* 0x3f80000004047820 */ /* 0x000fcc0000410000 */
[----:B------:R-:W0:Y:S02]  /*3bf0*/  F2F.F64.F32 R4, R4 ;  /* 0x0000000400047310 */ /* 0x000e240000201800 */
[----:B0-----:R0:W-:Y:S01]  /*3c00*/  STG.E.64 desc[UR36][R2.64], R4 ;  /* 0x0000000402007986 */ /* 0x0011e2000c101b24 */
[----:B------:R-:W-:Y:S05]  /*3c10*/  BRA `(.L_x_2103) ;  /* 0x0000000800cc7947 */ /* 0x000fea0003800000 */
.L_x_2098:
        /* <DEDUP_REMOVED lines=8> */
[----:B-----5:R-:W-:-:S05]  /*3ca0*/  HADD2.F32 R19, -RZ, R19.H0_H0 ;  /* 0x20000013ff137230 */ /* 0x020fca0000004100 */
[----:B------:R-:W-:-:S13]  /*3cb0*/  FSETP.NEU.FTZ.AND P0, PT, R19, RZ, PT ;  /* 0x000000ff1300720b */ /* 0x000fda0003f1d000 */
[----:B------:R-:W-:-:S05]  /*3cc0*/  @!P0 HADD2.F32 R0, -RZ, R0.H0_H0 ;  /* 0x20000000ff008230 */ /* 0x000fca0000004100 */
[----:B------:R-:W-:-:S04]  /*3cd0*/  FSETP.NEU.OR P0, PT, R0, RZ, P0 ;  /* 0x000000ff0000720b */ /* 0x000fc8000070d400 */
[----:B------:R-:W-:-:S05]  /*3ce0*/  SEL R5, RZ, 0x1, !P0 ;  /* 0x00000001ff057807 */ /* 0x000fca0004000000 */
[----:B------:R0:W-:Y:S01]  /*3cf0*/  STG.E.U8 desc[UR36][R2.64], R5 ;  /* 0x0000000502007986 */ /* 0x0001e2000c101124 */
[----:B------:R-:W-:Y:S05]  /*3d00*/  BRA `(.L_x_2103) ;  /* 0x0000000800907947 */ /* 0x000fea0003800000 */
.L_x_2112:
[----:B-----5:R-:W-:Y:S02]  /*3d10*/  HADD2.F32 R19, -RZ, R19.H0_H0 ;  /* 0x20000013ff137230 */ /* 0x020fe40000004100 */
[----:B------:R-:W-:-:S03]  /*3d20*/  HADD2.F32 R6, -RZ, R0.H0_H0 ;  /* 0x20000000ff067230 */ /* 0x000fc60000004100 */
[----:B------:R-:W-:Y:S02]  /*3d30*/  FMUL.FTZ R4, R19, 1 ;  /* 0x3f80000013047820 */ /* 0x000fe40000410000 */
[----:B------:R-:W-:-:S04]  /*3d40*/  FMUL.FTZ R6, R6, 1 ;  /* 0x3f80000006067820 */ /* 0x000fc80000410000 */
        /* <DEDUP_REMOVED lines=8> */
.L_x_2111:
[----:B------:R-:W-:-:S09]  /*3dd0*/  UISETP.NE.AND UP0, UPT, UR4, 0xf, UPT ;  /* 0x0000000f0400788c */ /* 0x000fd2000bf05270 */
[----:B------:R-:W-:Y:S05]  /*3de0*/  BRA.U !UP0, `(.L_x_2113) ;  /* 0x0000000108a07547 */ /* 0x000fea000b800000 */
[----:B------:R-:W-:-:S09]  /*3df0*/  UISETP.NE.AND UP0, UPT, UR4, 0x17, UPT ;  /* 0x000000170400788c */ /* 0x000fd2000bf05270 */
[----:B------:R-:W-:Y:S05]  /*3e00*/  BRA.U !UP0, `(.L_x_2114) ;  /* 0x00000001084c7547 */ /* 0x000fea000b800000 */
[----:B------:R-:W-:-:S09]  /*3e10*/  UISETP.NE.AND UP0, UPT, UR4, 0x18, UPT ;  /* 0x000000180400788c */ /* 0x000fd2000bf05270 */
[----:B------:R-:W-:Y:S05]  /*3e20*/  BRA.U UP0, `(.L_x_2102) ;  /* 0x0000000500a87547 */ /* 0x000fea000b800000 */
[----:B-----5:R-:W-:Y:S01]  /*3e30*/  HADD2.F32 R19, -RZ, R19.H0_H0 ;  /* 0x20000013ff137230 */ /* 0x020fe20000004100 */
[----:B------:R-:W-:Y:S01]  /*3e40*/  BSSY.RECONVERGENT B0, `(.L_x_2115) ;  /* 0x000000c000007945 */ /* 0x000fe20003800200 */
[----:B------:R-:W-:-:S03]  /*3e50*/  IMAD.MOV.U32 R0, RZ, RZ, 0x7f ;  /* 0x0000007fff007424 */ /* 0x000fc600078e00ff */
        /* <DEDUP_REMOVED lines=10> */
.L_x_2116:
[----:B------:R-:W-:Y:S05]  /*3f00*/  BSYNC.RECONVERGENT B0 ;  /* 0x0000000000007941 */ /* 0x000fea0003800200 */
.L_x_2115:
[----:B------:R-:W-:-:S05]  /*3f10*/  LOP3.LUT R5, R0, 0x80, R5, 0xf8, !PT ;  /* 0x0000008000057812 */ /* 0x000fca00078ef805 */
[----:B------:R0:W-:Y:S01]  /*3f20*/  STG.E.U8 desc[UR36][R2.64], R5 ;  /* 0x0000000502007986 */ /* 0x0001e2000c101124 */
[----:B------:R-:W-:Y:S05]  /*3f30*/  BRA `(.L_x_2103) ;  /* 0x0000000800047947 */ /* 0x000fea0003800000 */
.L_x_2114:
[----:B-----5:R-:W-:Y:S01]  /*3f40*/  HADD2.F32 R19, -RZ, R19.H0_H0 ;  /* 0x20000013ff137230 */ /* 0x020fe20000004100 */
[----:B------:R-:W-:Y:S04]  /*3f50*/  BSSY.RECONVERGENT B0, `(.L_x_2117) ;  /* 0x000000e000007945 */ /* 0x000fe80003800200 */
[----:B------:R-:W-:Y:S02]  /*3f60*/  LOP3.LUT R6, R19, 0x7fffffff, RZ, 0xc0, !PT ;  /* 0x7fffffff13067812 */ /* 0x000fe400078ec0ff */
[----:B------:R-:W-:Y:S02]  /*3f70*/  SHF.R.U32.HI R5, RZ, 0x18, R19 ;  /* 0x00000018ff057819 */ /* 0x000fe40000011613 */
[----:B------:R-:W-:-:S13]  /*3f80*/  ISETP.GE.U32.AND P1, PT, R6, 0x47800000, PT ;  /* 0x478000000600780c */ /* 0x000fda0003f26070 */
[----:B------:R-:W-:Y:S02]  /*3f90*/  @P1 ISETP.GT.U32.AND P0, PT, R6, 0x7f800000, PT ;  /* 0x7f8000000600180c */ /* 0x000fe40003f04070 */
[----:B------:R-:W-:-:S04]  /*3fa0*/  @P1 MOV R0, 0x7f ;  /* 0x0000007f00001802 */ /* 0x000fc80000000f00 */
[----:B------:R-:W-:Y:S01]  /*3fb0*/  @P1 SEL R0, R0, 0x7c, P0 ;  /* 0x0000007c00001807 */ /* 0x000fe20000000000 */
[----:B------:R-:W-:Y:S06]  /*3fc0*/  @P1 BRA `(.L_x_2118) ;  /* 0x0000000000181947 */ /* 0x000fec0003800000 */
[----:B------:R-:W-:-:S13]  /*3fd0*/  ISETP.GT.U32.AND P0, PT, R6, 0x387fffff, PT ;  /* 0x387fffff0600780c */ /* 0x000fda0003f04070 */
[----:B------:R-:W-:-:S04]  /*3fe0*/  @P0 SHF.R.U32.HI R0, RZ, 0x15, R19 ;  /* 0x00000015ff000819 */ /* 0x000fc80000011613 */
[----:B------:R-:W-:Y:S01]  /*3ff0*/  @P0 LOP3.LUT R4, R0, 0x1, RZ, 0xc0, !PT ;  /* 0x0000000100040812 */ /* 0x000fe200078ec0ff */
[----:B------:R-:W-:-:S03]  /*4000*/  @!P0 FADD.FTZ R0, R6, 128 ;  /* 0x4300000006008421 */ /* 0x000fc60000010000 */
[----:B------:R-:W-:-:S04]  /*4010*/  @P0 IADD3 R4, PT, PT, R19, 0x80fffff, R4 ;  /* 0x080fffff13040810 */ /* 0x000fc80007ffe004 */
[----:B------:R-:W-:-:S07]  /*4020*/  @P0 SHF.R.U32.HI R0, RZ, 0x15, R4 ;  /* 0x00000015ff000819 */ /* 0x000fce0000011604 */
.L_x_2118:
[----:B------:R-:W-:Y:S05]  /*4030*/  BSYNC.RECONVERGENT B0 ;  /* 0x0000000000007941 */ /* 0x000fea0003800200 */
.L_x_2117:
[----:B------:R-:W-:-:S05]  /*4040*/  LOP3.LUT R5, R0, 0x80, R5, 0xf8, !PT ;  /* 0x0000008000057812 */ /* 0x000fca00078ef805 */
[----:B------:R0:W-:Y:S01]  /*4050*/  STG.E.U8 desc[UR36][R2.64], R5 ;  /* 0x0000000502007986 */ /* 0x0001e2000c101124 */
[----:B------:R-:W-:Y:S05]  /*4060*/  BRA `(.L_x_2103) ;  /* 0x0000000400b87947 */ /* 0x000fea0003800000 */
.L_x_2113:
[----:B-----5:R-:W-:-:S05]  /*4070*/  HADD2.F32 R0, -RZ, R19.H0_H0 ;  /* 0x20000013ff007230 */ /* 0x020fca0000004100 */
[----:B------:R-:W-:-:S05]  /*4080*/  F2FP.BF16.F32.PACK_AB R0, RZ, R0 ;  /* 0x00000000ff00723e */ /* 0x000fca00000010ff */
[----:B------:R0:W-:Y:S01]  /*4090*/  STG.E.U16 desc[UR36][R2.64], R0 ;  /* 0x0000000002007986 */ /* 0x0001e2000c101524 */
[----:B------:R-:W-:Y:S05]  /*40a0*/  BRA `(.L_x_2103) ;  /* 0x0000000400a87947 */ /* 0x000fea0003800000 */
.L_x_2110:
        /* <DEDUP_REMOVED lines=8> */
[----:B-----5:R-:W-:-:S06]  /*4130*/  HADD2.F32 R5, -RZ, R19.H0_H0 ;  /* 0x20000013ff057230 */ /* 0x020fcc0000004100 */
[----:B------:R-:W0:Y:S02]  /*4140*/  F2I.FTZ.U32.TRUNC.NTZ R5, R5 ;  /* 0x0000000500057305 */ /* 0x000e24000021f000 */
[----:B0-----:R0:W-:Y:S01]  /*4150*/  STG.E.U16 desc[UR36][R2.64], R5 ;  /* 0x0000000502007986 */ /* 0x0011e2000c101524 */
[----:B------:R-:W-:Y:S05]  /*4160*/  BRA `(.L_x_2103) ;  /* 0x0000000400787947 */ /* 0x000fea0003800000 */
.L_x_2121:
[----:B-----5:R-:W-:Y:S01]  /*4170*/  HADD2.F32 R5, -RZ, R19.H0_H0 ;  /* 0x20000013ff057230 */ /* 0x020fe20000004100 */
[----:B------:R-:W-:Y:S01]  /*4180*/  BSSY.RECONVERGENT B0, `(.L_x_2122) ;  /* 0x0000014000007945 */ /* 0x000fe20003800200 */
[----:B------:R-:W-:-:S03]  /*4190*/  IMAD.MOV.U32 R0, RZ, RZ, 0x80 ;  /* 0x00000080ff007424 */ /* 0x000fc600078e00ff */
        /* <DEDUP_REMOVED lines=10> */
.L_x_2124:
[----:B------:R-:W-:-:S04]  /*4240*/  SHF.R.U32.HI R0, RZ, 0x14, R5 ;  /* 0x00000014ff007819 */ /* 0x000fc80000011605 */
[----:B------:R-:W-:-:S04]  /*4250*/  LOP3.LUT R0, R0, 0x1, RZ, 0xc0, !PT ;  /* 0x0000000100007812 */ /* 0x000fc800078ec0ff */
[----:B------:R-:W-:-:S04]  /*4260*/  IADD3 R0, PT, PT, R5, 0x487ffff, R0 ;  /* 0x0487ffff05007810 */ /* 0x000fc80007ffe000 */
[----:B------:R-:W-:-:S04]  /*4270*/  SHF.R.U32.HI R0, RZ, 0x14, R0 ;  /* 0x00000014ff007819 */ /* 0x000fc80000011600 */
[----:B------:R-:W-:-:S07]  /*4280*/  LOP3.LUT R4, R0, 0xff, RZ, 0xc0, !PT ;  /* 0x000000ff00047812 */ /* 0x000fce00078ec0ff */
.L_x_2125:
[----:B------:R-:W-:-:S04]  /*4290*/  SHF.R.U32.HI R5, RZ, 0x18, R5 ;  /* 0x00000018ff057819 */ /* 0x000fc80000011605 */
[----:B------:R-:W-:-:S04]  /*42a0*/  LOP3.LUT R4, R4, 0x80, R5, 0xf8, !PT ;  /* 0x0000008004047812 */ /* 0x000fc800078ef805 */
[----:B------:R-:W-:-:S07]  /*42b0*/  PRMT R0, R4, 0x7610, R0 ;  /* 0x0000761004007816 */ /* 0x000fce0000000000 */
.L_x_2123:
[----:B------:R-:W-:Y:S05]  /*42c0*/  BSYNC.RECONVERGENT B0 ;  /* 0x0000000000007941 */ /* 0x000fea0003800200 */
.L_x_2122:
[----:B------:R0:W-:Y:S01]  /*42d0*/  STG.E.U8 desc[UR36][R2.64], R0 ;  /* 0x0000000002007986 */ /* 0x0001e2000c101124 */
[----:B------:R-:W-:Y:S05]  /*42e0*/  BRA `(.L_x_2103) ;  /* 0x0000000400187947 */ /* 0x000fea0003800000 */
.L_x_2120:
        /* <DEDUP_REMOVED lines=13> */
.L_x_2128:
[----:B------:R-:W-:-:S04]  /*43c0*/  SHF.R.U32.HI R0, RZ, 0x15, R5 ;  /* 0x00000015ff007819 */ /* 0x000fc80000011605 */
[----:B------:R-:W-:-:S04]  /*43d0*/  LOP3.LUT R0, R0, 0x1, RZ, 0xc0, !PT ;  /* 0x0000000100007812 */ /* 0x000fc800078ec0ff */
[----:B------:R-:W-:-:S04]  /*43e0*/  IADD3 R0, PT, PT, R5, 0x88fffff, R0 ;  /* 0x088fffff05007810 */ /* 0x000fc80007ffe000 */
[----:B------:R-:W-:-:S04]  /*43f0*/  SHF.R.U32.HI R0, RZ, 0x15, R0 ;  /* 0x00000015ff007819 */ /* 0x000fc80000011600 */
[----:B------:R-:W-:-:S07]  /*4400*/  LOP3.LUT R4, R0, 0xff, RZ, 0xc0, !PT ;  /* 0x000000ff00047812 */ /* 0x000fce00078ec0ff */
.L_x_2129:
[----:B------:R-:W-:-:S04]  /*4410*/  SHF.R.U32.HI R5, RZ, 0x18, R5 ;  /* 0x00000018ff057819 */ /* 0x000fc80000011605 */
[----:B------:R-:W-:-:S04]  /*4420*/  LOP3.LUT R4, R4, 0x80, R5, 0xf8, !PT ;  /* 0x0000008004047812 */ /* 0x000fc800078ef805 */
[----:B------:R-:W-:-:S07]  /*4430*/  PRMT R0, R4, 0x7610, R0 ;  /* 0x0000761004007816 */ /* 0x000fce0000000000 */
.L_x_2127:
[----:B------:R-:W-:Y:S05]  /*4440*/  BSYNC.RECONVERGENT B0 ;  /* 0x0000000000007941 */ /* 0x000fea0003800200 */
.L_x_2126:
[----:B------:R0:W-:Y:S01]  /*4450*/  STG.E.U8 desc[UR36][R2.64], R0 ;  /* 0x0000000002007986 */ /* 0x0001e2000c101124 */
[----:B------:R-:W-:Y:S05]  /*4460*/  BRA `(.L_x_2103) ;  /* 0x0000000000b87947 */ /* 0x000fea0003800000 */
.L_x_2119:
[----:B------:R-:W-:-:S09]  /*4470*/  UISETP.NE.AND UP0, UPT, UR4, 0x1c, UPT ;  /* 0x0000001c0400788c */ /* 0x000fd2000bf05270 */
[----:B------:R-:W-:Y:S05]  /*4480*/  BRA.U !UP0, `(.L_x_2130) ;  /* 0x0000000108a47547 */ /* 0x000fea000b800000 */
[----:B------:R-:W-:-:S09]  /*4490*/  UISETP.NE.AND UP0, UPT, UR4, 0x1d, UPT ;  /* 0x0000001d0400788c */ /* 0x000fd2000bf05270 */
[----:B------:R-:W-:Y:S05]  /*44a0*/  BRA.U !UP0, `(.L_x_2131) ;  /* 0x00000001088c7547 */ /* 0x000fea000b800000 */
[----:B------:R-:W-:-:S09]  /*44b0*/  UISETP.NE.AND UP0, UPT, UR4, 0x2c, UPT ;  /* 0x0000002c0400788c */ /* 0x000fd2000bf05270 */
[----:B------:R-:W-:Y:S05]  /*44c0*/  BRA.U !UP0, `(.L_x_2132) ;  /* 0x0000000108447547 */ /* 0x000fea000b800000 */
.L_x_2102:
[----:B-----5:R-:W-:Y:S01]  /*44d0*/  MOV R0, 0x0 ;  /* 0x0000000000007802 */ /* 0x020fe20000000f00 */
[----:B------:R-:W0:Y:S01]  /*44e0*/  LDCU.64 UR6, c[0x4][0x118] ;  /* 0x01002300ff0677ac */ /* 0x000e220008000a00 */
[----:B------:R-:W-:Y:S02]  /*44f0*/  HFMA2 R12, -RZ, RZ, 0, 5.9604644775390625e-08 ;  /* 0x00000001ff0c7431 */ /* 0x000fe400000001ff */
[----:B------:R-:W-:Y:S01]  /*4500*/  IMAD.MOV.U32 R8, RZ, RZ, 0x65 ;  /* 0x00000065ff087424 */ /* 0x000fe200078e00ff */
[----:B------:R1:W2:Y:S01]  /*4510*/  LDC.64 R2, c[0x4][R0] ;  /* 0x0100000000027b82 */ /* 0x0002a20000000a00 */
[----:B------:R-:W3:Y:S01]  /*4520*/  LDCU.64 UR8, c[0x4][0x120] ;  /* 0x01002400ff0877ac */ /* 0x000ee20008000a00 */
[----:B------:R-:W-:Y:S01]  /*4530*/  IMAD.MOV.U32 R13, RZ, RZ, RZ ;  /* 0x000000ffff0d7224 */ /* 0x000fe200078e00ff */
[----:B------:R-:W4:Y:S01]  /*4540*/  LDCU.64 UR4, c[0x4][0x30] ;  /* 0x01000600ff0477ac */ /* 0x000f220008000a00 */
[----:B0-----:R-:W-:Y:S02]  /*4550*/  IMAD.U32 R4, RZ, RZ, UR6 ;  /* 0x00000006ff047e24 */ /* 0x001fe4000f8e00ff */
[----:B------:R-:W-:Y:S01]  /*4560*/  IMAD.U32 R5, RZ, RZ, UR7 ;  /* 0x00000007ff057e24 */ /* 0x000fe2000f8e00ff */
[----:B---3--:R-:W-:Y:S01]  /*4570*/  MOV R6, UR8 ;  /* 0x0000000800067c02 */ /* 0x008fe20008000f00 */
[----:B------:R-:W-:-:S02]  /*4580*/  IMAD.U32 R7, RZ, RZ, UR9 ;  /* 0x00000009ff077e24 */ /* 0x000fc4000f8e00ff */
[----:B----4-:R-:W-:Y:S02]  /*4590*/  IMAD.U32 R10, RZ, RZ, UR4 ;  /* 0x00000004ff0a7e24 */ /* 0x010fe4000f8e00ff */
[----:B-1----:R-:W-:-:S07]  /*45a0*/  IMAD.U32 R11, RZ, RZ, UR5 ;  /* 0x00000005ff0b7e24 */ /* 0x002fce000f8e00ff */
[----:B------:R-:W-:-:S07]  /*45b0*/  LEPC R20, `(.L_x_2133) ;  /* 0x000000001014794e */ /* 0x000fce0000000000 */
[----:B--2---:R-:W-:Y:S05]  /*45c0*/  CALL.ABS.NOINC R2 ;  /* 0x0000000002007343 */ /* 0x004fea0003c00000 */
.L_x_2133:
[----:B------:R-:W-:Y:S05]  /*45d0*/  BRA `(.L_x_2103) ;  /* 0x00000000005c7947 */ /* 0x000fea0003800000 */
.L_x_2132:
[----:B-----5:R-:W-:Y:S02]  /*45e0*/  HADD2.F32 R19, -RZ, R19.H0_H0 ;  /* 0x20000013ff137230 */ /* 0x020fe40000004100 */
[----:B------:R-:W-:-:S03]  /*45f0*/  IMAD.MOV.U32 R5, RZ, RZ, 0xff ;  /* 0x000000ffff057424 */ /* 0x000fc600078e00ff */
[----:B------:R-:W-:-:S04]  /*4600*/  SHF.R.U32.HI R6, RZ, 0x17, R19 ;  /* 0x00000017ff067819 */ /* 0x000fc80000011613 */
[----:B------:R-:W-:-:S04]  /*4610*/  LOP3.LUT R4, R6, 0xff, RZ, 0xc0, !PT ;  /* 0x000000ff06047812 */ /* 0x000fc800078ec0ff */
[----:B------:R-:W-:-:S13]  /*4620*/  ISETP.NE.AND P1, PT, R4, 0xff, PT ;  /* 0x000000ff0400780c */ /* 0x000fda0003f25270 */
[--C-:B------:R-:W-:Y:S02]  /*4630*/  @P1 SHF.R.U32.HI R0, RZ, 0x16, R19.reuse ;  /* 0x00000016ff001819 */ /* 0x100fe40000011613 */
[----:B------:R-:W-:Y:S02]  /*4640*/  @P1 LOP3.LUT P0, RZ, R4, 0x3fffff, R19, 0xf8, !PT ;  /* 0x003fffff04ff1812 */ /* 0x000fe4000780f813 */
        /* <DEDUP_REMOVED lines=9> */
.L_x_2131:
[----:B-----5:R-:W-:-:S06]  /*46e0*/  HADD2.F32 R4, -RZ, R19.H0_H0 ;  /* 0x20000013ff047230 */ /* 0x020fcc0000004100 */
[----:B------:R-:W0:Y:S02]  /*46f0*/  F2I.U64.TRUNC R4, R4 ;  /* 0x0000000400047311 */ /* 0x000e24000020d800 */
[----:B0-----:R0:W-:Y:S01]  /*4700*/  STG.E.64 desc[UR36][R2.64], R4 ;  /* 0x0000000402007986 */ /* 0x0011e2000c101b24 */
[----:B------:R-:W-:Y:S05]  /*4710*/  BRA `(.L_x_2103) ;  /* 0x00000000000c7947 */ /* 0x000fea0003800000 */
.L_x_2130:
[----:B-----5:R-:W-:-:S06]  /*4720*/  HADD2.F32 R19, -RZ, R19.H0_H0 ;  /* 0x20000013ff137230 */ /* 0x020fcc0000004100 */
[----:B------:R-:W0:Y:S02]  /*4730*/  F2I.FTZ.U32.TRUNC.NTZ R19, R19 ;  /* 0x0000001300137305 */ /* 0x000e24000021f000 */
[----:B0-----:R0:W-:Y:S02]  /*4740*/  STG.E desc[UR36][R2.64], R19 ;  /* 0x0000001302007986 */ /* 0x0011e4000c101924 */
.L_x_2103:
[----:B------:R-:W-:-:S07]  /*4750*/  VIADD R17, R17, 0x80 ;  /* 0x0000008011117836 */ /* 0x000fce0000000000 */
.L_x_2028:
[----:B------:R-:W-:Y:S05]  /*4760*/  BSYNC.RECONVERGENT B6 ;  /* 0x0000000000067941 */ /* 0x000fea0003800200 */
.L_x_2027:
[----:B------:R-:W5:Y:S01]  /*4770*/  LDCU UR4, c[0x0][0x380] ;  /* 0x00007000ff0477ac */ /* 0x000f620008000800 */
[----:B------:R-:W-:Y:S01]  /*4780*/  BSSY.RECONVERGENT B6, `(.L_x_2134) ;  /* 0x0000467000067945 */ /* 0x000fe20003800200 */
[----:B-----5:R-:W-:-:S13]  /*4790*/  ISETP.GE.AND P0, PT, R17, UR4, PT ;  /* 0x0000000411007c0c */ /* 0x020fda000bf06270 */
[----:B------:R-:W-:Y:S05]  /*47a0*/  @P0 BRA `(.L_x_2135) ;  /* 0x0000004400900947 */ /* 0x000fea0003800000 */
[----:B------:R-:W5:Y:S01]  /*47b0*/  LDCU UR4, c[0x0][0x388] ;  /* 0x00007100ff0477ac */ /* 0x000f620008000800 */
[----:B------:R-:W-:Y:S02]  /*47c0*/  IMAD.MOV.U32 R18, RZ, RZ, RZ ;  /* 0x000000ffff127224 */ /* 0x000fe400078e00ff */
[----:B0-----:R-:W-:Y:S02]  /*47d0*/  IMAD.MOV.U32 R0, RZ, RZ, RZ ;  /* 0x000000ffff007224 */ /* 0x001fe400078e00ff */
[----:B------:R-:W-:Y:S01]  /*47e0*/  IMAD.MOV.U32 R16, RZ, RZ, RZ ;  /* 0x000000ffff107224 */ /* 0x000fe200078e00ff */
[----:B-----5:R-:W-:-:S09]  /*47f0*/  UISETP.NE.AND UP0, UPT, UR4, URZ, UPT ;  /* 0x000000ff0400728c */ /* 0x020fd2000bf05270 */
[----:B------:R-:W-:Y:S05]  /*4800*/  BRA.U !UP0, `(.L_x_2136) ;  /* 0x0000001508707547 */ /* 0x000fea000b800000 */
[----:B------:R-:W1:Y:S01]  /*4810*/  LDCU.64 UR4, c[0x0][0x390] ;  /* 0x00007200ff0477ac */ /* 0x000e620008000a00 */
[----:B------:R-:W-:Y:S01]  /*4820*/  HFMA2 R16, -RZ, RZ, 0, 0 ;  /* 0x00000000ff107431 */ /* 0x000fe200000001ff */
[----:B------:R-:W0:Y:S01]  /*4830*/  LDCU UR6, c[0x0][0x38c] ;  /* 0x00007180ff0677ac */ /* 0x000e220008000800 */
[----:B------:R-:W5:Y:S01]  /*4840*/  LDCU.64 UR8, c[0x0][0x4b8] ;  /* 0x00009700ff0877ac */ /* 0x000f620008000a00 */
[----:B------:R-:W-:Y:S02]  /*4850*/  UISETP.NE.AND UP0, UPT, UR41, URZ, UPT ;  /* 0x000000ff2900728c */ /* 0x000fe4000bf05270 */
[----:B-1234-:R-:W-:Y:S01]  /*4860*/  IMAD.HI.U32 R2, R17, UR4, R16 ;  /* 0x0000000411027c27 */ /* 0x01efe2000f8e0010 */
[----:B------:R-:W1:Y:S04]  /*4870*/  LDCU UR4, c[0x0][0x4c0] ;  /* 0x00009800ff0477ac */ /* 0x000e680008000800 */
[----:B------:R-:W-:-:S05]  /*4880*/  SHF.R.U32.HI R3, RZ, UR5, R2 ;  /* 0x00000005ff037c19 */ /* 0x000fca0008011602 */
[----:B------:R-:W-:-:S04]  /*4890*/  IMAD.MOV R18, RZ, RZ, -R3 ;  /* 0x000000ffff127224 */ /* 0x000fc800078e0a03 */
[----:B0-----:R-:W-:-:S04]  /*48a0*/  IMAD R18, R18, UR6, R17 ;  /* 0x0000000612127c24 */ /* 0x001fc8000f8e0211 */
[C---:B-----5:R-:W-:Y:S02]  /*48b0*/  IMAD R16, R18.reuse, UR8, RZ ;  /* 0x0000000812107c24 */ /* 0x060fe4000f8e02ff */
[C---:B------:R-:W-:Y:S02]  /*48c0*/  IMAD R0, R18.reuse, UR9, RZ ;  /* 0x0000000912007c24 */ /* 0x040fe4000f8e02ff */
[----:B-1----:R-:W-:Y:S01]  /*48d0*/  IMAD R18, R18, UR4, RZ ;  /* 0x0000000412127c24 */ /* 0x002fe2000f8e02ff */
        /* <DEDUP_REMOVED lines=335> */
.L_x_2136:
[----:B------:R-:W1:Y:S01]  /*5dd0*/  LDCU.64 UR6, c[0x0][0x5f0] ;  /* 0x0000be00ff0677ac */ /* 0x000e620008000a00 */
[----:B------:R-:W-:-:S04]  /*5de0*/  UPRMT UR4, UR39, 0x9910, URZ ;  /* 0x0000991027047896 */ /* 0x000fc800080000ff */
[----:B------:R-:W-:Y:S01]  /*5df0*/  UISETP.GT.AND UP0, UPT, UR4, 0x9, UPT ;  /* 0x000000090400788c */ /* 0x000fe2000bf04270 */
[----:B-1234-:R-:W-:-:S04]  /*5e00*/  IADD3 R2, P0, PT, R0, UR6, RZ ;  /* 0x0000000600027c10 */ /* 0x01efc8000ff1e0ff */
        /* <DEDUP_REMOVED lines=15> */
.L_x_2140:
[----:B------:R-:W2:Y:S02]  /*5f00*/  LDG.E.U8 R2, desc[UR36][R2.64] ;  /* 0x0000002402027981 */ /* 0x000ea4000c1e1100 */
[----:B--2---:R-:W-:-:S04]  /*5f10*/  I2FP.F32.U32 R0, R2 ;  /* 0x0000000200007245 */ /* 0x004fc80000201000 */
[----:B------:R-:W-:-:S04]  /*5f20*/  F2FP.F16.F32.PACK_AB R0, RZ, R0 ;  /* 0x00000000ff00723e */ /* 0x000fc800000000ff */
[----:B------:R-:W-:Y:S01]  /*5f30*/  PRMT R19, R0, 0x7610, R19 ;  /* 0x0000761000137816 */ /* 0x000fe20000000013 */
[----:B------:R-:W-:Y:S06]  /*5f40*/  BRA `(.L_x_2142) ;  /* 0x0000000c00d47947 */ /* 0x000fec0003800000 */
.L_x_2139:
        /* <DEDUP_REMOVED lines=11> */
.L_x_2144:
[----:B------:R-:W2:Y:S02]  /*6000*/  LDG.E R2, desc[UR36][R2.64] ;  /* 0x0000002402027981 */ /* 0x000ea4000c1e1900 */
[----:B--2---:R-:W-:-:S04]  /*6010*/  I2FP.F32.S32 R0, R2 ;  /* 0x0000000200007245 */ /* 0x004fc80000201400 */
[----:B------:R-:W-:-:S04]  /*6020*/  F2FP.F16.F32.PACK_AB R0, RZ, R0 ;  /* 0x00000000ff00723e */ /* 0x000fc800000000ff */
[----:B------:R-:W-:Y:S01]  /*6030*/  PRMT R19, R0, 0x7610, R19 ;  /* 0x0000761000137816 */ /* 0x000fe20000000013 */
[----:B------:R-:W-:Y:S06]  /*6040*/  BRA `(.L_x_2142) ;  /* 0x0000000c00947947 */ /* 0x000fec0003800000 */
.L_x_2143:
[----:B------:R-:W2:Y:S02]  /*6050*/  LDG.E.U16 R2, desc[UR36][R2.64] ;  /* 0x0000002402027981 */ /* 0x000ea4000c1e1500 */
[----:B--2---:R-:W0:Y:S02]  /*6060*/  I2F.S16 R0, R2 ;  /* 0x0000000200007306 */ /* 0x004e240000101400 */
[----:B0-----:R-:W-:-:S04]  /*6070*/  F2FP.F16.F32.PACK_AB R0, RZ, R0 ;  /* 0x00000000ff00723e */ /* 0x001fc800000000ff */
[----:B------:R-:W-:Y:S01]  /*6080*/  PRMT R19, R0, 0x7610, R19 ;  /* 0x0000761000137816 */ /* 0x000fe20000000013 */
[----:B------:R-:W-:Y:S06]  /*6090*/  BRA `(.L_x_2142) ;  /* 0x0000000c00807947 */ /* 0x000fec0003800000 */
.L_x_2138:
        /* <DEDUP_REMOVED lines=9> */
.L_x_2146:
[----:B------:R1:W5:Y:S01]  /*6130*/  LDG.E.U16 R19, desc[UR36][R2.64] ;  /* 0x0000002402137981 */ /* 0x000362000c1e1500 */
[----:B------:R-:W-:Y:S05]  /*6140*/  BRA `(.L_x_2142) ;  /* 0x0000000c00547947 */ /* 0x000fea0003800000 */
.L_x_2145:
        /* <DEDUP_REMOVED lines=9> */
.L_x_2148:
[----:B------:R0:W5:Y:S01]  /*61e0*/  LDG.E.U16 R19, desc[UR36][R2.64] ;  /* 0x0000002402137981 */ /* 0x000162000c1e1500 */
[----:B------:R-:W-:Y:S05]  /*61f0*/  BRA `(.L_x_2142) ;  /* 0x0000000c00287947 */ /* 0x000fea0003800000 */
.L_x_2147:
        /* <DEDUP_REMOVED lines=13> */
.L_x_2137:
        /* <DEDUP_REMOVED lines=14> */
.L_x_2151:
        /* <DEDUP_REMOVED lines=13> */
.L_x_2150:
        /* <DEDUP_REMOVED lines=27> */
.L_x_2153:
        /* <DEDUP_REMOVED lines=10> */
[----:B------:R-:W-:-:S04]  /*66d0*/  LOP3.LUT R0, R0, 0x80000000, R5, 0xf8, !PT ;  /* 0x8000000000007812 */ /* 0x000fc800078ef805 */
[----:B------:R-:W-:-:S04]  /*66e0*/  F2FP.F16.F32.PACK_AB R0, RZ, R0 ;  /* 0x00000000ff00723e */ /* 0x000fc800000000ff */
[----:B------:R-:W-:Y:S01]  /*66f0*/  PRMT R19, R0, 0x7610, R19 ;  /* 0x0000761000137816 */ /* 0x000fe20000000013 */
[----:B------:R-:W-:Y:S06]  /*6700*/  BRA `(.L_x_2142) ;  /* 0x0000000400e47947 */ /* 0x000fec0003800000 */
.L_x_2152:
[----:B------:R-:W2:Y:S02]  /*6710*/  LDG.E.U16 R0, desc[UR36][R2.64] ;  /* 0x0000002402007981 */ /* 0x000ea4000c1e1500 */
[----:B--2---:R-:W-:-:S04]  /*6720*/  SHF.L.U32 R0, R0, 0x10, RZ ;  /* 0x0000001000007819 */ /* 0x004fc800000006ff */
[----:B------:R-:W-:-:S04]  /*6730*/  F2FP.F16.F32.PACK_AB R0, RZ, R0 ;  /* 0x00000000ff00723e */ /* 0x000fc800000000ff */
[----:B------:R-:W-:Y:S01]  /*6740*/  PRMT R19, R0, 0x7610, R19 ;  /* 0x0000761000137816 */ /* 0x000fe20000000013 */
[----:B------:R-:W-:Y:S06]  /*6750*/  BRA `(.L_x_2142) ;  /* 0x0000000400d07947 */ /* 0x000fec0003800000 */
.L_x_2149:
        /* <DEDUP_REMOVED lines=13> */
.L_x_2156:
        /* <DEDUP_REMOVED lines=21> */
.L_x_2160:
[----:B------:R-:W-:Y:S05]  /*6980*/  BSYNC.RECONVERGENT B1 ;  /* 0x0000000000017941 */ /* 0x000fea0003800200 */
.L_x_2159:
[----:B------:R-:W-:Y:S02]  /*6990*/  SHF.L.U32 R0, R0, 0x14, RZ ;  /* 0x0000001400007819 */ /* 0x000fe400000006ff */
[----:B------:R-:W-:-:S04]  /*69a0*/  LEA R2, R2, 0x3b800000, 0x17 ;  /* 0x3b80000002027811 */ /* 0x000fc800078eb8ff */
[----:B------:R-:W-:-:S07]  /*69b0*/  LOP3.LUT R0, R2, R0, R7, 0xfe, !PT ;  /* 0x0000000002007212 */ /* 0x000fce00078efe07 */
.L_x_2158:
[----:B------:R-:W-:Y:S05]  /*69c0*/  BSYNC.RECONVERGENT B0 ;  /* 0x0000000000007941 */ /* 0x000fea0003800200 */
.L_x_2157:
[----:B------:R-:W-:-:S04]  /*69d0*/  F2FP.F16.F32.PACK_AB R0, RZ, R0 ;  /* 0x00000000ff00723e */ /* 0x000fc800000000ff */
[----:B------:R-:W-:Y:S01]  /*69e0*/  PRMT R19, R0, 0x7610, R19 ;  /* 0x0000761000137816 */ /* 0x000fe20000000013 */
[----:B------:R-:W-:Y:S06]  /*69f0*/  BRA `(.L_x_2142) ;  /* 0x0000000400287947 */ /* 0x000fec0003800000 */
.L_x_2155:
        /* <DEDUP_REMOVED lines=21> */
.L_x_2164:
[----:B------:R-:W-:Y:S05]  /*6b50*/  BSYNC.RECONVERGENT B1 ;  /* 0x0000000000017941 */ /* 0x000fea0003800200 */
.L_x_2163:
[----:B------:R-:W-:Y:S02]  /*6b60*/  SHF.L.U32 R0, R0, 0x15, RZ ;  /* 0x0000001500007819 */ /* 0x000fe400000006ff */
[----:B------:R-:W-:-:S04]  /*6b70*/  LEA R2, R2, 0x37800000, 0x17 ;  /* 0x3780000002027811 */ /* 0x000fc800078eb8ff */
[----:B------:R-:W-:-:S07]  /*6b80*/  LOP3.LUT R0, R2, R0, R7, 0xfe, !PT ;  /* 0x0000000002007212 */ /* 0x000fce00078efe07 */
.L_x_2162:
[----:B------:R-:W-:Y:S05]  /*6b90*/  BSYNC.RECONVERGENT B0 ;  /* 0x0000000000007941 */ /* 0x000fea0003800200 */
.L_x_2161:
[----:B------:R-:W-:-:S04]  /*6ba0*/  F2FP.F16.F32.PACK_AB R0, RZ, R0 ;  /* 0x00000000ff00723e */ /* 0x000fc800000000ff */
[----:B------:R-:W-:Y:S01]  /*6bb0*/  PRMT R19, R0, 0x7610, R19 ;  /* 0x0000761000137816 */ /* 0x000fe20000000013 */
[----:B------:R-:W-:Y:S06]  /*6bc0*/  BRA `(.L_x_2142) ;  /* 0x0000000000b47947 */ /* 0x000fec0003800000 */
.L_x_2154:
[----:B------:R-:W-:-:S09]  /*6bd0*/  UISETP.NE.AND UP0, UPT, UR4, 0x1c, UPT ;  /* 0x0000001c0400788c */ /* 0x000fd2000bf05270 */
[----:B------:R-:W-:Y:S05]  /*6be0*/  BRA.U !UP0, `(.L_x_2165) ;  /* 0x00000001089c7547 */ /* 0x000fea000b800000 */
[----:B------:R-:W-:-:S09]  /*6bf0*/  UISETP.NE.AND UP0, UPT, UR4, 0x1d, UPT ;  /* 0x0000001d0400788c */ /* 0x000fd2000bf05270 */
[----:B------:R-:W-:Y:S05]  /*6c00*/  BRA.U !UP0, `(.L_x_2166) ;  /* 0x0000000108807547 */ /* 0x000fea000b800000 */
[----:B------:R-:W-:-:S09]  /*6c10*/  UISETP.NE.AND UP0, UPT, UR4, 0x2c, UPT ;  /* 0x0000002c0400788c */ /* 0x000fd2000bf05270 */
[----:B------:R-:W-:Y:S05]  /*6c20*/  BRA.U UP0, `(.L_x_2141) ;  /* 0x0000000100307547 */ /* 0x000fea000b800000 */
        /* <DEDUP_REMOVED lines=8> */
.L_x_2168:
[----:B------:R-:W-:Y:S05]  /*6cb0*/  BSYNC.RECONVERGENT B0 ;  /* 0x0000000000007941 */ /* 0x000fea0003800200 */
.L_x_2167:
[----:B------:R-:W-:-:S04]  /*6cc0*/  F2FP.F16.F32.PACK_AB R0, RZ, R0 ;  /* 0x00000000ff00723e */ /* 0x000fc800000000ff */
[----:B------:R-:W-:Y:S01]  /*6cd0*/  PRMT R19, R0, 0x7610, R19 ;  /* 0x0000761000137816 */ /* 0x000fe20000000013 */
[----:B------:R-:W-:Y:S06]  /*6ce0*/  BRA `(.L_x_2142) ;  /* 0x00000000006c7947 */ /* 0x000fec0003800000 */
.L_x_2141:
        /* <DEDUP_REMOVED lines=8> */
[----:B0-----:R-:W-:Y:S01]  /*6d70*/  IMAD.U32 R4, RZ, RZ, UR4 ;  /* 0x00000004ff047e24 */ /* 0x001fe2000f8e00ff */
[----:B------:R-:W-:Y:S01]  /*6d80*/  MOV R5, UR5 ;  /* 0x0000000500057c02 */ /* 0x000fe20008000f00 */
[----:B-1----:R-:W-:-:S02]  /*6d90*/  IMAD.U32 R6, RZ, RZ, UR6 ;  /* 0x00000006ff067e24 */ /* 0x002fc4000f8e00ff */
[----:B------:R-:W-:Y:S02]  /*6da0*/  IMAD.U32 R7, RZ, RZ, UR7 ;  /* 0x00000007ff077e24 */ /* 0x000fe4000f8e00ff */
[----:B---3--:R-:W-:Y:S02]  /*6db0*/  IMAD.U32 R10, RZ, RZ, UR8 ;  /* 0x00000008ff0a7e24 */ /* 0x008fe4000f8e00ff */
[----:B------:R-:W-:-:S07]  /*6dc0*/  IMAD.U32 R11, RZ, RZ, UR9 ;  /* 0x00000009ff0b7e24 */ /* 0x000fce000f8e00ff */
[----:B------:R-:W-:-:S07]  /*6dd0*/  LEPC R20, `(.L_x_2169) ;  /* 0x000000001014794e */ /* 0x000fce0000000000 */
[----:B--2---:R-:W-:Y:S05]  /*6de0*/  CALL.ABS.NOINC R2 ;  /* 0x0000000002007343 */ /* 0x004fea0003c00000 */
.L_x_2169:
[----:B------:R-:W-:Y:S01]  /*6df0*/  PRMT R19, RZ, 0x7610, R19 ;  /* 0x00007610ff137816 */ /* 0x000fe20000000013 */
[----:B------:R-:W-:Y:S06]  /*6e00*/  BRA `(.L_x_2142) ;  /* 0x0000000000247947 */ /* 0x000fec0003800000 */
.L_x_2166:
[----:B------:R-:W2:Y:S02]  /*6e10*/  LDG.E.64 R2, desc[UR36][R2.64] ;  /* 0x0000002402027981 */ /* 0x000ea4000c1e1b00 */
[----:B--2---:R-:W0:Y:S02]  /*6e20*/  I2F.U64 R0, R2 ;  /* 0x0000000200007312 */ /* 0x004e240000301000 */
[----:B0-----:R-:W-:-:S04]  /*6e30*/  F2FP.F16.F32.PACK_AB R0, RZ, R0 ;  /* 0x00000000ff00723e */ /* 0x001fc800000000ff */
[----:B------:R-:W-:Y:S01]  /*6e40*/  PRMT R19, R0, 0x7610, R19 ;  /* 0x0000761000137816 */ /* 0x000fe20000000013 */
[----:B------:R-:W-:Y:S06]  /*6e50*/  BRA `(.L_x_2142) ;  /* 0x0000000000107947 */ /* 0x000fec0003800000 */
.L_x_2165:
[----:B------:R-:W2:Y:S02]  /*6e60*/  LDG.E R2, desc[UR36][R2.64] ;  /* 0x0000002402027981 */ /* 0x000ea4000c1e1900 */
[----:B--2---:R-:W-:-:S04]  /*6e70*/  I2FP.F32.U32 R0, R2 ;  /* 0x0000000200007245 */ /* 0x004fc80000201000 */
[----:B------:R-:W-:-:S04]  /*6e80*/  F2FP.F16.F32.PACK_AB R0, RZ, R0 ;  /* 0x00000000ff00723e */ /* 0x000fc800000000ff */
[----:B------:R-:W-:-:S07]  /*6e90*/  PRMT R19, R0, 0x7610, R19 ;  /* 0x0000761000137816 */ /* 0x000fce0000000013 */
.L_x_2142:
        /* <DEDUP_REMOVED lines=18> */
.L_x_2173:
[----:B------:R-:W2:Y:S02]  /*6fc0*/  LDG.E.U8 R2, desc[UR36][R2.64] ;  /* 0x0000002402027981 */ /* 0x000ea4000c1e1100 */
[----:B--2---:R-:W-:-:S04]  /*6fd0*/  I2FP.F32.U32 R0, R2 ;  /* 0x0000000200007245 */ /* 0x004fc80000201000 */
[----:B------:R-:W-:Y:S01]  /*6fe0*/  F2FP.F16.F32.PACK_AB R0, RZ, R0 ;  /* 0x00000000ff00723e */ /* 0x000fe200000000ff */
[----:B------:R-:W-:Y:S06]  /*6ff0*/  BRA `(.L_x_2175) ;  /* 0x0000000c009c7947 */ /* 0x000fec0003800000 */
.L_x_2172:
        /* <DEDUP_REMOVED lines=10> */
.L_x_2177:
[----:B------:R-:W2:Y:S02]  /*70a0*/  LDG.E R2, desc[UR36][R2.64] ;  /* 0x0000002402027981 */ /* 0x000ea4000c1e1900 */
[----:B--2---:R-:W-:-:S04]  /*70b0*/  I2FP.F32.S32 R0, R2 ;  /* 0x0000000200007245 */ /* 0x004fc80000201400 */
[----:B------:R-:W-:Y:S01]  /*70c0*/  F2FP.F16.F32.PACK_AB R0, RZ, R0 ;  /* 0x00000000ff00723e */ /* 0x000fe200000000ff */
[----:B------:R-:W-:Y:S06]  /*70d0*/  BRA `(.L_x_2175) ;  /* 0x0000000c00647947 */ /* 0x000fec0003800000 */
.L_x_2176:
[----:B------:R-:W2:Y:S02]  /*70e0*/  LDG.E.U16 R2, desc[UR36][R2.64] ;  /* 0x0000002402027981 */ /* 0x000ea4000c1e1500 */
[----:B--2---:R-:W0:Y:S02]  /*70f0*/  I2F.S16 R0, R2 ;  /* 0x0000000200007306 */ /* 0x004e240000101400 */
[----:B0-----:R-:W-:Y:S01]  /*7100*/  F2FP.F16.F32.PACK_AB R0, RZ, R0 ;  /* 0x00000000ff00723e */ /* 0x001fe200000000ff */
[----:B------:R-:W-:Y:S06]  /*7110*/  BRA `(.L_x_2175) ;  /* 0x0000000c00547947 */ /* 0x000fec0003800000 */
.L_x_2171:
        /* <DEDUP_REMOVED lines=9> */
.L_x_2179:
[----:B------:R0:W5:Y:S01]  /*71b0*/  LDG.E.U16 R0, desc[UR36][R2.64] ;  /* 0x0000002402007981 */ /* 0x000162000c1e1500 */
[----:B------:R-:W-:Y:S05]  /*71c0*/  BRA `(.L_x_2175) ;  /* 0x0000000c00287947 */ /* 0x000fea0003800000 */
.L_x_2178:
        /* <DEDUP_REMOVED lines=9> */
.L_x_2181:
[----:B------:R1:W5:Y:S01]  /*7260*/  LDG.E.U16 R0, desc[UR36][R2.64] ;  /* 0x0000002402007981 */ /* 0x000362000c1e1500 */
[----:B------:R-:W-:Y:S05]  /*7270*/  BRA `(.L_x_2175) ;  /* 0x0000000800fc7947 */ /* 0x000fea0003800000 */
.L_x_2180:
        /* <DEDUP_REMOVED lines=12> */
.L_x_2170:
        /* <DEDUP_REMOVED lines=13> */
.L_x_2184:
        /* <DEDUP_REMOVED lines=12> */
.L_x_2183:
        /* <DEDUP_REMOVED lines=19> */
[----:B------:R-:W-:Y:S02]  /*7600*/  SHF.R.S32.HI R5, RZ, 0x8, R5 ;  /* 0x00000008ff057819 */ /* 0x000fe40000011405 */
[----:B------:R-:W-:-:S04]  /*7610*/  IADD3 R6, PT, PT, R6, 0x3c000000, RZ ;  /* 0x3c00000006067810 */ /* 0x000fc80007ffe0ff */
[----:B------:R-:W-:-:S04]  /*7620*/  LOP3.LUT R5, R6, 0x7f800000, R5, 0xf8, !PT ;  /* 0x7f80000006057812 */ /* 0x000fc800078ef805 */
[----:B------:R-:W-:-:S04]  /*7630*/  SEL R5, R5, RZ, P0 ;  /* 0x000000ff05057207 */ /* 0x000fc80000000000 */
[----:B------:R-:W-:-:S04]  /*7640*/  LOP3.LUT R5, R5, 0x80000000, R0, 0xf8, !PT ;  /* 0x8000000005057812 */ /* 0x000fc800078ef800 */
[----:B------:R-:W-:-:S04]  /*7650*/  F2FP.F16.F32.PACK_AB R5, RZ, R5 ;  /* 0x00000005ff05723e */ /* 0x000fc800000000ff */
[----:B------:R-:W-:Y:S01]  /*7660*/  PRMT R0, R5, 0x7610, R0 ;  /* 0x0000761005007816 */ /* 0x000fe20000000000 */
[----:B------:R-:W-:Y:S06]  /*7670*/  BRA `(.L_x_2175) ;  /* 0x0000000400fc7947 */ /* 0x000fec0003800000 */
.L_x_2186:
        /* <DEDUP_REMOVED lines=11> */
[----:B------:R-:W-:Y:S01]  /*7730*/  F2FP.F16.F32.PACK_AB R0, RZ, R0 ;  /* 0x00000000ff00723e */ /* 0x000fe200000000ff */
[----:B------:R-:W-:Y:S06]  /*7740*/  BRA `(.L_x_2175) ;  /* 0x0000000400c87947 */ /* 0x000fec0003800000 */
.L_x_2185:
[----:B------:R-:W2:Y:S02]  /*7750*/  LDG.E.U16 R0, desc[UR36][R2.64] ;  /* 0x0000002402007981 */ /* 0x000ea4000c1e1500 */
[----:B--2---:R-:W-:-:S05]  /*7760*/  IMAD.U32 R0, R0, 0x10000, RZ ;  /* 0x0001000000007824 */ /* 0x004fca00078e00ff */
[----:B------:R-:W-:Y:S01]  /*7770*/  F2FP.F16.F32.PACK_AB R0, RZ, R0 ;  /* 0x00000000ff00723e */ /* 0x000fe200000000ff */
[----:B------:R-:W-:Y:S06]  /*7780*/  BRA `(.L_x_2175) ;  /* 0x0000000400b87947 */ /* 0x000fec0003800000 */
.L_x_2182:
        /* <DEDUP_REMOVED lines=12> */
.L_x_2189:
[----:B------:R-:W2:Y:S01]  /*7850*/  LDG.E.U8 R3, desc[UR36][R2.64] ;  /* 0x0000002402037981 */ /* 0x000ea2000c1e1100 */
[----:B------:R-:W-:Y:S01]  /*7860*/  BSSY.RECONVERGENT B0, `(.L_x_2190) ;  /* 0x0000018000007945 */ /* 0x000fe20003800200 */
        /* <DEDUP_REMOVED lines=19> */
.L_x_2193:
[----:B------:R-:W-:Y:S05]  /*79a0*/  BSYNC.RECONVERGENT B1 ;  /* 0x0000000000017941 */ /* 0x000fea0003800200 */
.L_x_2192:
[----:B------:R-:W-:Y:S01]  /*79b0*/  IMAD.SHL.U32 R0, R0, 0x100000, RZ ;  /* 0x0010000000007824 */ /* 0x000fe200078e00ff */
[----:B------:R-:W-:-:S04]  /*79c0*/  LEA R2, R2, 0x3b800000, 0x17 ;  /* 0x3b80000002027811 */ /* 0x000fc800078eb8ff */
[----:B------:R-:W-:-:S07]  /*79d0*/  LOP3.LUT R0, R2, R0, R7, 0xfe, !PT ;  /* 0x0000000002007212 */ /* 0x000fce00078efe07 */
.L_x_2191:
[----:B------:R-:W-:Y:S05]  /*79e0*/  BSYNC.RECONVERGENT B0 ;  /* 0x0000000000007941 */ /* 0x000fea0003800200 */
.L_x_2190:
[----:B------:R-:W-:Y:S01]  /*79f0*/  F2FP.F16.F32.PACK_AB R0, RZ, R0 ;  /* 0x00000000ff00723e */ /* 0x000fe200000000ff */
[----:B------:R-:W-:Y:S06]  /*7a00*/  BRA `(.L_x_2175) ;  /* 0x0000000400187947 */ /* 0x000fec0003800000 */
.L_x_2188:
        /* <DEDUP_REMOVED lines=21> */
.L_x_2197:
[----:B------:R-:W-:Y:S05]  /*7b60*/  BSYNC.RECONVERGENT B1 ;  /* 0x0000000000017941 */ /* 0x000fea0003800200 */
.L_x_2196:
[----:B------:R-:W-:Y:S01]  /*7b70*/  IMAD.SHL.U32 R0, R0, 0x200000, RZ ;  /* 0x0020000000007824 */ /* 0x000fe200078e00ff */
[----:B------:R-:W-:-:S04]  /*7b80*/  LEA R2, R2, 0x37800000, 0x17 ;  /* 0x3780000002027811 */ /* 0x000fc800078eb8ff */
[----:B------:R-:W-:-:S07]  /*7b90*/  LOP3.LUT R0, R2, R0, R7, 0xfe, !PT ;  /* 0x0000000002007212 */ /* 0x000fce00078efe07 */
.L_x_2195:
[----:B------:R-:W-:Y:S05]  /*7ba0*/  BSYNC.RECONVERGENT B0 ;  /* 0x0000000000007941 */ /* 0x000fea0003800200 */
.L_x_2194:
[----:B------:R-:W-:Y:S01]  /*7bb0*/  F2FP.F16.F32.PACK_AB R0, RZ, R0 ;  /* 0x00000000ff00723e */ /* 0x000fe200000000ff */
[----:B------:R-:W-:Y:S06]  /*7bc0*/  BRA `(.L_x_2175) ;  /* 0x0000000000a87947 */ /* 0x000fec0003800000 */
.L_x_2187:
        /* <DEDUP_REMOVED lines=12> */
[----:B------:R-:W-:Y:S01]  /*7c90*/  @!P0 MOV R0, 0x7f800001 ;  /* 0x7f80000100008802 */ /* 0x000fe20000000f00 */
[----:B------:R-:W-:-:S07]  /*7ca0*/  @P0 IMAD.SHL.U32 R0, R2, 0x800000, RZ ;  /* 0x0080000002000824 */ /* 0x000fce00078e00ff */
.L_x_2201:
[----:B------:R-:W-:Y:S05]  /*7cb0*/  BSYNC.RECONVERGENT B0 ;  /* 0x0000000000007941 */ /* 0x000fea0003800200 */
.L_x_2200:
[----:B------:R-:W-:Y:S01]  /*7cc0*/  F2FP.F16.F32.PACK_AB R0, RZ, R0 ;  /* 0x00000000ff00723e */ /* 0x000fe200000000ff */
[----:B------:R-:W-:Y:S06]  /*7cd0*/  BRA `(.L_x_2175) ;  /* 0x0000000000647947 */ /* 0x000fec0003800000 */
.L_x_2174:
        /* <DEDUP_REMOVED lines=9> */
[----:B------:R-:W-:-:S02]  /*7d70*/  IMAD.U32 R5, RZ, RZ, UR5 ;  /* 0x00000005ff057e24 */ /* 0x000fc4000f8e00ff */
[----:B-1----:R-:W-:Y:S01]  /*7d80*/  IMAD.U32 R6, RZ, RZ, UR6 ;  /* 0x00000006ff067e24 */ /* 0x002fe2000f8e00ff */
[----:B------:R-:W-:Y:S01]  /*7d90*/  MOV R7, UR7 ;  /* 0x0000000700077c02 */ /* 0x000fe20008000f00 */
[----:B---3--:R-:W-:Y:S02]  /*7da0*/  IMAD.U32 R10, RZ, RZ, UR8 ;  /* 0x00000008ff0a7e24 */ /* 0x008fe4000f8e00ff */
[----:B------:R-:W-:-:S07]  /*7db0*/  IMAD.U32 R11, RZ, RZ, UR9 ;  /* 0x00000009ff0b7e24 */ /* 0x000fce000f8e00ff */
[----:B------:R-:W-:-:S07]  /*7dc0*/  LEPC R20, `(.L_x_2202) ;  /* 0x000000001014794e */ /* 0x000fce0000000000 */
[----:B--2--5:R-:W-:Y:S05]  /*7dd0*/  CALL.ABS.NOINC R2 ;  /* 0x0000000002007343 */ /* 0x024fea0003c00000 */
.L_x_2202:
[----:B------:R-:W-:Y:S01]  /*7de0*/  PRMT R0, RZ, 0x7610, R0 ;  /* 0x00007610ff007816 */ /* 0x000fe20000000000 */
[----:B------:R-:W-:Y:S06]  /*7df0*/  BRA `(.L_x_2175) ;  /* 0x00000000001c7947 */ /* 0x000fec0003800000 */
.L_x_2199:
[----:B------:R-:W2:Y:S02]  /*7e00*/  LDG.E.64 R2, desc[UR36][R2.64] ;  /* 0x0000002402027981 */ /* 0x000ea4000c1e1b00 */
[----:B--2---:R-:W0:Y:S02]  /*7e10*/  I2F.U64 R0, R2 ;  /* 0x0000000200007312 */ /* 0x004e240000301000 */
[----:B0-----:R-:W-:Y:S01]  /*7e20*/  F2FP.F16.F32.PACK_AB R0, RZ, R0 ;  /* 0x00000000ff00723e */ /* 0x001fe200000000ff */
[----:B------:R-:W-:Y:S06]  /*7e30*/  BRA `(.L_x_2175) ;  /* 0x00000000000c7947 */ /* 0x000fec0003800000 */
.L_x_2198:
[----:B------:R-:W2:Y:S02]  /*7e40*/  LDG.E R2, desc[UR36][R2.64] ;  /* 0x0000002402027981 */ /* 0x000ea4000c1e1900 */
[----:B--2---:R-:W-:-:S04]  /*7e50*/  I2FP.F32.U32 R0, R2 ;  /* 0x0000000200007245 */ /* 0x004fc80000201000 */
[----:B------:R-:W-:-:S07]  /*7e60*/  F2FP.F16.F32.PACK_AB R0, RZ, R0 ;  /* 0x00000000ff00723e */ /* 0x000fce00000000ff */
.L_x_2175:
        /* <DEDUP_REMOVED lines=18> */
.L_x_2206:
[----:B-----5:R-:W-:-:S06]  /*7f90*/  HADD2.F32 R5, -RZ, R19.H0_H0 ;  /* 0x20000013ff057230 */ /* 0x020fcc0000004100 */
[----:B------:R-:W0:Y:S02]  /*7fa0*/  F2I.S64.TRUNC R4, R5 ;  /* 0x0000000500047311 */ /* 0x000e24000020d900 */
[----:B0-----:R0:W-:Y:S01]  /*7fb0*/  STG.E.U8 desc[UR36][R2.64], R4 ;  /* 0x0000000402007986 */ /* 0x0011e2000c101124 */
[----:B------:R-:W-:Y:S05]  /*7fc0*/  BRA `(.L_x_2208) ;  /* 0x0000000c00847947 */ /* 0x000fea0003800000 */
.L_x_2205:
        /* <DEDUP_REMOVED lines=10> */
.L_x_2210:
[----:B-----5:R-:W-:-:S06]  /*8070*/  HADD2.F32 R19, -RZ, R19.H0_H0 ;  /* 0x20000013ff137230 */ /* 0x020fcc0000004100 */
[----:B------:R-:W0:Y:S02]  /*8080*/  F2I.FTZ.TRUNC.NTZ R19, R19 ;  /* 0x0000001300137305 */ /* 0x000e24000021f100 */
[----:B0-----:R0:W-:Y:S01]  /*8090*/  STG.E desc[UR36][R2.64], R19 ;  /* 0x0000001302007986 */ /* 0x0011e2000c101924 */
[----:B------:R-:W-:Y:S05]  /*80a0*/  BRA `(.L_x_2208) ;  /* 0x0000000c004c7947 */ /* 0x000fea0003800000 */
.L_x_2209:
[----:B-----5:R-:W-:-:S06]  /*80b0*/  HADD2.F32 R19, -RZ, R19.H0_H0 ;  /* 0x20000013ff137230 */ /* 0x020fcc0000004100 */
[----:B------:R-:W0:Y:S02]  /*80c0*/  F2I.FTZ.TRUNC.NTZ R19, R19 ;  /* 0x0000001300137305 */ /* 0x000e24000021f100 */
[----:B0-----:R0:W-:Y:S01]  /*80d0*/  STG.E.U16 desc[UR36][R2.64], R19 ;  /* 0x0000001302007986 */ /* 0x0011e2000c101524 */
[----:B------:R-:W-:Y:S05]  /*80e0*/  BRA `(.L_x_2208) ;  /* 0x0000000c003c7947 */ /* 0x000fea0003800000 */
.L_x_2204:
        /* <DEDUP_REMOVED lines=9> */
.L_x_2212:
[----:B-----5:R0:W-:Y:S01]  /*8180*/  STG.E.U16 desc[UR36][R2.64], R19 ;  /* 0x0000001302007986 */ /* 0x0201e2000c101524 */
[----:B------:R-:W-:Y:S05]  /*8190*/  BRA `(.L_x_2208) ;  /* 0x0000000c00107947 */ /* 0x000fea0003800000 */
.L_x_2211:
        /* <DEDUP_REMOVED lines=10> */
.L_x_2214:
[----:B-----5:R-:W-:-:S05]  /*8240*/  PRMT R19, R19, 0x5410, R0 ;  /* 0x0000541013137816 */ /* 0x020fca0000000000 */
[----:B------:R0:W-:Y:S01]  /*8250*/  STG.E desc[UR36][R2.64], R19 ;  /* 0x0000001302007986 */ /* 0x0001e2000c101924 */
[----:B------:R-:W-:Y:S05]  /*8260*/  BRA `(.L_x_2208) ;  /* 0x0000000800dc7947 */ /* 0x000fea0003800000 */
.L_x_2213:
[----:B-----5:R-:W-:-:S05]  /*8270*/  HADD2.F32 R4, -RZ, R19.H0_H0 ;  /* 0x20000013ff047230 */ /* 0x020fca0000004100 */
[----:B------:R-:W-:-:S06]  /*8280*/  FMUL.FTZ R4, R4, 1 ;  /* 0x3f80000004047820 */ /* 0x000fcc0000410000 */
[----:B------:R-:W0:Y:S02]  /*8290*/  F2F.F64.F32 R4, R4 ;  /* 0x0000000400047310 */ /* 0x000e240000201800 */
[----:B0-----:R0:W-:Y:S01]  /*82a0*/  STG.E.64 desc[UR36][R2.64], R4 ;  /* 0x0000000402007986 */ /* 0x0011e2000c101b24 */
[----:B------:R-:W-:Y:S05]  /*82b0*/  BRA `(.L_x_2208) ;  /* 0x0000000800c87947 */ /* 0x000fea0003800000 */
.L_x_2203:
        /* <DEDUP_REMOVED lines=14> */
.L_x_2218:
[----:B-----5:R-:W-:Y:S01]  /*83a0*/  HADD2.F32 R5, -RZ, R19.H0_H0 ;  /* 0x20000013ff057230 */ /* 0x020fe20000004100 */
[----:B------:R-:W-:Y:S01]  /*83b0*/  BSSY.RECONVERGENT B0, `(.L_x_2219) ;  /* 0x0000013000007945 */ /* 0x000fe20003800200 */
[----:B------:R-:W-:-:S03]  /*83c0*/  IMAD.MOV.U32 R0, RZ, RZ, 0x80 ;  /* 0x00000080ff007424 */ /* 0x000fc600078e00ff */
        /* <DEDUP_REMOVED lines=15> */
.L_x_2221:
[----:B------:R-:W-:-:S04]  /*84c0*/  SHF.R.U32.HI R5, RZ, 0x18, R5 ;  /* 0x00000018ff057819 */ /* 0x000fc80000011605 */
[----:B------:R-:W-:-:S07]  /*84d0*/  LOP3.LUT R0, R0, 0x80, R5, 0xf8, !PT ;  /* 0x0000008000007812 */ /* 0x000fce00078ef805 */
.L_x_2220:
[----:B------:R-:W-:Y:S05]  /*84e0*/  BSYNC.RECONVERGENT B0 ;  /* 0x0000000000007941 */ /* 0x000fea0003800200 */
.L_x_2219:
[----:B------:R3:W-:Y:S01]  /*84f0*/  STG.E.U8 desc[UR36][R2.64], R0 ;  /* 0x0000000002007986 */ /* 0x0007e2000c101124 */
[----:B------:R-:W-:Y:S05]  /*8500*/  BRA `(.L_x_2208) ;  /* 0x0000000800347947 */ /* 0x000fea0003800000 */
.L_x_2217:
        /* <DEDUP_REMOVED lines=18> */
.L_x_2224:
[----:B------:R-:W-:-:S04]  /*8630*/  SHF.R.U32.HI R5, RZ, 0x18, R5 ;  /* 0x00000018ff057819 */ /* 0x000fc80000011605 */
[----:B------:R-:W-:-:S07]  /*8640*/  LOP3.LUT R0, R0, 0x80, R5, 0xf8, !PT ;  /* 0x0000008000007812 */ /* 0x000fce00078ef805 */
.L_x_2223:
[----:B------:R-:W-:Y:S05]  /*8650*/  BSYNC.RECONVERGENT B0 ;  /* 0x0000000000007941 */ /* 0x000fea0003800200 */
.L_x_2222:
[----:B------:R0:W-:Y:S01]  /*8660*/  STG.E.U8 desc[UR36][R2.64], R0 ;  /* 0x0000000002007986 */ /* 0x0001e2000c101124 */
[----:B------:R-:W-:Y:S05]  /*8670*/  BRA `(.L_x_2208) ;  /* 0x0000000400d87947 */ /* 0x000fea0003800000 */
.L_x_2216:
[----:B------:R-:W-:-:S09]  /*8680*/  UISETP.NE.AND UP0, UPT, UR4, 0x1c, UPT ;  /* 0x0000001c0400788c */ /* 0x000fd2000bf05270 */
[----:B------:R-:W-:Y:S05]  /*8690*/  BRA.U !UP0, `(.L_x_2225) ;  /* 0x0000000108607547 */ /* 0x000fea000b800000 */
[----:B------:R-:W-:-:S09]  /*86a0*/  UISETP.NE.AND UP0, UPT, UR4, 0x1d, UPT ;  /* 0x0000001d0400788c */ /* 0x000fd2000bf05270 */
[----:B------:R-:W-:Y:S05]  /*86b0*/  BRA.U !UP0, `(.L_x_2226) ;  /* 0x0000000108487547 */ /* 0x000fea000b800000 */
[----:B------:R-:W-:-:S09]  /*86c0*/  UISETP.NE.AND UP0, UPT, UR4, 0x2c, UPT ;  /* 0x0000002c0400788c */ /* 0x000fd2000bf05270 */
[----:B------:R-:W-:Y:S05]  /*86d0*/  BRA.U UP0, `(.L_x_2207) ;  /* 0x0000000100dc7547 */ /* 0x000fea000b800000 */
        /* <DEDUP_REMOVED lines=16> */
.L_x_2226:
[----:B-----5:R-:W-:-:S06]  /*87e0*/  HADD2.F32 R4, -RZ, R19.H0_H0 ;  /* 0x20000013ff047230 */ /* 0x020fcc0000004100 */
[----:B------:R-:W0:Y:S02]  /*87f0*/  F2I.U64.TRUNC R4, R4 ;  /* 0x0000000400047311 */ /* 0x000e24000020d800 */
[----:B0-----:R1:W-:Y:S01]  /*8800*/  STG.E.64 desc[UR36][R2.64], R4 ;  /* 0x0000000402007986 */ /* 0x0013e2000c101b24 */
[----:B------:R-:W-:Y:S05]  /*8810*/  BRA `(.L_x_2208) ;  /* 0x0000000400707947 */ /* 0x000fea0003800000 */
.L_x_2225:
[----:B-----5:R-:W-:-:S06]  /*8820*/  HADD2.F32 R19, -RZ, R19.H0_H0 ;  /* 0x20000013ff137230 */ /* 0x020fcc0000004100 */
[----:B------:R-:W0:Y:S02]  /*8830*/  F2I.FTZ.U32.TRUNC.NTZ R19, R19 ;  /* 0x0000001300137305 */ /* 0x000e24000021f000 */
[----:B0-----:R0:W-:Y:S01]  /*8840*/  STG.E desc[UR36][R2.64], R19 ;  /* 0x0000001302007986 */ /* 0x0011e2000c101924 */
[----:B------:R-:W-:Y:S05]  /*8850*/  BRA `(.L_x_2208) ;  /* 0x0000000400607947 */ /* 0x000fea0003800000 */
.L_x_2215:
        /* <DEDUP_REMOVED lines=13> */
.L_x_2228:
        /* <DEDUP_REMOVED lines=12> */
.L_x_2227:
[----:B------:R-:W-:-:S09]  /*89f0*/  UISETP.NE.AND UP0, UPT, UR4, 0xf, UPT ;  /* 0x0000000f0400788c */ /* 0x000fd2000bf05270 */
[----:B------:R-:W-:Y:S05]  /*8a00*/  BRA.U !UP0, `(.L_x_2229) ;  /* 0x0000000108e87547 */ /* 0x000fea000b800000 */
[----:B------:R-:W-:-:S09]  /*8a10*/  UISETP.NE.AND UP0, UPT, UR4, 0x17, UPT ;  /* 0x000000170400788c */ /* 0x000fd2000bf05270 */
[----:B------:R-:W-:Y:S05]  /*8a20*/  BRA.U !UP0, `(.L_x_2230) ;  /* 0x0000000108907547 */ /* 0x000fea000b800000 */
[----:B------:R-:W-:-:S09]  /*8a30*/  UISETP.NE.AND UP0, UPT, UR4, 0x18, UPT ;  /* 0x000000180400788c */ /* 0x000fd2000bf05270 */
[----:B------:R-:W-:Y:S05]  /*8a40*/  BRA.U !UP0, `(.L_x_2231) ;  /* 0x0000000108447547 */ /* 0x000fea000b800000 */
.L_x_2207:
[----:B-----5:R-:W-:Y:S01]  /*8a50*/  MOV R0, 0x0 ;  /* 0x0000000000007802 */ /* 0x020fe20000000f00 */
[----:B------:R-:W0:Y:S01]  /*8a60*/  LDCU.64 UR4, c[0x4][0x118] ;  /* 0x01002300ff0477ac */ /* 0x000e220008000a00 */
[----:B------:R-:W-:Y:S02]  /*8a70*/  IMAD.MOV.U32 R8, RZ, RZ, 0x65 ;  /* 0x00000065ff087424 */ /* 0x000fe400078e00ff */
[----:B------:R1:W2:Y:S01]  /*8a80*/  LDC.64 R2, c[0x4][R0] ;  /* 0x0100000000027b82 */ /* 0x0002a20000000a00 */
[----:B------:R-:W3:Y:S01]  /*8a90*/  LDCU.64 UR6, c[0x4][0x120] ;  /* 0x01002400ff0677ac */ /* 0x000ee20008000a00 */
[----:B------:R-:W-:Y:S02]  /*8aa0*/  IMAD.MOV.U32 R12, RZ, RZ, 0x1 ;  /* 0x00000001ff0c7424 */ /* 0x000fe400078e00ff */
[----:B------:R-:W-:Y:S01]  /*8ab0*/  IMAD.MOV.U32 R13, RZ, RZ, RZ ;  /* 0x000000ffff0d7224 */ /* 0x000fe200078e00ff */
[----:B------:R-:W4:Y:S01]  /*8ac0*/  LDCU.64 UR8, c[0x4][0x30] ;  /* 0x01000600ff0877ac */ /* 0x000f220008000a00 */
[----:B0-----:R-:W-:Y:S01]  /*8ad0*/  MOV R4, UR4 ;  /* 0x0000000400047c02 */ /* 0x001fe20008000f00 */
[----:B------:R-:W-:-:S02]  /*8ae0*/  IMAD.U32 R5, RZ, RZ, UR5 ;  /* 0x00000005ff057e24 */ /* 0x000fc4000f8e00ff */
[----:B---3--:R-:W-:Y:S02]  /*8af0*/  IMAD.U32 R6, RZ, RZ, UR6 ;  /* 0x00000006ff067e24 */ /* 0x008fe4000f8e00ff */
[----:B------:R-:W-:Y:S02]  /*8b00*/  IMAD.U32 R7, RZ, RZ, UR7 ;  /* 0x00000007ff077e24 */ /* 0x000fe4000f8e00ff */
[----:B----4-:R-:W-:Y:S01]  /*8b10*/  IMAD.U32 R10, RZ, RZ, UR8 ;  /* 0x00000008ff0a7e24 */ /* 0x010fe2000f8e00ff */
[----:B-1----:R-:W-:-:S07]  /*8b20*/  MOV R11, UR9 ;  /* 0x00000009000b7c02 */ /* 0x002fce0008000f00 */
[----:B------:R-:W-:-:S07]  /*8b30*/  LEPC R20, `(.L_x_2232) ;  /* 0x000000001014794e */ /* 0x000fce0000000000 */
[----:B--2---:R-:W-:Y:S05]  /*8b40*/  CALL.ABS.NOINC R2 ;  /* 0x0000000002007343 */ /* 0x004fea0003c00000 */
.L_x_2232:
[----:B------:R-:W-:Y:S05]  /*8b50*/  BRA `(.L_x_2208) ;  /* 0x0000000000a07947 */ /* 0x000fea0003800000 */
.L_x_2231:
[----:B-----5:R-:W-:Y:S01]  /*8b60*/  HADD2.F32 R19, -RZ, R19.H0_H0 ;  /* 0x20000013ff137230 */ /* 0x020fe20000004100 */
[----:B------:R-:W-:Y:S01]  /*8b70*/  BSSY.RECONVERGENT B0, `(.L_x_2233) ;  /* 0x000000c000007945 */ /* 0x000fe20003800200 */
[----:B------:R-:W-:-:S03]  /*8b80*/  IMAD.MOV.U32 R0, RZ, RZ, 0x7f ;  /* 0x0000007fff007424 */ /* 0x000fc600078e00ff */
        /* <DEDUP_REMOVED lines=10> */
.L_x_2234:
[----:B------:R-:W-:Y:S05]  /*8c30*/  BSYNC.RECONVERGENT B0 ;  /* 0x0000000000007941 */ /* 0x000fea0003800200 */
.L_x_2233:
[----:B------:R-:W-:-:S05]  /*8c40*/  LOP3.LUT R5, R0, 0x80, R5, 0xf8, !PT ;  /* 0x0000008000057812 */ /* 0x000fca00078ef805 */
[----:B------:R0:W-:Y:S01]  /*8c50*/  STG.E.U8 desc[UR36][R2.64], R5 ;  /* 0x0000000502007986 */ /* 0x0001e2000c101124 */
[----:B------:R-:W-:Y:S05]  /*8c60*/  BRA `(.L_x_2208) ;  /* 0x00000000005c7947 */ /* 0x000fea0003800000 */
.L_x_2230:
[----:B-----5:R-:W-:Y:S01]  /*8c70*/  HADD2.F32 R5, -RZ, R19.H0_H0 ;  /* 0x20000013ff057230 */ /* 0x020fe20000004100 */
[----:B------:R-:W-:Y:S04]  /*8c80*/  BSSY.RECONVERGENT B0, `(.L_x_2235) ;  /* 0x000000e000007945 */ /* 0x000fe80003800200 */
        /* <DEDUP_REMOVED lines=10> */
.L_x_2236:
[----:B------:R-:W-:Y:S01]  /*8d30*/  HFMA2 R0, -RZ, RZ, 0, 7.569789886474609375e-06 ;  /* 0x0000007fff007431 */ /* 0x000fe200000001ff */
[----:B------:R-:W-:-:S04]  /*8d40*/  ISETP.GT.U32.AND P0, PT, R4, 0x7f800000, PT ;  /* 0x7f8000000400780c */ /* 0x000fc80003f04070 */
[----:B------:R-:W-:-:S09]  /*8d50*/  SEL R0, R0, 0x7c, P0 ;  /* 0x0000007c00007807 */ /* 0x000fd20000000000 */
.L_x_2237:
[----:B------:R-:W-:Y:S05]  /*8d60*/  BSYNC.RECONVERGENT B0 ;  /* 0x0000000000007941 */ /* 0x000fea0003800200 */
.L_x_2235:
[----:B------:R-:W-:-:S04]  /*8d70*/  SHF.R.U32.HI R5, RZ, 0x18, R5 ;  /* 0x00000018ff057819 */ /* 0x000fc80000011605 */
[----:B------:R-:W-:-:S05]  /*8d80*/  LOP3.LUT R5, R0, 0x80, R5, 0xf8, !PT ;  /* 0x0000008000057812 */ /* 0x000fca00078ef805 */
[----:B------:R0:W-:Y:S01]  /*8d90*/  STG.E.U8 desc[UR36][R2.64], R5 ;  /* 0x0000000502007986 */ /* 0x0001e2000c101124 */
[----:B------:R-:W-:Y:S05]  /*8da0*/  BRA `(.L_x_2208) ;  /* 0x00000000000c7947 */ /* 0x000fea0003800000 */
.L_x_2229:
[----:B-----5:R-:W-:-:S05]  /*8db0*/  HADD2.F32 R0, -RZ, R19.H0_H0 ;  /* 0x20000013ff007230 */ /* 0x020fca0000004100 */
[----:B------:R-:W-:-:S05]  /*8dc0*/  F2FP.BF16.F32.PACK_AB R0, RZ, R0 ;  /* 0x00000000ff00723e */ /* 0x000fca00000010ff */
[----:B------:R0:W-:Y:S02]  /*8dd0*/  STG.E.U16 desc[UR36][R2.64], R0 ;  /* 0x0000000002007986 */ /* 0x0001e4000c101524 */
.L_x_2208:
[----:B------:R-:W-:-:S07]  /*8de0*/  VIADD R17, R17, 0x80 ;  /* 0x0000008011117836 */ /* 0x000fce0000000000 */
.L_x_2135:
[----:B------:R-:W-:Y:S05]  /*8df0*/  BSYNC.RECONVERGENT B6 ;  /* 0x0000000000067941 */ /* 0x000fea0003800200 */
.L_x_2134:
[----:B------:R-:W5:Y:S01]  /*8e00*/  LDCU UR4, c[0x0][0x380] ;  /* 0x00007000ff0477ac */ /* 0x000f620008000800 */
[----:B------:R-:W-:Y:S01]  /*8e10*/  BSSY.RECONVERGENT B6, `(.L_x_2238) ;  /* 0x0000467000067945 */ /* 0x000fe20003800200 */
[----:B-----5:R-:W-:-:S13]  /*8e20*/  ISETP.GE.AND P0, PT, R17, UR4, PT ;  /* 0x0000000411007c0c */ /* 0x020fda000bf06270 */
[----:B------:R-:W-:Y:S05]  /*8e30*/  @P0 BRA `(.L_x_2239) ;  /* 0x0000004400900947 */ /* 0x000fea0003800000 */
[----:B------:R-:W5:Y:S01]  /*8e40*/  LDCU UR4, c[0x0][0x388] ;  /* 0x00007100ff0477ac */ /* 0x000f620008000800 */
[----:B------:R-:W-:Y:S02]  /*8e50*/  IMAD.MOV.U32 R18, RZ, RZ, RZ ;  /* 0x000000ffff127224 */ /* 0x000fe400078e00ff */
[----:B0--3--:R-:W-:Y:S02]  /*8e60*/  IMAD.MOV.U32 R0, RZ, RZ, RZ ;  /* 0x000000ffff007224 */ /* 0x009fe400078e00ff */
[----:B------:R-:W-:Y:S01]  /*8e70*/  IMAD.MOV.U32 R16, RZ, RZ, RZ ;  /* 0x000000ffff107224 */ /* 0x000fe200078e00ff */
[----:B-----5:R-:W-:-:S09]  /*8e80*/  UISETP.NE.AND UP0, UPT, UR4, URZ, UPT ;  /* 0x000000ff0400728c */ /* 0x020fd2000bf05270 */
[----:B------:R-:W-:Y:S05]  /*8e90*/  BRA.U !UP0, `(.L_x_2240) ;  /* 0x0000001508707547 */ /* 0x000fea000b800000 */
[----:B------:R-:W1:Y:S01]  /*8ea0*/  LDCU.64 UR4, c[0x0][0x390] ;  /* 0x00007200ff0477ac */ /* 0x000e620008000a00 */
[----:B------:R-:W-:Y:S01]  /*8eb0*/  MOV R16, RZ ;  /* 0x000000ff00107202 */ /* 0x000fe20000000f00 */
[----:B------:R-:W0:Y:S01]  /*8ec0*/  LDCU UR6, c[0x0][0x38c] ;  /* 0x00007180ff0677ac */ /* 0x000e220008000800 */
[----:B------:R-:W3:Y:S01]  /*8ed0*/  LDCU.64 UR8, c[0x0][0x4b8] ;  /* 0x00009700ff0877ac */ /* 0x000ee20008000a00 */
[----:B------:R-:W-:Y:S02]  /*8ee0*/  UISETP.NE.AND UP0, UPT, UR41, URZ, UPT ;  /* 0x000000ff2900728c */ /* 0x000fe4000bf05270 */
[----:B-12-4-:R-:W-:Y:S01]  /*8ef0*/  IMAD.HI.U32 R2, R17, UR4, R16 ;  /* 0x0000000411027c27 */ /* 0x016fe2000f8e0010 */
[----:B------:R-:W1:Y:S04]  /*8f00*/  LDCU UR4, c[0x0][0x4c0] ;  /* 0x00009800ff0477ac */ /* 0x000e680008000800 */
[----:B------:R-:W-:-:S05]  /*8f10*/  SHF.R.U32.HI R3, RZ, UR5, R2 ;  /* 0x00000005ff037c19 */ /* 0x000fca0008011602 */
[----:B------:R-:W-:-:S04]  /*8f20*/  IMAD.MOV R18, RZ, RZ, -R3 ;  /* 0x000000ffff127224 */ /* 0x000fc800078e0a03 */
[----:B0-----:R-:W-:-:S04]  /*8f30*/  IMAD R18, R18, UR6, R17 ;  /* 0x0000000612127c24 */ /* 0x001fc8000f8e0211 */
[C---:B---3--:R-:W-:Y:S02]  /*8f40*/  IMAD R16, R18.reuse, UR8, RZ ;  /* 0x0000000812107c24 */ /* 0x048fe4000f8e02ff */
        /* <DEDUP_REMOVED lines=337> */
.L_x_2240:
[----:B------:R-:W1:Y:S01]  /*a460*/  LDCU.64 UR6, c[0x0][0x5f0] ;  /* 0x0000be00ff0677ac */ /* 0x000e620008000a00 */
        /* <DEDUP_REMOVED lines=18> */
.L_x_2244:
[----:B------:R-:W2:Y:S02]  /*a590*/  LDG.E.U8 R2, desc[UR36][R2.64] ;  /* 0x0000002402027981 */ /* 0x000ea4000c1e1100 */
[----:B--2---:R-:W-:-:S04]  /*a5a0*/  I2FP.F32.U32 R0, R2 ;  /* 0x0000000200007245 */ /* 0x004fc80000201000 */
[----:B------:R-:W-:-:S04]  /*a5b0*/  F2FP.F16.F32.PACK_AB R0, RZ, R0 ;  /* 0x00000000ff00723e */ /* 0x000fc800000000ff */
[----:B------:R-:W-:Y:S01]  /*a5c0*/  PRMT R19, R0, 0x7610, R19 ;  /* 0x0000761000137816 */ /* 0x000fe20000000013 */
[----:B------:R-:W-:Y:S06]  /*a5d0*/  BRA `(.L_x_2246) ;  /* 0x0000000c00d47947 */ /* 0x000fec0003800000 */
.L_x_2243:
        /* <DEDUP_REMOVED lines=11> */
.L_x_2248:
[----:B------:R-:W2:Y:S02]  /*a690*/  LDG.E R2, desc[UR36][R2.64] ;  /* 0x0000002402027981 */ /* 0x000ea4000c1e1900 */
[----:B--2---:R-:W-:-:S04]  /*a6a0*/  I2FP.F32.S32 R0, R2 ;  /* 0x0000000200007245 */ /* 0x004fc80000201400 */
[----:B------:R-:W-:-:S04]  /*a6b0*/  F2FP.F16.F32.PACK_AB R0, RZ, R0 ;  /* 0x00000000ff00723e */ /* 0x000fc800000000ff */
[----:B------:R-:W-:Y:S01]  /*a6c0*/  PRMT R19, R0, 0x7610, R19 ;  /* 0x0000761000137816 */ /* 0x000fe20000000013 */
[----:B------:R-:W-:Y:S06]  /*a6d0*/  BRA `(.L_x_2246) ;  /* 0x0000000c00947947 */ /* 0x000fec0003800000 */
.L_x_2247:
[----:B------:R-:W2:Y:S02]  /*a6e0*/  LDG.E.U16 R2, desc[UR36][R2.64] ;  /* 0x0000002402027981 */ /* 0x000ea4000c1e1500 */
[----:B--2---:R-:W0:Y:S02]  /*a6f0*/  I2F.S16 R0, R2 ;  /* 0x0000000200007306 */ /* 0x004e240000101400 */
[----:B0-----:R-:W-:-:S04]  /*a700*/  F2FP.F16.F32.PACK_AB R0, RZ, R0 ;  /* 0x00000000ff00723e */ /* 0x001fc800000000ff */
[----:B------:R-:W-:Y:S01]  /*a710*/  PRMT R19, R0, 0x7610, R19 ;  /* 0x0000761000137816 */ /* 0x000fe20000000013 */
[----:B------:R-:W-:Y:S06]  /*a720*/  BRA `(.L_x_2246) ;  /* 0x0000000c00807947 */ /* 0x000fec0003800000 */
.L_x_2242:
        /* <DEDUP_REMOVED lines=9> */
.L_x_2250:
[----:B------:R1:W5:Y:S01]  /*a7c0*/  LDG.E.U16 R19, desc[UR36][R2.64] ;  /* 0x0000002402137981 */ /* 0x000362000c1e1500 */
[----:B------:R-:W-:Y:S05]  /*a7d0*/  BRA `(.L_x_2246) ;  /* 0x0000000c00547947 */ /* 0x000fea0003800000 */
.L_x_2249:
        /* <DEDUP_REMOVED lines=9> */
.L_x_2252:
[----:B------:R0:W5:Y:S01]  /*a870*/  LDG.E.U16 R19, desc[UR36][R2.64] ;  /* 0x0000002402137981 */ /* 0x000162000c1e1500 */
[----:B------:R-:W-:Y:S05]  /*a880*/  BRA `(.L_x_2246) ;  /* 0x0000000c00287947 */ /* 0x000fea0003800000 */
.L_x_2251:
        /* <DEDUP_REMOVED lines=13> */
.L_x_2241:
        /* <DEDUP_REMOVED lines=14> */
.L_x_2255:
        /* <DEDUP_REMOVED lines=13> */
.L_x_2254:
        /* <DEDUP_REMOVED lines=27> */
.L_x_2257:
        /* <DEDUP_REMOVED lines=14> */
.L_x_2256:
[----:B------:R-:W2:Y:S02]  /*ada0*/  LDG.E.U16 R0, desc[UR36][R2.64] ;  /* 0x0000002402007981 */ /* 0x000ea4000c1e1500 */
[----:B--2---:R-:W-:-:S04]  /*adb0*/  SHF.L.U32 R0, R0, 0x10, RZ ;  /* 0x0000001000007819 */ /* 0x004fc800000006ff */
[----:B------:R-:W-:-:S04]  /*adc0*/  F2FP.F16.F32.PACK_AB R0, RZ, R0 ;  /* 0x00000000ff00723e */ /* 0x000fc800000000ff */
[----:B------:R-:W-:Y:S01]  /*add0*/  PRMT R19, R0, 0x7610, R19 ;  /* 0x0000761000137816 */ /* 0x000fe20000000013 */
[----:B------:R-:W-:Y:S06]  /*ade0*/  BRA `(.L_x_2246) ;  /* 0x0000000400d07947 */ /* 0x000fec0003800000 */
.L_x_2253:
        /* <DEDUP_REMOVED lines=13> */
.L_x_2260:
        /* <DEDUP_REMOVED lines=21> */
.L_x_2264:
[----:B------:R-:W-:Y:S05]  /*b010*/  BSYNC.RECONVERGENT B1 ;  /* 0x0000000000017941 */ /* 0x000fea0003800200 */
.L_x_2263:
[----:B------:R-:W-:Y:S02]  /*b020*/  SHF.L.U32 R0, R0, 0x14, RZ ;  /* 0x0000001400007819 */ /* 0x000fe400000006ff */
[----:B------:R-:W-:-:S04]  /*b030*/  LEA R2, R2, 0x3b800000, 0x17 ;  /* 0x3b80000002027811 */ /* 0x000fc800078eb8ff */
[----:B------:R-:W-:-:S07]  /*b040*/  LOP3.LUT R0, R2, R0, R7, 0xfe, !PT ;  /* 0x0000000002007212 */ /* 0x000fce00078efe07 */
.L_x_2262:
[----:B------:R-:W-:Y:S05]  /*b050*/  BSYNC.RECONVERGENT B0 ;  /* 0x0000000000007941 */ /* 0x000fea0003800200 */
.L_x_2261:
[----:B------:R-:W-:-:S04]  /*b060*/  F2FP.F16.F32.PACK_AB R0, RZ, R0 ;  /* 0x00000000ff00723e */ /* 0x000fc800000000ff */
[----:B------:R-:W-:Y:S01]  /*b070*/  PRMT R19, R0, 0x7610, R19 ;  /* 0x0000761000137816 */ /* 0x000fe20000000013 */
[----:B------:R-:W-:Y:S06]  /*b080*/  BRA `(.L_x_2246) ;  /* 0x0000000400287947 */ /* 0x000fec0003800000 */
.L_x_2259:
        /* <DEDUP_REMOVED lines=21> */
.L_x_2268:
[----:B------:R-:W-:Y:S05]  /*b1e0*/  BSYNC.RECONVERGENT B1 ;  /* 0x0000000000017941 */ /* 0x000fea0003800200 */
.L_x_2267:
[----:B------:R-:W-:Y:S02]  /*b1f0*/  SHF.L.U32 R0, R0, 0x15, RZ ;  /* 0x0000001500007819 */ /* 0x000fe400000006ff */
[----:B------:R-:W-:-:S04]  /*b200*/  LEA R2, R2, 0x37800000, 0x17 ;  /* 0x3780000002027811 */ /* 0x000fc800078eb8ff */
[----:B------:R-:W-:-:S07]  /*b210*/  LOP3.LUT R0, R2, R0, R7, 0xfe, !PT ;  /* 0x0000000002007212 */ /* 0x000fce00078efe07 */
.L_x_2266:
[----:B------:R-:W-:Y:S05]  /*b220*/  BSYNC.RECONVERGENT B0 ;  /* 0x0000000000007941 */ /* 0x000fea0003800200 */
.L_x_2265:
[----:B------:R-:W-:-:S04]  /*b230*/  F2FP.F16.F32.PACK_AB R0, RZ, R0 ;  /* 0x00000000ff00723e */ /* 0x000fc800000000ff */
[----:B------:R-:W-:Y:S01]  /*b240*/  PRMT R19, R0, 0x7610, R19 ;  /* 0x0000761000137816 */ /* 0x000fe20000000013 */
[----:B------:R-:W-:Y:S06]  /*b250*/  BRA `(.L_x_2246) ;  /* 0x0000000000b47947 */ /* 0x000fec0003800000 */
.L_x_2258:
        /* <DEDUP_REMOVED lines=14> */
.L_x_2272:
[----:B------:R-:W-:Y:S05]  /*b340*/  BSYNC.RECONVERGENT B0 ;  /* 0x0000000000007941 */ /* 0x000fea0003800200 */
.L_x_2271:
[----:B------:R-:W-:-:S04]  /*b350*/  F2FP.F16.F32.PACK_AB R0, RZ, R0 ;  /* 0x00000000ff00723e */ /* 0x000fc800000000ff */
[----:B------:R-:W-:Y:S01]  /*b360*/  PRMT R19, R0, 0x7610, R19 ;  /* 0x0000761000137816 */ /* 0x000fe20000000013 */
[----:B------:R-:W-:Y:S06]  /*b370*/  BRA `(.L_x_2246) ;  /* 0x00000000006c7947 */ /* 0x000fec0003800000 */
.L_x_2245:
        /* <DEDUP_REMOVED lines=16> */
.L_x_2273:
[----:B------:R-:W-:Y:S01]  /*b480*/  PRMT R19, RZ, 0x7610, R19 ;  /* 0x00007610ff137816 */ /* 0x000fe20000000013 */
[----:B------:R-:W-:Y:S06]  /*b490*/  BRA `(.L_x_2246) ;  /* 0x0000000000247947 */ /* 0x000fec0003800000 */
.L_x_2270:
[----:B------:R-:W2:Y:S02]  /*b4a0*/  LDG.E.64 R2, desc[UR36][R2.64] ;  /* 0x0000002402027981 */ /* 0x000ea4000c1e1b00 */
[----:B--2---:R-:W0:Y:S02]  /*b4b0*/  I2F.U64 R0, R2 ;  /* 0x0000000200007312 */ /* 0x004e240000301000 */
[----:B0-----:R-:W-:-:S04]  /*b4c0*/  F2FP.F16.F32.PACK_AB R0, RZ, R0 ;  /* 0x00000000ff00723e */ /* 0x001fc800000000ff */
[----:B------:R-:W-:Y:S01]  /*b4d0*/  PRMT R19, R0, 0x7610, R19 ;  /* 0x0000761000137816 */ /* 0x000fe20000000013 */
[----:B------:R-:W-:Y:S06]  /*b4e0*/  BRA `(.L_x_2246) ;  /* 0x0000000000107947 */ /* 0x000fec0003800000 */
.L_x_2269:
[----:B------:R-:W2:Y:S02]  /*b4f0*/  LDG.E R2, desc[UR36][R2.64] ;  /* 0x0000002402027981 */ /* 0x000ea4000c1e1900 */
[----:B--2---:R-:W-:-:S04]  /*b500*/  I2FP.F32.U32 R0, R2 ;  /* 0x0000000200007245 */ /* 0x004fc80000201000 */
[----:B------:R-:W-:-:S04]  /*b510*/  F2FP.F16.F32.PACK_AB R0, RZ, R0 ;  /* 0x00000000ff00723e */ /* 0x000fc800000000ff */
[----:B------:R-:W-:-:S07]  /*b520*/  PRMT R19, R0, 0x7610, R19 ;  /* 0x0000761000137816 */ /* 0x000fce0000000013 */
.L_x_2246:
        /* <DEDUP_REMOVED lines=18> */
.L_x_2277:
[----:B------:R-:W2:Y:S02]  /*b650*/  LDG.E.U8 R2, desc[UR36][R2.64] ;  /* 0x0000002402027981 */ /* 0x000ea4000c1e1100 */
[----:B--2---:R-:W-:-:S04]  /*b660*/  I2FP.F32.U32 R0, R2 ;  /* 0x0000000200007245 */ /* 0x004fc80000201000 */
[----:B------:R-:W-:Y:S01]  /*b670*/  F2FP.F16.F32.PACK_AB R0, RZ, R0 ;  /* 0x00000000ff00723e */ /* 0x000fe200000000ff */
[----:B------:R-:W-:Y:S06]  /*b680*/  BRA `(.L_x_2279) ;  /* 0x0000000c009c7947 */ /* 0x000fec0003800000 */
.L_x_2276:
        /* <DEDUP_REMOVED lines=10> */
.L_x_2281:
[----:B------:R-:W2:Y:S02]  /*b730*/  LDG.E R2, desc[UR36][R2.64] ;  /* 0x0000002402027981 */ /* 0x000ea4000c1e1900 */
[----:B--2---:R-:W-:-:S04]  /*b740*/  I2FP.F32.S32 R0, R2 ;  /* 0x0000000200007245 */ /* 0x004fc80000201400 */
[----:B------:R-:W-:Y:S01]  /*b750*/  F2FP.F16.F32.PACK_AB R0, RZ, R0 ;  /* 0x00000000ff00723e */ /* 0x000fe200000000ff */
[----:B------:R-:W-:Y:S06]  /*b760*/  BRA `(.L_x_2279) ;  /* 0x0000000c00647947 */ /* 0x000fec0003800000 */
.L_x_2280:
[----:B------:R-:W2:Y:S02]  /*b770*/  LDG.E.U16 R2, desc[UR36][R2.64] ;  /* 0x0000002402027981 */ /* 0x000ea4000c1e1500 */
[----:B--2---:R-:W0:Y:S02]  /*b780*/  I2F.S16 R0, R2 ;  /* 0x0000000200007306 */ /* 0x004e240000101400 */
[----:B0-----:R-:W-:Y:S01]  /*b790*/  F2FP.F16.F32.PACK_AB R0, RZ, R0 ;  /* 0x00000000ff00723e */ /* 0x001fe200000000ff */
[----:B------:R-:W-:Y:S06]  /*b7a0*/  BRA `(.L_x_2279) ;  /* 0x0000000c00547947 */ /* 0x000fec0003800000 */
.L_x_2275:
        /* <DEDUP_REMOVED lines=9> */
.L_x_2283:
[----:B------:R0:W5:Y:S01]  /*b840*/  LDG.E.U16 R0, desc[UR36][R2.64] ;  /* 0x0000002402007981 */ /* 0x000162000c1e1500 */
[----:B------:R-:W-:Y:S05]  /*b850*/  BRA `(.L_x_2279) ;  /* 0x0000000c00287947 */ /* 0x000fea0003800000 */
.L_x_2282:
        /* <DEDUP_REMOVED lines=9> */
.L_x_2285:
[----:B------:R1:W5:Y:S01]  /*b8f0*/  LDG.E.U16 R0, desc[UR36][R2.64] ;  /* 0x0000002402007981 */ /* 0x000362000c1e1500 */
[----:B------:R-:W-:Y:S05]  /*b900*/  BRA `(.L_x_2279) ;  /* 0x0000000800fc7947 */ /* 0x000fea0003800000 */
.L_x_2284:
        /* <DEDUP_REMOVED lines=12> */
.L_x_2274:
        /* <DEDUP_REMOVED lines=13> */
.L_x_2288:
        /* <DEDUP_REMOVED lines=12> */
.L_x_2287:
        /* <DEDUP_REMOVED lines=27> */
.L_x_2290:
        /* <DEDUP_REMOVED lines=13> */
.L_x_2289:
[----:B------:R-:W2:Y:S02]  /*bde0*/  LDG.E.U16 R0, desc[UR36][R2.64] ;  /* 0x0000002402007981 */ /* 0x000ea4000c1e1500 */
[----:B--2---:R-:W-:-:S05]  /*bdf0*/  IMAD.U32 R0, R0, 0x10000, RZ ;  /* 0x0001000000007824 */ /* 0x004fca00078e00ff */
[----:B------:R-:W-:Y:S01]  /*be00*/  F2FP.F16.F32.PACK_AB R0, RZ, R0 ;  /* 0x00000000ff00723e */ /* 0x000fe200000000ff */
[----:B------:R-:W-:Y:S06]  /*be10*/  BRA `(.L_x_2279) ;  /* 0x0000000400b87947 */ /* 0x000fec0003800000 */
.L_x_2286:
        /* <DEDUP_REMOVED lines=12> */
.L_x_2293:
        /* <DEDUP_REMOVED lines=21> */
.L_x_2297:
[----:B------:R-:W-:Y:S05]  /*c030*/  BSYNC.RECONVERGENT B1 ;  /* 0x0000000000017941 */ /* 0x000fea0003800200 */
.L_x_2296:
[----:B------:R-:W-:Y:S01]  /*c040*/  IMAD.SHL.U32 R0, R0, 0x100000, RZ ;  /* 0x0010000000007824 */ /* 0x000fe200078e00ff */
[----:B------:R-:W-:-:S04]  /*c050*/  LEA R2, R2, 0x3b800000, 0x17 ;  /* 0x3b80000002027811 */ /* 0x000fc800078eb8ff */
[----:B------:R-:W-:-:S07]  /*c060*/  LOP3.LUT R0, R2, R0, R7, 0xfe, !PT ;  /* 0x0000000002007212 */ /* 0x000fce00078efe07 */
.L_x_2295:
[----:B------:R-:W-:Y:S05]  /*c070*/  BSYNC.RECONVERGENT B0 ;  /* 0x0000000000007941 */ /* 0x000fea0003800200 */
.L_x_2294:
[----:B------:R-:W-:Y:S01]  /*c080*/  F2FP.F16.F32.PACK_AB R0, RZ, R0 ;  /* 0x00000000ff00723e */ /* 0x000fe200000000ff */
[----:B------:R-:W-:Y:S06]  /*c090*/  BRA `(.L_x_2279) ;  /* 0x0000000400187947 */ /* 0x000fec0003800000 */
.L_x_2292:
        /* <DEDUP_REMOVED lines=21> */
.L_x_2301:
[----:B------:R-:W-:Y:S05]  /*c1f0*/  BSYNC.RECONVERGENT B1 ;  /* 0x0000000000017941 */ /* 0x000fea0003800200 */
.L_x_2300:
[----:B------:R-:W-:Y:S01]  /*c200*/  IMAD.SHL.U32 R0, R0, 0x200000, RZ ;  /* 0x0020000000007824 */ /* 0x000fe200078e00ff */
[----:B------:R-:W-:-:S04]  /*c210*/  LEA R2, R2, 0x37800000, 0x17 ;  /* 0x3780000002027811 */ /* 0x000fc800078eb8ff */
[----:B------:R-:W-:-:S07]  /*c220*/  LOP3.LUT R0, R2, R0, R7, 0xfe, !PT ;  /* 0x0000000002007212 */ /* 0x000fce00078efe07 */
.L_x_2299:
[----:B------:R-:W-:Y:S05]  /*c230*/  BSYNC.RECONVERGENT B0 ;  /* 0x0000000000007941 */ /* 0x000fea0003800200 */
.L_x_2298:
[----:B------:R-:W-:Y:S01]  /*c240*/  F2FP.F16.F32.PACK_AB R0, RZ, R0 ;  /* 0x00000000ff00723e */ /* 0x000fe200000000ff */
[----:B------:R-:W-:Y:S06]  /*c250*/  BRA `(.L_x_2279) ;  /* 0x0000000000a87947 */ /* 0x000fec0003800000 */
.L_x_2291:
        /* <DEDUP_REMOVED lines=14> */
.L_x_2305:
[----:B------:R-:W-:Y:S05]  /*c340*/  BSYNC.RECONVERGENT B0 ;  /* 0x0000000000007941 */ /* 0x000fea0003800200 */
.L_x_2304:
[----:B------:R-:W-:Y:S01]  /*c350*/  F2FP.F16.F32.PACK_AB R0, RZ, R0 ;  /* 0x00000000ff00723e */ /* 0x000fe200000000ff */
[----:B------:R-:W-:Y:S06]  /*c360*/  BRA `(.L_x_2279) ;  /* 0x0000000000647947 */ /* 0x000fec0003800000 */
.L_x_2278:
        /* <DEDUP_REMOVED lines=16> */
.L_x_2306:
[----:B------:R-:W-:Y:S01]  /*c470*/  PRMT R0, RZ, 0x7610, R0 ;  /* 0x00007610ff007816 */ /* 0x000fe20000000000 */
[----:B------:R-:W-:Y:S06]  /*c480*/  BRA `(.L_x_2279) ;  /* 0x00000000001c7947 */ /* 0x000fec0003800000 */
.L_x_2303:
[----:B------:R-:W2:Y:S02]  /*c490*/  LDG.E.64 R2, desc[UR36][R2.64] ;  /* 0x0000002402027981 */ /* 0x000ea4000c1e1b00 */
[----:B--2---:R-:W0:Y:S02]  /*c4a0*/  I2F.U64 R0, R2 ;  /* 0x0000000200007312 */ /* 0x004e240000301000 */
[----:B0-----:R-:W-:Y:S01]  /*c4b0*/  F2FP.F16.F32.PACK_AB R0, RZ, R0 ;  /* 0x00000000ff00723e */ /* 0x001fe200000000ff */
[----:B------:R-:W-:Y:S06]  /*c4c0*/  BRA `(.L_x_2279) ;  /* 0x00000000000c7947 */ /* 0x000fec0003800000 */
.L_x_2302:
[----:B------:R-:W2:Y:S02]  /*c4d0*/  LDG.E R2, desc[UR36][R2.64] ;  /* 0x0000002402027981 */ /* 0x000ea4000c1e1900 */
[----:B--2---:R-:W-:-:S04]  /*c4e0*/  I2FP.F32.U32 R0, R2 ;  /* 0x0000000200007245 */ /* 0x004fc80000201000 */
[----:B------:R-:W-:-:S07]  /*c4f0*/  F2FP.F16.F32.PACK_AB R0, RZ, R0 ;  /* 0x00000000ff00723e */ /* 0x000fce00000000ff */
.L_x_2279:
        /* <DEDUP_REMOVED lines=18> */
.L_x_2310:
[----:B-----5:R-:W-:-:S06]  /*c620*/  HADD2.F32 R5, -RZ, R19.H0_H0 ;  /* 0x20000013ff057230 */ /* 0x020fcc0000004100 */
[----:B------:R-:W0:Y:S02]  /*c630*/  F2I.S64.TRUNC R4, R5 ;  /* 0x0000000500047311 */ /* 0x000e24000020d900 */
[----:B0-----:R0:W-:Y:S01]  /*c640*/  STG.E.U8 desc[UR36][R2.64], R4 ;  /* 0x0000000402007986 */ /* 0x0011e2000c101124 */
[----:B------:R-:W-:Y:S05]  /*c650*/  BRA `(.L_x_2312) ;  /* 0x0000000c00847947 */ /* 0x000fea0003800000 */
.L_x_2309:
        /* <DEDUP_REMOVED lines=10> */
.L_x_2314:
[----:B-----5:R-:W-:-:S06]  /*c700*/  HADD2.F32 R19, -RZ, R19.H0_H0 ;  /* 0x20000013ff137230 */ /* 0x020fcc0000004100 */
[----:B------:R-:W0:Y:S02]  /*c710*/  F2I.FTZ.TRUNC.NTZ R19, R19 ;  /* 0x0000001300137305 */ /* 0x000e24000021f100 */
[----:B0-----:R0:W-:Y:S01]  /*c720*/  STG.E desc[UR36][R2.64], R19 ;  /* 0x0000001302007986 */ /* 0x0011e2000c101924 */
[----:B------:R-:W-:Y:S05]  /*c730*/  BRA `(.L_x_2312) ;  /* 0x0000000c004c7947 */ /* 0x000fea0003800000 */
.L_x_2313:
[----:B-----5:R-:W-:-:S06]  /*c740*/  HADD2.F32 R19, -RZ, R19.H0_H0 ;  /* 0x20000013ff137230 */ /* 0x020fcc0000004100 */
[----:B------:R-:W0:Y:S02]  /*c750*/  F2I.FTZ.TRUNC.NTZ R19, R19 ;  /* 0x0000001300137305 */ /* 0x000e24000021f100 */
[----:B0-----:R0:W-:Y:S01]  /*c760*/  STG.E.U16 desc[UR36][R2.64], R19 ;  /* 0x0000001302007986 */ /* 0x0011e2000c101524 */
[----:B------:R-:W-:Y:S05]  /*c770*/  BRA `(.L_x_2312) ;  /* 0x0000000c003c7947 */ /* 0x000fea0003800000 */
.L_x_2308:
        /* <DEDUP_REMOVED lines=9> */
.L_x_2316:
[----:B-----5:R0:W-:Y:S01]  /*c810*/  STG.E.U16 desc[UR36][R2.64], R19 ;  /* 0x0000001302007986 */ /* 0x0201e2000c101524 */
[----:B------:R-:W-:Y:S05]  /*c820*/  BRA `(.L_x_2312) ;  /* 0x0000000c00107947 */ /* 0x000fea0003800000 */
.L_x_2315:
        /* <DEDUP_REMOVED lines=10> */
.L_x_2318:
[----:B-----5:R-:W-:-:S05]  /*c8d0*/  PRMT R19, R19, 0x5410, R0 ;  /* 0x0000541013137816 */ /* 0x020fca0000000000 */
[----:B------:R0:W-:Y:S01]  /*c8e0*/  STG.E desc[UR36][R2.64], R19 ;  /* 0x0000001302007986 */ /* 0x0001e2000c101924 */
[----:B------:R-:W-:Y:S05]  /*c8f0*/  BRA `(.L_x_2312) ;  /* 0x0000000800dc7947 */ /* 0x000fea0003800000 */
.L_x_2317:
[----:B-----5:R-:W-:-:S05]  /*c900*/  HADD2.F32 R4, -RZ, R19.H0_H0 ;  /* 0x20000013ff047230 */ /* 0x020fca0000004100 */
[----:B------:R-:W-:-:S06]  /*c910*/  FMUL.FTZ R4, R4, 1 ;  /* 0x3f80000004047820 */ /* 0x000fcc0000410000 */
[----:B------:R-:W0:Y:S02]  /*c920*/  F2F.F64.F32 R4, R4 ;  /* 0x0000000400047310 */ /* 0x000e240000201800 */
[----:B0-----:R0:W-:Y:S01]  /*c930*/  STG.E.64 desc[UR36][R2.64], R4 ;  /* 0x0000000402007986 */ /* 0x0011e2000c101b24 */
[----:B------:R-:W-:Y:S05]  /*c940*/  BRA `(.L_x_2312) ;  /* 0x0000000800c87947 */ /* 0x000fea0003800000 */
.L_x_2307:
        /* <DEDUP_REMOVED lines=14> */
.L_x_2322:
        /* <DEDUP_REMOVED lines=18> */
.L_x_2325:
[----:B------:R-:W-:-:S04]  /*cb50*/  SHF.R.U32.HI R5, RZ, 0x18, R5 ;  /* 0x00000018ff057819 */ /* 0x000fc80000011605 */
[----:B------:R-:W-:-:S07]  /*cb60*/  LOP3.LUT R0, R0, 0x80, R5, 0xf8, !PT ;  /* 0x0000008000007812 */ /* 0x000fce00078ef805 */
.L_x_2324:
[----:B------:R-:W-:Y:S05]  /*cb70*/  BSYNC.RECONVERGENT B0 ;  /* 0x0000000000007941 */ /* 0x000fea0003800200 */
.L_x_2323:
[----:B------:R0:W-:Y:S01]  /*cb80*/  STG.E.U8 desc[UR36][R2.64], R0 ;  /* 0x0000000002007986 */ /* 0x0001e2000c101124 */
[----:B------:R-:W-:Y:S05]  /*cb90*/  BRA `(.L_x_2312) ;  /* 0x0000000800347947 */ /* 0x000fea0003800000 */
.L_x_2321:
        /* <DEDUP_REMOVED lines=18> */
.L_x_2328:
[----:B------:R-:W-:-:S04]  /*ccc0*/  SHF.R.U32.HI R5, RZ, 0x18, R5 ;  /* 0x00000018ff057819 */ /* 0x000fc80000011605 */
[----:B------:R-:W-:-:S07]  /*ccd0*/  LOP3.LUT R0, R0, 0x80, R5, 0xf8, !PT ;  /* 0x0000008000007812 */ /* 0x000fce00078ef805 */
.L_x_2327:
[----:B------:R-:W-:Y:S05]  /*cce0*/  BSYNC.RECONVERGENT B0 ;  /* 0x0000000000007941 */ /* 0x000fea0003800200 */
.L_x_2326:
[----:B------:R0:W-:Y:S01]  /*ccf0*/  STG.E.U8 desc[UR36][R2.64], R0 ;  /* 0x0000000002007986 */ /* 0x0001e2000c101124 */
[----:B------:R-:W-:Y:S05]  /*cd00*/  BRA `(.L_x_2312) ;  /* 0x0000000400d87947 */ /* 0x000fea0003800000 */
.L_x_2320:
        /* <DEDUP_REMOVED lines=22> */
.L_x_2330:
[----:B-----5:R-:W-:-:S06]  /*ce70*/  HADD2.F32 R4, -RZ, R19.H0_H0 ;  /* 0x20000013ff047230 */ /* 0x020fcc0000004100 */
[----:B------:R-:W0:Y:S02]  /*ce80*/  F2I.U64.TRUNC R4, R4 ;  /* 0x0000000400047311 */ /* 0x000e24000020d800 */
[----:B0-----:R0:W-:Y:S01]  /*ce90*/  STG.E.64 desc[UR36][R2.64], R4 ;  /* 0x0000000402007986 */ /* 0x0011e2000c101b24 */
[----:B------:R-:W-:Y:S05]  /*cea0*/  BRA `(.L_x_2312) ;  /* 0x0000000400707947 */ /* 0x000fea0003800000 */
.L_x_2329:
[----:B-----5:R-:W-:-:S06]  /*ceb0*/  HADD2.F32 R19, -RZ, R19.H0_H0 ;  /* 0x20000013ff137230 */ /* 0x020fcc0000004100 */
[----:B------:R-:W0:Y:S02]  /*cec0*/  F2I.FTZ.U32.TRUNC.NTZ R19, R19 ;  /* 0x0000001300137305 */ /* 0x000e24000021f000 */
[----:B0-----:R0:W-:Y:S01]  /*ced0*/  STG.E desc[UR36][R2.64], R19 ;  /* 0x0000001302007986 */ /* 0x0011e2000c101924 */
[----:B------:R-:W-:Y:S05]  /*cee0*/  BRA `(.L_x_2312) ;  /* 0x0000000400607947 */ /* 0x000fea0003800000 */
.L_x_2319:
        /* <DEDUP_REMOVED lines=13> */
.L_x_2332:
        /* <DEDUP_REMOVED lines=12> */
.L_x_2331:
[----:B------:R-:W-:-:S09]  /*d080*/  UISETP.NE.AND UP0, UPT, UR4, 0xf, UPT ;  /* 0x0000000f0400788c */ /* 0x000fd2000bf05270 */
[----:B------:R-:W-:Y:S05]  /*d090*/  BRA.U !UP0, `(.L_x_2333) ;  /* 0x0000000108e87547 */ /* 0x000fea000b800000 */
[----:B------:R-:W-:-:S09]  /*d0a0*/  UISETP.NE.AND UP0, UPT, UR4, 0x17, UPT ;  /* 0x000000170400788c */ /* 0x000fd2000bf05270 */
[----:B------:R-:W-:Y:S05]  /*d0b0*/  BRA.U !UP0, `(.L_x_2334) ;  /* 0x0000000108907547 */ /* 0x000fea000b800000 */
[----:B------:R-:W-:-:S09]  /*d0c0*/  UISETP.NE.AND UP0, UPT, UR4, 0x18, UPT ;  /* 0x000000180400788c */ /* 0x000fd2000bf05270 */
[----:B------:R-:W-:Y:S05]  /*d0d0*/  BRA.U !UP0, `(.L_x_2335) ;  /* 0x0000000108447547 */ /* 0x000fea000b800000 */
.L_x_2311:
        /* <DEDUP_REMOVED lines=16> */
.L_x_2336:
[----:B------:R-:W-:Y:S05]  /*d1e0*/  BRA `(.L_x_2312) ;  /* 0x0000000000a07947 */ /* 0x000fea0003800000 */
.L_x_2335:
        /* <DEDUP_REMOVED lines=13> */
.L_x_2338:
[----:B------:R-:W-:Y:S05]  /*d2c0*/  BSYNC.RECONVERGENT B0 ;  /* 0x0000000000007941 */ /* 0x000fea0003800200 */
.L_x_2337:
[----:B------:R-:W-:-:S05]  /*d2d0*/  LOP3.LUT R5, R0, 0x80, R5, 0xf8, !PT ;  /* 0x0000008000057812 */ /* 0x000fca00078ef805 */
[----:B------:R3:W-:Y:S01]  /*d2e0*/  STG.E.U8 desc[UR36][R2.64], R5 ;  /* 0x0000000502007986 */ /* 0x0007e2000c101124 */
[----:B------:R-:W-:Y:S05]  /*d2f0*/  BRA `(.L_x_2312) ;  /* 0x00000000005c7947 */ /* 0x000fea0003800000 */
.L_x_2334:
        /* <DEDUP_REMOVED lines=12> */
.L_x_2340:
[----:B------:R-:W-:Y:S01]  /*d3c0*/  HFMA2 R0, -RZ, RZ, 0, 7.569789886474609375e-06 ;  /* 0x0000007fff007431 */ /* 0x000fe200000001ff */
[----:B------:R-:W-:-:S04]  /*d3d0*/  ISETP.GT.U32.AND P0, PT, R4, 0x7f800000, PT ;  /* 0x7f8000000400780c */ /* 0x000fc80003f04070 */
[----:B------:R-:W-:-:S09]  /*d3e0*/  SEL R0, R0, 0x7c, P0 ;  /* 0x0000007c00007807 */ /* 0x000fd20000000000 */
.L_x_2341:
[----:B------:R-:W-:Y:S05]  /*d3f0*/  BSYNC.RECONVERGENT B0 ;  /* 0x0000000000007941 */ /* 0x000fea0003800200 */
.L_x_2339:
[----:B------:R-:W-:-:S04]  /*d400*/  SHF.R.U32.HI R5, RZ, 0x18, R5 ;  /* 0x00000018ff057819 */ /* 0x000fc80000011605 */
[----:B------:R-:W-:-:S05]  /*d410*/  LOP3.LUT R5, R0, 0x80, R5, 0xf8, !PT ;  /* 0x0000008000057812 */ /* 0x000fca00078ef805 */
[----:B------:R2:W-:Y:S01]  /*d420*/  STG.E.U8 desc[UR36][R2.64], R5 ;  /* 0x0000000502007986 */ /* 0x0005e2000c101124 */
[----:B------:R-:W-:Y:S05]  /*d430*/  BRA `(.L_x_2312) ;  /* 0x00000000000c7947 */ /* 0x000fea0003800000 */
.L_x_2333:
[----:B-----5:R-:W-:-:S05]  /*d440*/  HADD2.F32 R0, -RZ, R19.H0_H0 ;  /* 0x20000013ff007230 */ /* 0x020fca0000004100 */
[----:B------:R-:W-:-:S05]  /*d450*/  F2FP.BF16.F32.PACK_AB R0, RZ, R0 ;  /* 0x00000000ff00723e */ /* 0x000fca00000010ff */
[----:B------:R4:W-:Y:S02]  /*d460*/  STG.E.U16 desc[UR36][R2.64], R0 ;  /* 0x0000000002007986 */ /* 0x0009e4000c101524 */
.L_x_2312:
[----:B------:R-:W-:-:S07]  /*d470*/  VIADD R17, R17, 0x80 ;  /* 0x0000008011117836 */ /* 0x000fce0000000000 */
.L_x_2239:
[----:B------:R-:W-:Y:S05]  /*d480*/  BSYNC.RECONVERGENT B6 ;  /* 0x0000000000067941 */ /* 0x000fea0003800200 */
.L_x_2238:
[----:B------:R-:W5:Y:S02]  /*d490*/  LDCU UR4, c[0x0][0x380] ;  /* 0x00007000ff0477ac */ /* 0x000f640008000800 */
[----:B-----5:R-:W-:-:S13]  /*d4a0*/  ISETP.GE.AND P0, PT, R17, UR4, PT ;  /* 0x0000000411007c0c */ /* 0x020fda000bf06270 */
[----:B------:R-:W-:Y:S05]  /*d4b0*/  @P0 EXIT ;  /* 0x000000000000094d */ /* 0x000fea0003800000 */
[----:B------:R-:W5:Y:S01]  /*d4c0*/  LDCU UR4, c[0x0][0x388] ;  /* 0x00007100ff0477ac */ /* 0x000f620008000800 */
[----:B------:R-:W-:Y:S02]  /*d4d0*/  IMAD.MOV.U32 R18, RZ, RZ, RZ ;  /* 0x000000ffff127224 */ /* 0x000fe400078e00ff */
[----:B0--34-:R-:W-:Y:S02]  /*d4e0*/  IMAD.MOV.U32 R0, RZ, RZ, RZ ;  /* 0x000000ffff007224 */ /* 0x019fe400078e00ff */
        /* <DEDUP_REMOVED lines=8> */
[----:B-12---:R-:W-:Y:S01]  /*d570*/  IMAD.HI.U32 R2, R17, UR4, R16 ;  /* 0x0000000411027c27 */ /* 0x006fe2000f8e0010 */
        /* <DEDUP_REMOVED lines=342> */
.L_x_2342:
[----:B------:R-:W1:Y:S01]  /*eae0*/  LDCU.64 UR8, c[0x0][0x5f0] ;  /* 0x0000be00ff0877ac */ /* 0x000e620008000a00 */
[----:B------:R-:W0:Y:S01]  /*eaf0*/  LDCU.64 UR6, c[0x0][0x5e8] ;  /* 0x0000bd00ff0677ac */ /* 0x000e220008000a00 */
[----:B------:R-:W-:-:S04]  /*eb00*/  UPRMT UR4, UR39, 0x9910, URZ ;  /* 0x0000991027047896 */ /* 0x000fc800080000ff */
[----:B------:R-:W-:Y:S01]  /*eb10*/  UISETP.GT.AND UP0, UPT, UR4, 0x9, UPT ;  /* 0x000000090400788c */ /* 0x000fe2000bf04270 */
[----:B-12---:R-:W-:Y:S02]  /*eb20*/  IADD3 R2, P1, PT, R0, UR8, RZ ;  /* 0x0000000800027c10 */ /* 0x006fe4000ff3e0ff */
        /* <DEDUP_REMOVED lines=17> */
.L_x_2346:
[----:B------:R-:W2:Y:S02]  /*ec40*/  LDG.E.U8 R2, desc[UR36][R2.64] ;  /* 0x0000002402027981 */ /* 0x000ea4000c1e1100 */
[----:B--2---:R-:W-:-:S04]  /*ec50*/  I2FP.F32.U32 R0, R2 ;  /* 0x0000000200007245 */ /* 0x004fc80000201000 */
[----:B------:R-:W-:-:S04]  /*ec60*/  F2FP.F16.F32.PACK_AB R0, RZ, R0 ;  /* 0x00000000ff00723e */ /* 0x000fc800000000ff */
[----:B------:R-:W-:Y:S01]  /*ec70*/  PRMT R19, R0, 0x7610, R19 ;  /* 0x0000761000137816 */ /* 0x000fe20000000013 */
[----:B------:R-:W-:Y:S06]  /*ec80*/  BRA `(.L_x_2348) ;  /* 0x0000000c00d47947 */ /* 0x000fec0003800000 */
.L_x_2345:
        /* <DEDUP_REMOVED lines=11> */
.L_x_2350:
[----:B------:R-:W2:Y:S02]  /*ed40*/  LDG.E R2, desc[UR36][R2.64] ;  /* 0x0000002402027981 */ /* 0x000ea4000c1e1900 */
[----:B--2---:R-:W-:-:S04]  /*ed50*/  I2FP.F32.S32 R0, R2 ;  /* 0x0000000200007245 */ /* 0x004fc80000201400 */
[----:B------:R-:W-:-:S04]  /*ed60*/  F2FP.F16.F32.PACK_AB R0, RZ, R0 ;  /* 0x00000000ff00723e */ /* 0x000fc800000000ff */
[----:B------:R-:W-:Y:S01]  /*ed70*/  PRMT R19, R0, 0x7610, R19 ;  /* 0x0000761000137816 */ /* 0x000fe20000000013 */
[----:B------:R-:W-:Y:S06]  /*ed80*/  BRA `(.L_x_2348) ;  /* 0x0000000c00947947 */ /* 0x000fec0003800000 */
.L_x_2349:
[----:B------:R-:W2:Y:S02]  /*ed90*/  LDG.E.U16 R2, desc[UR36][R2.64] ;  /* 0x0000002402027981 */ /* 0x000ea4000c1e1500 */
[----:B--2---:R-:W0:Y:S02]  /*eda0*/  I2F.S16 R0, R2 ;  /* 0x0000000200007306 */ /* 0x004e240000101400 */
[----:B0-----:R-:W-:-:S04]  /*edb0*/  F2FP.F16.F32.PACK_AB R0, RZ, R0 ;  /* 0x00000000ff00723e */ /* 0x001fc800000000ff */
[----:B------:R-:W-:Y:S01]  /*edc0*/  PRMT R19, R0, 0x7610, R19 ;  /* 0x0000761000137816 */ /* 0x000fe20000000013 */
[----:B------:R-:W-:Y:S06]  /*edd0*/  BRA `(.L_x_2348) ;  /* 0x0000000c00807947 */ /* 0x000fec0003800000 */
.L_x_2344:
        /* <DEDUP_REMOVED lines=9> */
.L_x_2352:
[----:B------:R0:W5:Y:S01]  /*ee70*/  LDG.E.U16 R19, desc[UR36][R2.64] ;  /* 0x0000002402137981 */ /* 0x000162000c1e1500 */
[----:B------:R-:W-:Y:S05]  /*ee80*/  BRA `(.L_x_2348) ;  /* 0x0000000c00547947 */ /* 0x000fea0003800000 */
.L_x_2351:
        /* <DEDUP_REMOVED lines=9> */
.L_x_2354:
[----:B------:R1:W5:Y:S01]  /*ef20*/  LDG.E.U16 R19, desc[UR36][R2.64] ;  /* 0x0000002402137981 */ /* 0x000362000c1e1500 */
[----:B------:R-:W-:Y:S05]  /*ef30*/  BRA `(.L_x_2348) ;  /* 0x0000000c00287947 */ /* 0x000fea0003800000 */
.L_x_2353:
        /* <DEDUP_REMOVED lines=13> */
.L_x_2343:
        /* <DEDUP_REMOVED lines=14> */
.L_x_2357:
        /* <DEDUP_REMOVED lines=13> */
.L_x_2356:
        /* <DEDUP_REMOVED lines=27> */
.L_x_2359:
[----:B------:R-:W2:Y:S02]  /*f370*/  LDG.E.U8 R2, desc[UR36][R2.64] ;  /* 0x0000002402027981 */ /* 0x000ea4000c1e1100 */
[C---:B--2---:R-:W-:Y:S01]  /*f380*/  IMAD.SHL.U32 R0, R2.reuse, 0x2000000, RZ ;  /* 0x0200000002007824 */ /* 0x044fe200078e00ff */
[----:B------:R-:W-:-:S04]  /*f390*/  SHF.L.U32 R5, R2, 0x8, RZ ;  /* 0x0000000802057819 */ /* 0x000fc800000006ff */
        /* <DEDUP_REMOVED lines=11> */
.L_x_2358:
[----:B------:R-:W2:Y:S02]  /*f450*/  LDG.E.U16 R0, desc[UR36][R2.64] ;  /* 0x0000002402007981 */ /* 0x000ea4000c1e1500 */
[----:B--2---:R-:W-:-:S05]  /*f460*/  IMAD.U32 R0, R0, 0x10000, RZ ;  /* 0x0001000000007824 */ /* 0x004fca00078e00ff */
[----:B------:R-:W-:-:S04]  /*f470*/  F2FP.F16.F32.PACK_AB R0, RZ, R0 ;  /* 0x00000000ff00723e */ /* 0x000fc800000000ff */
[----:B------:R-:W-:Y:S01]  /*f480*/  PRMT R19, R0, 0x7610, R19 ;  /* 0x0000761000137816 */ /* 0x000fe20000000013 */
[----:B------:R-:W-:Y:S06]  /*f490*/  BRA `(.L_x_2348) ;  /* 0x0000000400d07947 */ /* 0x000fec0003800000 */
.L_x_2355:
        /* <DEDUP_REMOVED lines=13> */
.L_x_2362:
        /* <DEDUP_REMOVED lines=21> */
.L_x_2366:
[----:B------:R-:W-:Y:S05]  /*f6c0*/  BSYNC.RECONVERGENT B1 ;  /* 0x0000000000017941 */ /* 0x000fea0003800200 */
.L_x_2365:
[----:B------:R-:W-:Y:S01]  /*f6d0*/  IMAD.SHL.U32 R0, R0, 0x100000, RZ ;  /* 0x0010000000007824 */ /* 0x000fe200078e00ff */
[----:B------:R-:W-:-:S04]  /*f6e0*/  LEA R2, R2, 0x3b800000, 0x17 ;  /* 0x3b80000002027811 */ /* 0x000fc800078eb8ff */
[----:B------:R-:W-:-:S07]  /*f6f0*/  LOP3.LUT R0, R2, R0, R7, 0xfe, !PT ;  /* 0x0000000002007212 */ /* 0x000fce00078efe07 */
.L_x_2364:
[----:B------:R-:W-:Y:S05]  /*f700*/  BSYNC.RECONVERGENT B0 ;  /* 0x0000000000007941 */ /* 0x000fea0003800200 */
.L_x_2363:
[----:B------:R-:W-:-:S04]  /*f710*/  F2FP.F16.F32.PACK_AB R0, RZ, R0 ;  /* 0x00000000ff00723e */ /* 0x000fc800000000ff */
[----:B------:R-:W-:Y:S01]  /*f720*/  PRMT R19, R0, 0x7610, R19 ;  /* 0x0000761000137816 */ /* 0x000fe20000000013 */
[----:B------:R-:W-:Y:S06]  /*f730*/  BRA `(.L_x_2348) ;  /* 0x0000000400287947 */ /* 0x000fec0003800000 */
.L_x_2361:
        /* <DEDUP_REMOVED lines=21> */
.L_x_2370:
[----:B------:R-:W-:Y:S05]  /*f890*/  BSYNC.RECONVERGENT B1 ;  /* 0x0000000000017941 */ /* 0x000fea0003800200 */
.L_x_2369:
[----:B------:R-:W-:Y:S01]  /*f8a0*/  IMAD.SHL.U32 R0, R0, 0x200000, RZ ;  /* 0x0020000000007824 */ /* 0x000fe200078e00ff */
[----:B------:R-:W-:-:S04]  /*f8b0*/  LEA R2, R2, 0x37800000, 0x17 ;  /* 0x3780000002027811 */ /* 0x000fc800078eb8ff */
[----:B------:R-:W-:-:S07]  /*f8c0*/  LOP3.LUT R0, R2, R0, R7, 0xfe, !PT ;  /* 0x0000000002007212 */ /* 0x000fce00078efe07 */
.L_x_2368:
[----:B------:R-:W-:Y:S05]  /*f8d0*/  BSYNC.RECONVERGENT B0 ;  /* 0x0000000000007941 */ /* 0x000fea0003800200 */
.L_x_2367:
[----:B------:R-:W-:-:S04]  /*f8e0*/  F2FP.F16.F32.PACK_AB R0, RZ, R0 ;  /* 0x00000000ff00723e */ /* 0x000fc800000000ff */
[----:B------:R-:W-:Y:S01]  /*f8f0*/  PRMT R19, R0, 0x7610, R19 ;  /* 0x0000761000137816 */ /* 0x000fe20000000013 */
[----:B------:R-:W-:Y:S06]  /*f900*/  BRA `(.L_x_2348) ;  /* 0x0000000000b47947 */ /* 0x000fec0003800000 */
.L_x_2360:
        /* <DEDUP_REMOVED lines=14> */
.L_x_2374:
[----:B------:R-:W-:Y:S05]  /*f9f0*/  BSYNC.RECONVERGENT B0 ;  /* 0x0000000000007941 */ /* 0x000fea0003800200 */
.L_x_2373:
[----:B------:R-:W-:-:S04]  /*fa00*/  F2FP.F16.F32.PACK_AB R0, RZ, R0 ;  /* 0x00000000ff00723e */ /* 0x000fc800000000ff */
[----:B------:R-:W-:Y:S01]  /*fa10*/  PRMT R19, R0, 0x7610, R19 ;  /* 0x0000761000137816 */ /* 0x000fe20000000013 */
[----:B------:R-:W-:Y:S06]  /*fa20*/  BRA `(.L_x_2348) ;  /* 0x00000000006c7947 */ /* 0x000fec0003800000 */
.L_x_2347:
        /* <DEDUP_REMOVED lines=8> */
[----:B0-----:R-:W-:Y:S01]  /*fab0*/  MOV R4, UR4 ;  /* 0x0000000400047c02 */ /* 0x001fe20008000f00 */
[----:B------:R-:W-:-:S02]  /*fac0*/  IMAD.U32 R5, RZ, RZ, UR5 ;  /* 0x00000005ff057e24 */ /* 0x000fc4000f8e00ff */
[----:B-1----:R-:W-:Y:S02]  /*fad0*/  IMAD.U32 R6, RZ, RZ, UR6 ;  /* 0x00000006ff067e24 */ /* 0x002fe4000f8e00ff */
[----:B------:R-:W-:Y:S02]  /*fae0*/  IMAD.U32 R7, RZ, RZ, UR7 ;  /* 0x00000007ff077e24 */ /* 0x000fe4000f8e00ff */
[----:B---3--:R-:W-:Y:S01]  /*faf0*/  IMAD.U32 R10, RZ, RZ, UR8 ;  /* 0x00000008ff0a7e24 */ /* 0x008fe2000f8e00ff */
[----:B------:R-:W-:-:S07]  /*fb00*/  MOV R11, UR9 ;  /* 0x00000009000b7c02 */ /* 0x000fce0008000f00 */
[----:B------:R-:W-:-:S07]  /*fb10*/  LEPC R20, `(.L_x_2375) ;  /* 0x000000001014794e */ /* 0x000fce0000000000 */
[----:B--2---:R-:W-:Y:S05]  /*fb20*/  CALL.ABS.NOINC R2 ;  /* 0x0000000002007343 */ /* 0x004fea0003c00000 */
.L_x_2375:
[----:B------:R-:W-:Y:S01]  /*fb30*/  PRMT R19, RZ, 0x7610, R19 ;  /* 0x00007610ff137816 */ /* 0x000fe20000000013 */
[----:B------:R-:W-:Y:S06]  /*fb40*/  BRA `(.L_x_2348) ;  /* 0x0000000000247947 */ /* 0x000fec0003800000 */
.L_x_2372:
[----:B------:R-:W2:Y:S02]  /*fb50*/  LDG.E.64 R2, desc[UR36][R2.64] ;  /* 0x0000002402027981 */ /* 0x000ea4000c1e1b00 */
[----:B--2---:R-:W0:Y:S02]  /*fb60*/  I2F.U64 R0, R2 ;  /* 0x0000000200007312 */ /* 0x004e240000301000 */
[----:B0-----:R-:W-:-:S04]  /*fb70*/  F2FP.F16.F32.PACK_AB R0, RZ, R0 ;  /* 0x00000000ff00723e */ /* 0x001fc800000000ff */
[----:B------:R-:W-:Y:S01]  /*fb80*/  PRMT R19, R0, 0x7610, R19 ;  /* 0x0000761000137816 */ /* 0x000fe20000000013 */
[----:B------:R-:W-:Y:S06]  /*fb90*/  BRA `(.L_x_2348) ;  /* 0x0000000000107947 */ /* 0x000fec0003800000 */
.L_x_2371:
[----:B------:R-:W2:Y:S02]  /*fba0*/  LDG.E R2, desc[UR36][R2.64] ;  /* 0x0000002402027981 */ /* 0x000ea4000c1e1900 */
[----:B--2---:R-:W-:-:S04]  /*fbb0*/  I2FP.F32.U32 R0, R2 ;  /* 0x0000000200007245 */ /* 0x004fc80000201000 */
[----:B------:R-:W-:-:S04]  /*fbc0*/  F2FP.F16.F32.PACK_AB R0, RZ, R0 ;  /* 0x00000000ff00723e */ /* 0x000fc800000000ff */
[----:B------:R-:W-:-:S07]  /*fbd0*/  PRMT R19, R0, 0x7610, R19 ;  /* 0x0000761000137816 */ /* 0x000fce0000000013 */
.L_x_2348:
        /* <DEDUP_REMOVED lines=18> */
.L_x_2379:
[----:B------:R-:W2:Y:S02]  /*fd00*/  LDG.E.U8 R2, desc[UR36][R2.64] ;  /* 0x0000002402027981 */ /* 0x000ea4000c1e1100 */
[----:B--2---:R-:W-:-:S04]  /*fd10*/  I2FP.F32.U32 R0, R2 ;  /* 0x0000000200007245 */ /* 0x004fc80000201000 */
[----:B------:R-:W-:Y:S01]  /*fd20*/  F2FP.F16.F32.PACK_AB R0, RZ, R0 ;  /* 0x00000000ff00723e */ /* 0x000fe200000000ff */
[----:B------:R-:W-:Y:S06]  /*fd30*/  BRA `(.L_x_2381) ;  /* 0x0000000c009c7947 */ /* 0x000fec0003800000 */
.L_x_2378:
        /* <DEDUP_REMOVED lines=10> */
.L_x_2383:
[----:B------:R-:W2:Y:S02]  /*fde0*/  LDG.E R2, desc[UR36][R2.64] ;  /* 0x0000002402027981 */ /* 0x000ea4000c1e1900 */
[----:B--2---:R-:W-:-:S04]  /*fdf0*/  I2FP.F32.S32 R0, R2 ;  /* 0x0000000200007245 */ /* 0x004fc80000201400 */
[----:B------:R-:W-:Y:S01]  /*fe00*/  F2FP.F16.F32.PACK_AB R0, RZ, R0 ;  /* 0x00000000ff00723e */ /* 0x000fe200000000ff */
[----:B------:R-:W-:Y:S06]  /*fe10*/  BRA `(.L_x_2381) ;  /* 0x0000000c00647947 */ /* 0x000fec0003800000 */
.L_x_2382:
[----:B------:R-:W2:Y:S02]  /*fe20*/  LDG.E.U16 R2, desc[UR36][R2.64] ;  /* 0x0000002402027981 */ /* 0x000ea4000c1e1500 */
[----:B--2---:R-:W0:Y:S02]  /*fe30*/  I2F.S16 R0, R2 ;  /* 0x0000000200007306 */ /* 0x004e240000101400 */
[----:B0-----:R-:W-:Y:S01]  /*fe40*/  F2FP.F16.F32.PACK_AB R0, RZ, R0 ;  /* 0x00000000ff00723e */ /* 0x001fe200000000ff */
[----:B------:R-:W-:Y:S06]  /*fe50*/  BRA `(.L_x_2381) ;  /* 0x0000000c00547947 */ /* 0x000fec0003800000 */
.L_x_2377:
        /* <DEDUP_REMOVED lines=9> */
.L_x_2385:
[----:B------:R1:W5:Y:S01]  /*fef0*/  LDG.E.U16 R0, desc[UR36][R2.64] ;  /* 0x0000002402007981 */ /* 0x000362000c1e1500 */
[----:B------:R-:W-:Y:S05]  /*ff00*/  BRA `(.L_x_2381) ;  /* 0x0000000c00287947 */ /* 0x000fea0003800000 */
.L_x_2384:
        /* <DEDUP_REMOVED lines=9> */
.L_x_2387:
[----:B------:R0:W5:Y:S01]  /*ffa0*/  LDG.E.U16 R0, desc[UR36][R2.64] ;  /* 0x0000002402007981 */ /* 0x000162000c1e1500 */
[----:B------:R-:W-:Y:S05]  /*ffb0*/  BRA `(.L_x_2381) ;  /* 0x0000000800fc7947 */ /* 0x000fea0003800000 */
.L_x_2386:
        /* <DEDUP_REMOVED lines=12> */
.L_x_2376:
        /* <DEDUP_REMOVED lines=13> */
.L_x_2390:
        /* <DEDUP_REMOVED lines=12> */
.L_x_2389:
        /* <DEDUP_REMOVED lines=13> */
[----:B------:R-:W-:-:S05]  /*102e0*/  VIADDMNMX.U32 R5, R5, R6, 0x4, !PT ;  /* 0x0000000405057446 */ /* 0x000fca0007800006 */
[----:B------:R-:W-:-:S04]  /*102f0*/  VIADD R5, R5, 0xfffffffc ;  /* 0xfffffffc05057836 */ /* 0x000fc80000000000 */
[----:B------:R-:W-:Y:S01]  /*10300*/  IMAD.SHL.U32 R7, R5, 0x800000, RZ ;  /* 0x0080000005077824 */ /* 0x000fe200078e00ff */
[C---:B------:R-:W-:Y:S02]  /*10310*/  SHF.L.U32 R6, R4.reuse, R5, RZ ;  /* 0x0000000504067219 */ /* 0x040fe400000006ff */
[----:B------:R-:W-:Y:S02]  /*10320*/  IADD3 R5, PT, PT, R4, 0x1000000, RZ ;  /* 0x0100000004057810 */ /* 0x000fe40007ffe0ff */
        /* <DEDUP_REMOVED lines=9> */
.L_x_2392:
        /* <DEDUP_REMOVED lines=13> */
.L_x_2391:
[----:B------:R-:W2:Y:S02]  /*10490*/  LDG.E.U16 R0, desc[UR36][R2.64] ;  /* 0x0000002402007981 */ /* 0x000ea4000c1e1500 */
[----:B--2---:R-:W-:-:S05]  /*104a0*/  IMAD.U32 R0, R0, 0x10000, RZ ;  /* 0x0001000000007824 */ /* 0x004fca00078e00ff */
[----:B------:R-:W-:Y:S01]  /*104b0*/  F2FP.F16.F32.PACK_AB R0, RZ, R0 ;  /* 0x00000000ff00723e */ /* 0x000fe200000000ff */
[----:B------:R-:W-:Y:S06]  /*104c0*/  BRA `(.L_x_2381) ;  /* 0x0000000400b87947 */ /* 0x000fec0003800000 */
.L_x_2388:
        /* <DEDUP_REMOVED lines=12> */
.L_x_2395:
[----:B------:R-:W2:Y:S01]  /*10590*/  LDG.E.U8 R3, desc[UR36][R2.64] ;  /* 0x0000002402037981 */ /* 0x000ea2000c1e1100 */
[----:B------:R-:W-:Y:S01]  /*105a0*/  BSSY.RECONVERGENT B0, `(.L_x_2396) ;  /* 0x0000018000007945 */ /* 0x000fe20003800200 */
[----:B------:R-:W-:Y:S02]  /*105b0*/  MOV R0, RZ ;  /* 0x000000ff00007202 */ /* 0x000fe40000000f00 */
        /* <DEDUP_REMOVED lines=18> */
.L_x_2399:
[----:B------:R-:W-:Y:S05]  /*106e0*/  BSYNC.RECONVERGENT B1 ;  /* 0x0000000000017941 */ /* 0x000fea0003800200 */
.L_x_2398:
[----:B------:R-:W-:Y:S01]  /*106f0*/  IMAD.SHL.U32 R0, R0, 0x100000, RZ ;  /* 0x0010000000007824 */ /* 0x000fe200078e00ff */
[----:B------:R-:W-:-:S04]  /*10700*/  LEA R2, R2, 0x3b800000, 0x17 ;  /* 0x3b80000002027811 */ /* 0x000fc800078eb8ff */
[----:B------:R-:W-:-:S07]  /*10710*/  LOP3.LUT R0, R2, R0, R7, 0xfe, !PT ;  /* 0x0000000002007212 */ /* 0x000fce00078efe07 */
.L_x_2397:
[----:B------:R-:W-:Y:S05]  /*10720*/  BSYNC.RECONVERGENT B0 ;  /* 0x0000000000007941 */ /* 0x000fea0003800200 */
.L_x_2396:
[----:B------:R-:W-:Y:S01]  /*10730*/  F2FP.F16.F32.PACK_AB R0, RZ, R0 ;  /* 0x00000000ff00723e */ /* 0x000fe200000000ff */
[----:B------:R-:W-:Y:S06]  /*10740*/  BRA `(.L_x_2381) ;  /* 0x0000000400187947 */ /* 0x000fec0003800000 */
.L_x_2394:
[----:B------:R-:W2:Y:S01]  /*10750*/  LDG.E.U8 R3, desc[UR36][R2.64] ;  /* 0x0000002402037981 */ /* 0x000ea2000c1e1100 */
[----:B------:R-:W-:Y:S01]  /*10760*/  BSSY.RECONVERGENT B0, `(.L_x_2400) ;  /* 0x0000018000007945 */ /* 0x000fe20003800200 */
        /* <DEDUP_REMOVED lines=19> */
.L_x_2403:
[----:B------:R-:W-:Y:S05]  /*108a0*/  BSYNC.RECONVERGENT B1 ;  /* 0x0000000000017941 */ /* 0x000fea0003800200 */
.L_x_2402:
[----:B------:R-:W-:Y:S01]  /*108b0*/  IMAD.SHL.U32 R0, R0, 0x200000, RZ ;  /* 0x0020000000007824 */ /* 0x000fe200078e00ff */
[----:B------:R-:W-:-:S04]  /*108c0*/  LEA R2, R2, 0x37800000, 0x17 ;  /* 0x3780000002027811 */ /* 0x000fc800078eb8ff */
[----:B------:R-:W-:-:S07]  /*108d0*/  LOP3.LUT R0, R2, R0, R7, 0xfe, !PT ;  /* 0x0000000002007212 */ /* 0x000fce00078efe07 */
.L_x_2401:
[----:B------:R-:W-:Y:S05]  /*108e0*/  BSYNC.RECONVERGENT B0 ;  /* 0x0000000000007941 */ /* 0x000fea0003800200 */
.L_x_2400:
[----:B------:R-:W-:Y:S01]  /*108f0*/  F2FP.F16.F32.PACK_AB R0, RZ, R0 ;  /* 0x00000000ff00723e */ /* 0x000fe200000000ff */
[----:B------:R-:W-:Y:S06]  /*10900*/  BRA `(.L_x_2381) ;  /* 0x0000000000a87947 */ /* 0x000fec0003800000 */
.L_x_2393:
        /* <DEDUP_REMOVED lines=8> */
[----:B------:R-:W-:Y:S02]  /*10990*/  MOV R0, 0x400000 ;  /* 0x0040000000007802 */ /* 0x000fe40000000f00 */
[----:B--2---:R-:W-:-:S13]  /*109a0*/  ISETP.NE.AND P0, PT, R2, RZ, PT ;  /* 0x000000ff0200720c */ /* 0x004fda0003f05270 */
[----:B------:R-:W-:Y:S05]  /*109b0*/  @!P0 BRA `(.L_x_2407) ;  /* 0x00000000000c8947 */ /* 0x000fea0003800000 */
[----:B------:R-:W-:-:S13]  /*109c0*/  ISETP.NE.AND P0, PT, R2, 0xff, PT ;  /* 0x000000ff0200780c */ /* 0x000fda0003f05270 */
[----:B------:R-:W-:Y:S02]  /*109d0*/  @!P0 IMAD.MOV.U32 R0, RZ, RZ, 0x7f800001 ;  /* 0x7f800001ff008424 */ /* 0x000fe400078e00ff */
[----:B------:R-:W-:-:S07]  /*109e0*/  @P0 IMAD.SHL.U32 R0, R2, 0x800000, RZ ;  /* 0x0080000002000824 */ /* 0x000fce00078e00ff */
.L_x_2407:
[----:B------:R-:W-:Y:S05]  /*109f0*/  BSYNC.RECONVERGENT B0 ;  /* 0x0000000000007941 */ /* 0x000fea0003800200 */
.L_x_2406:
[----:B------:R-:W-:Y:S01]  /*10a00*/  F2FP.F16.F32.PACK_AB R0, RZ, R0 ;  /* 0x00000000ff00723e */ /* 0x000fe200000000ff */
[----:B------:R-:W-:Y:S06]  /*10a10*/  BRA `(.L_x_2381) ;  /* 0x0000000000647947 */ /* 0x000fec0003800000 */
.L_x_2380:
        /* <DEDUP_REMOVED lines=15> */
[----:B--2--5:R-:W-:Y:S05]  /*10b10*/  CALL.ABS.NOINC R2 ;  /* 0x0000000002007343 */ /* 0x024fea0003c00000 */
.L_x_2408:
[----:B------:R-:W-:Y:S01]  /*10b20*/  PRMT R0, RZ, 0x7610, R0 ;  /* 0x00007610ff007816 */ /* 0x000fe20000000000 */
[----:B------:R-:W-:Y:S06]  /*10b30*/  BRA `(.L_x_2381) ;  /* 0x00000000001c7947 */ /* 0x000fec0003800000 */
.L_x_2405:
[----:B------:R-:W2:Y:S02]  /*10b40*/  LDG.E.64 R2, desc[UR36][R2.64] ;  /* 0x0000002402027981 */ /* 0x000ea4000c1e1b00 */
[----:B--2---:R-:W0:Y:S02]  /*10b50*/  I2F.U64 R0, R2 ;  /* 0x0000000200007312 */ /* 0x004e240000301000 */
[----:B0-----:R-:W-:Y:S01]  /*10b60*/  F2FP.F16.F32.PACK_AB R0, RZ, R0 ;  /* 0x00000000ff00723e */ /* 0x001fe200000000ff */
[----:B------:R-:W-:Y:S06]  /*10b70*/  BRA `(.L_x_2381) ;  /* 0x00000000000c7947 */ /* 0x000fec0003800000 */
.L_x_2404:
[----:B------:R-:W2:Y:S02]  /*10b80*/  LDG.E R2, desc[UR36][R2.64] ;  /* 0x0000002402027981 */ /* 0x000ea4000c1e1900 */
[----:B--2---:R-:W-:-:S04]  /*10b90*/  I2FP.F32.U32 R0, R2 ;  /* 0x0000000200007245 */ /* 0x004fc80000201000 */
[----:B------:R-:W-:-:S07]  /*10ba0*/  F2FP.F16.F32.PACK_AB R0, RZ, R0 ;  /* 0x00000000ff00723e */ /* 0x000fce00000000ff */
.L_x_2381:
[----:B------:R-:W-:-:S04]  /*10bb0*/  UPRMT UR4, UR43, 0x9910, URZ ;  /* 0x000099102b047896 */ /* 0x000fc800080000ff */
[----:B------:R-:W-:-:S09]  /*10bc0*/  UISETP.GT.AND UP0, UPT, UR4, 0x9, UPT ;  /* 0x000000090400788c */ /* 0x000fd2000bf04270 */
        /* <DEDUP_REMOVED lines=10> */
[----:B------:R-:W2:Y:S02]  /*10c70*/  F2I.FTZ.TRUNC.NTZ R19, R19 ;  /* 0x0000001300137305 */ /* 0x000ea4000021f100 */
[----:B--2---:R-:W-:Y:S01]  /*10c80*/  STG.E.U8 desc[UR36][R16.64], R19 ;  /* 0x0000001310007986 */ /* 0x004fe2000c101124 */
[----:B------:R-:W-:Y:S05]  /*10c90*/  EXIT ;  /* 0x000000000000794d */ /* 0x000fea0003800000 */
.L_x_2412:
[----:B01---5:R-:W-:-:S06]  /*10ca0*/  HADD2.F32 R3, -RZ, R19.H0_H0 ;  /* 0x20000013ff037230 */ /* 0x023fcc0000004100 */
[----:B------:R-:W0:Y:S02]  /*10cb0*/  F2I.S64.TRUNC R2, R3 ;  /* 0x0000000300027311 */ /* 0x000e24000020d900 */
[----:B0-----:R-:W-:Y:S01]  /*10cc0*/  STG.E.U8 desc[UR36][R16.64], R2 ;  /* 0x0000000210007986 */ /* 0x001fe2000c101124 */
[----:B------:R-:W-:Y:S05]  /*10cd0*/  EXIT ;  /* 0x000000000000794d */ /* 0x000fea0003800000 */
.L_x_2411:
[----:B------:R-:W-:-:S09]  /*10ce0*/  UISETP.NE.AND UP0, UPT, UR4, 0x2, UPT ;  /* 0x000000020400788c */ /* 0x000fd2000bf05270 */
[----:B------:R-:W-:Y:S05]  /*10cf0*/  BRA.U !UP0, `(.L_x_2414) ;  /* 0x0000000108307547 */ /* 0x000fea000b800000 */
[----:B------:R-:W-:-:S09]  /*10d00*/  UISETP.NE.AND UP0, UPT, UR4, 0x3, UPT ;  /* 0x000000030400788c */ /* 0x000fd2000bf05270 */
[----:B------:R-:W-:Y:S05]  /*10d10*/  BRA.U !UP0, `(.L_x_2415) ;  /* 0x0000000108187547 */ /* 0x000fea000b800000 */
[----:B------:R-:W-:-:S09]  /*10d20*/  UISETP.NE.AND UP0, UPT, UR4, 0x4, UPT ;  /* 0x000000040400788c */ /* 0x000fd2000bf05270 */
[----:B------:R-:W-:Y:S05]  /*10d30*/  BRA.U UP0, `(.L_x_2413) ;  /* 0x0000000900887547 */ /* 0x000fea000b800000 */
[----:B01---5:R-:W-:-:S06]  /*10d40*/  HADD2.F32 R2, -RZ, R19.H0_H0 ;  /* 0x20000013ff027230 */ /* 0x023fcc0000004100 */
[----:B------:R-:W0:Y:S02]  /*10d50*/  F2I.S64.TRUNC R2, R2 ;  /* 0x0000000200027311 */ /* 0x000e24000020d900 */
[----:B0-----:R-:W-:Y:S01]  /*10d60*/  STG.E.64 desc[UR36][R16.64], R2 ;  /* 0x0000000210007986 */ /* 0x001fe2000c101b24 */
[----:B------:R-:W-:Y:S05]  /*10d70*/  EXIT ;  /* 0x000000000000794d */ /* 0x000fea0003800000 */
.L_x_2415:
[----:B-----5:R-:W-:-:S06]  /*10d80*/  HADD2.F32 R19, -RZ, R19.H0_H0 ;  /* 0x20000013ff137230 */ /* 0x020fcc0000004100 */
[----:B------:R-:W2:Y:S02]  /*10d90*/  F2I.FTZ.TRUNC.NTZ R19, R19 ;  /* 0x0000001300137305 */ /* 0x000ea4000021f100 */
[----:B--2---:R-:W-:Y:S01]  /*10da0*/  STG.E desc[UR36][R16.64], R19 ;  /* 0x0000001310007986 */ /* 0x004fe2000c101924 */
[----:B------:R-:W-:Y:S05]  /*10db0*/  EXIT ;  /* 0x000000000000794d */ /* 0x000fea0003800000 */
.L_x_2414:
[----:B-----5:R-:W-:-:S06]  /*10dc0*/  HADD2.F32 R19, -RZ, R19.H0_H0 ;  /* 0x20000013ff137230 */ /* 0x020fcc0000004100 */
[----:B------:R-:W2:Y:S02]  /*10dd0*/  F2I.FTZ.TRUNC.NTZ R19, R19 ;  /* 0x0000001300137305 */ /* 0x000ea4000021f100 */
[----:B--2---:R-:W-:Y:S01]  /*10de0*/  STG.E.U16 desc[UR36][R16.64], R19 ;  /* 0x0000001310007986 */ /* 0x004fe2000c101524 */
[----:B------:R-:W-:Y:S05]  /*10df0*/  EXIT ;  /* 0x000000000000794d */ /* 0x000fea0003800000 */
.L_x_2410:
[----:B------:R-:W-:-:S09]  /*10e00*/  UISETP.GT.AND UP0, UPT, UR4, 0x6, UPT ;  /* 0x000000060400788c */ /* 0x000fd2000bf04270 */
[----:B------:R-:W-:Y:S05]  /*10e10*/  BRA.U UP0, `(.L_x_2416) ;  /* 0x0000000100247547 */ /* 0x000fea000b800000 */
[----:B------:R-:W-:-:S09]  /*10e20*/  UISETP.NE.AND UP0, UPT, UR4, 0x5, UPT ;  /* 0x000000050400788c */ /* 0x000fd2000bf05270 */
[----:B------:R-:W-:Y:S05]  /*10e30*/  BRA.U !UP0, `(.L_x_2417) ;  /* 0x0000000108147547 */ /* 0x000fea000b800000 */
[----:B------:R-:W-:-:S09]  /*10e40*/  UISETP.NE.AND UP0, UPT, UR4, 0x6, UPT ;  /* 0x000000060400788c */ /* 0x000fd2000bf05270 */
[----:B------:R-:W-:Y:S05]  /*10e50*/  BRA.U UP0, `(.L_x_2413) ;  /* 0x0000000900407547 */ /* 0x000fea000b800000 */
[----:B-----5:R-:W-:-:S05]  /*10e60*/  HADD2.F32 R19, -RZ, R19.H0_H0 ;  /* 0x20000013ff137230 */ /* 0x020fca0000004100 */
[----:B------:R-:W-:Y:S01]  /*10e70*/  STG.E desc[UR36][R16.64], R19 ;  /* 0x0000001310007986 */ /* 0x000fe2000c101924 */
[----:B------:R-:W-:Y:S05]  /*10e80*/  EXIT ;  /* 0x000000000000794d */ /* 0x000fea0003800000 */
.L_x_2417:
[----:B-----5:R-:W-:Y:S01]  /*10e90*/  STG.E.U16 desc[UR36][R16.64], R19 ;  /* 0x0000001310007986 */ /* 0x020fe2000c101524 */
[----:B------:R-:W-:Y:S05]  /*10ea0*/  EXIT ;  /* 0x000000000000794d */ /* 0x000fea0003800000 */
.L_x_2416:
[----:B------:R-:W-:-:S09]  /*10eb0*/  UISETP.NE.AND UP0, UPT, UR4, 0x7, UPT ;  /* 0x000000070400788c */ /* 0x000fd2000bf05270 */
[----:B------:R-:W-:Y:S05]  /*10ec0*/  BRA.U !UP0, `(.L_x_2418) ;  /* 0x00000001082c7547 */ /* 0x000fea000b800000 */
[----:B------:R-:W-:-:S09]  /*10ed0*/  UISETP.NE.AND UP0, UPT, UR4, 0x8, UPT ;  /* 0x000000080400788c */ /* 0x000fd2000bf05270 */
[----:B------:R-:W-:Y:S05]  /*10ee0*/  BRA.U !UP0, `(.L_x_2419) ;  /* 0x0000000108187547 */ /* 0x000fea000b800000 */
[----:B------:R-:W-:-:S09]  /*10ef0*/  UISETP.NE.AND UP0, UPT, UR4, 0x9, UPT ;  /* 0x000000090400788c */ /* 0x000fd2000bf05270 */
[----:B------:R-:W-:Y:S05]  /*10f00*/  BRA.U UP0, `(.L_x_2413) ;  /* 0x0000000900147547 */ /* 0x000fea000b800000 */
[----:B01---5:R-:W-:Y:S02]  /*10f10*/  HADD2.F32 R2, -RZ, R19.H0_H0 ;  /* 0x20000013ff027230 */ /* 0x023fe40000004100 */
[----:B------:R-:W-:-:S05]  /*10f20*/  HADD2.F32 R3, -RZ, R0.H0_H0 ;  /* 0x20000000ff037230 */ /* 0x000fca0000004100 */
[----:B------:R-:W-:Y:S01]  /*10f30*/  STG.E.64 desc[UR36][R16.64], R2 ;  /* 0x0000000210007986 */ /* 0x000fe2000c101b24 */
[----:B------:R-:W-:Y:S05]  /*10f40*/  EXIT ;  /* 0x000000000000794d */ /* 0x000fea0003800000 */
.L_x_2419:
[----:B-----5:R-:W-:-:S05]  /*10f50*/  PRMT R19, R19, 0x5410, R0 ;  /* 0x0000541013137816 */ /* 0x020fca0000000000 */
[----:B------:R-:W-:Y:S01]  /*10f60*/  STG.E desc[UR36][R16.64], R19 ;  /* 0x0000001310007986 */ /* 0x000fe2000c101924 */
[----:B------:R-:W-:Y:S05]  /*10f70*/  EXIT ;  /* 0x000000000000794d */ /* 0x000fea0003800000 */
.L_x_2418:
[----:B01---5:R-:W-:-:S05]  /*10f80*/  HADD2.F32 R2, -RZ, R19.H0_H0 ;  /* 0x20000013ff027230 */ /* 0x023fca0000004100 */
[----:B------:R-:W-:-:S06]  /*10f90*/  FMUL.FTZ R2, R2, 1 ;  /* 0x3f80000002027820 */ /* 0x000fcc0000410000 */
[----:B------:R-:W0:Y:S02]  /*10fa0*/  F2F.F64.F32 R2, R2 ;  /* 0x0000000200027310 */ /* 0x000e240000201800 */
[----:B0-----:R-:W-:Y:S01]  /*10fb0*/  STG.E.64 desc[UR36][R16.64], R2 ;  /* 0x0000000210007986 */ /* 0x001fe2000c101b24 */
[----:B------:R-:W-:Y:S05]  /*10fc0*/  EXIT ;  /* 0x000000000000794d */ /* 0x000fea0003800000 */
.L_x_2409:
        /* <DEDUP_REMOVED lines=10> */
[----:B01---5:R-:W-:-:S06]  /*11070*/  HADD2.F32 R3, -RZ, R19.H0_H0 ;  /* 0x20000013ff037230 */ /* 0x023fcc0000004100 */
[----:B------:R-:W0:Y:S02]  /*11080*/  F2I.FTZ.U32.TRUNC.NTZ R3, R3 ;  /* 0x0000000300037305 */ /* 0x000e24000021f000 */
[----:B0-----:R-:W-:Y:S01]  /*11090*/  STG.E.U16 desc[UR36][R16.64], R3 ;  /* 0x0000000310007986 */ /* 0x001fe2000c101524 */
[----:B------:R-:W-:Y:S05]  /*110a0*/  EXIT ;  /* 0x000000000000794d */ /* 0x000fea0003800000 */
.L_x_2423:
[----:B01---5:R-:W-:Y:S01]  /*110b0*/  HADD2.F32 R3, -RZ, R19.H0_H0 ;  /* 0x20000013ff037230 */ /* 0x023fe20000004100 */
        /* <DEDUP_REMOVED lines=16> */
.L_x_2426:
[----:B------:R-:W-:-:S04]  /*111c0*/  SHF.R.U32.HI R3, RZ, 0x18, R3 ;  /* 0x00000018ff037819 */ /* 0x000fc80000011603 */
[----:B------:R-:W-:-:S04]  /*111d0*/  LOP3.LUT R0, R0, 0x80, R3, 0xf8, !PT ;  /* 0x0000008000007812 */ /* 0x000fc800078ef803 */
[----:B------:R-:W-:-:S07]  /*111e0*/  PRMT R8, R0, 0x7610, R8 ;  /* 0x0000761000087816 */ /* 0x000fce0000000008 */
.L_x_2425:
[----:B------:R-:W-:Y:S05]  /*111f0*/  BSYNC.RECONVERGENT B0 ;  /* 0x0000000000007941 */ /* 0x000fea0003800200 */
.L_x_2424:
[----:B------:R-:W-:Y:S01]  /*11200*/  STG.E.U8 desc[UR36][R16.64], R8 ;  /* 0x0000000810007986 */ /* 0x000fe2000c101124 */
[----:B------:R-:W-:Y:S05]  /*11210*/  EXIT ;  /* 0x000000000000794d */ /* 0x000fea0003800000 */
.L_x_2422:
        /* <DEDUP_REMOVED lines=17> */
.L_x_2429:
[----:B------:R-:W-:-:S04]  /*11330*/  SHF.R.U32.HI R3, RZ, 0x18, R3 ;  /* 0x00000018ff037819 */ /* 0x000fc80000011603 */
[----:B------:R-:W-:-:S04]  /*11340*/  LOP3.LUT R0, R0, 0x80, R3, 0xf8, !PT ;  /* 0x0000008000007812 */ /* 0x000fc800078ef803 */
[----:B------:R-:W-:-:S07]  /*11350*/  PRMT R8, R0, 0x7610, R8 ;  /* 0x0000761000087816 */ /* 0x000fce0000000008 */
.L_x_2428:
[----:B------:R-:W-:Y:S05]  /*11360*/  BSYNC.RECONVERGENT B0 ;  /* 0x0000000000007941 */ /* 0x000fea0003800200 */
.L_x_2427:
[----:B------:R-:W-:Y:S01]  /*11370*/  STG.E.U8 desc[UR36][R16.64], R8 ;  /* 0x0000000810007986 */ /* 0x000fe2000c101124 */
[----:B------:R-:W-:Y:S05]  /*11380*/  EXIT ;  /* 0x000000000000794d */ /* 0x000fea0003800000 */
.L_x_2421:
[----:B------:R-:W-:-:S09]  /*11390*/  UISETP.NE.AND UP0, UPT, UR4, 0x1c, UPT ;  /* 0x0000001c0400788c */ /* 0x000fd2000bf05270 */
[----:B------:R-:W-:Y:S05]  /*113a0*/  BRA.U !UP0, `(.L_x_2430) ;  /* 0x0000000108607547 */ /* 0x000fea000b800000 */
[----:B------:R-:W-:-:S09]  /*113b0*/  UISETP.NE.AND UP0, UPT, UR4, 0x1d, UPT ;  /* 0x0000001d0400788c */ /* 0x000fd2000bf05270 */
[----:B------:R-:W-:Y:S05]  /*113c0*/  BRA.U !UP0, `(.L_x_2431) ;  /* 0x0000000108487547 */ /* 0x000fea000b800000 */
[----:B------:R-:W-:-:S09]  /*113d0*/  UISETP.NE.AND UP0, UPT, UR4, 0x2c, UPT ;  /* 0x0000002c0400788c */ /* 0x000fd2000bf05270 */
[----:B------:R-:W-:Y:S05]  /*113e0*/  BRA.U UP0, `(.L_x_2413) ;  /* 0x0000000100dc7547 */ /* 0x000fea000b800000 */
[----:B-----5:R-:W-:Y:S02]  /*113f0*/  HADD2.F32 R19, -RZ, R19.H0_H0 ;  /* 0x20000013ff137230 */ /* 0x020fe40000004100 */
[----:B01----:R-:W-:-:S03]  /*11400*/  IMAD.MOV.U32 R3, RZ, RZ, 0xff ;  /* 0x000000ffff037424 */ /* 0x003fc600078e00ff */
[----:B------:R-:W-:-:S04]  /*11410*/  SHF.R.U32.HI R4, RZ, 0x17, R19 ;  /* 0x00000017ff047819 */ /* 0x000fc80000011613 */
[----:B------:R-:W-:-:S04]  /*11420*/  LOP3.LUT R2, R4, 0xff, RZ, 0xc0, !PT ;  /* 0x000000ff04027812 */ /* 0x000fc800078ec0ff */
[----:B------:R-:W-:-:S13]  /*11430*/  ISETP.NE.AND P1, PT, R2, 0xff, PT ;  /* 0x000000ff0200780c */ /* 0x000fda0003f25270 */
[--C-:B------:R-:W-:Y:S02]  /*11440*/  @P1 SHF.R.U32.HI R0, RZ, 0x16, R19.reuse ;  /* 0x00000016ff001819 */ /* 0x100fe40000011613 */
[----:B------:R-:W-:Y:S02]  /*11450*/  @P1 LOP3.LUT P0, RZ, R2, 0x3fffff, R19, 0xf8, !PT ;  /* 0x003fffff02ff1812 */ /* 0x000fe4000780f813 */
        /* <DEDUP_REMOVED lines=9> */
.L_x_2431:
[----:B01---5:R-:W-:-:S06]  /*114f0*/  HADD2.F32 R2, -RZ, R19.H0_H0 ;  /* 0x20000013ff027230 */ /* 0x023fcc0000004100 */
[----:B------:R-:W0:Y:S02]  /*11500*/  F2I.U64.TRUNC R2, R2 ;  /* 0x0000000200027311 */ /* 0x000e24000020d800 */
[----:B0-----:R-:W-:Y:S01]  /*11510*/  STG.E.64 desc[UR36][R16.64], R2 ;  /* 0x0000000210007986 */ /* 0x001fe2000c101b24 */
[----:B------:R-:W-:Y:S05]  /*11520*/  EXIT ;  /* 0x000000000000794d */ /* 0x000fea0003800000 */
.L_x_2430:
[----:B-----5:R-:W-:-:S06]  /*11530*/  HADD2.F32 R19, -RZ, R19.H0_H0 ;  /* 0x20000013ff137230 */ /* 0x020fcc0000004100 */
[----:B------:R-:W2:Y:S02]  /*11540*/  F2I.FTZ.U32.TRUNC.NTZ R19, R19 ;  /* 0x0000001300137305 */ /* 0x000ea4000021f000 */
[----:B--2---:R-:W-:Y:S01]  /*11550*/  STG.E desc[UR36][R16.64], R19 ;  /* 0x0000001310007986 */ /* 0x004fe2000c101924 */
[----:B------:R-:W-:Y:S05]  /*11560*/  EXIT ;  /* 0x000000000000794d */ /* 0x000fea0003800000 */
.L_x_2420:
        /* <DEDUP_REMOVED lines=10> */
[----:B01----:R-:W-:-:S05]  /*11610*/  SEL R3, RZ, 0x1, !P0 ;  /* 0x00000001ff037807 */ /* 0x003fca0004000000 */
[----:B------:R-:W-:Y:S01]  /*11620*/  STG.E.U8 desc[UR36][R16.64], R3 ;  /* 0x0000000310007986 */ /* 0x000fe2000c101124 */
[----:B------:R-:W-:Y:S05]  /*11630*/  EXIT ;  /* 0x000000000000794d */ /* 0x000fea0003800000 */
.L_x_2433:
        /* <DEDUP_REMOVED lines=9> */
[----:B------:R-:W2:Y:S02]  /*116d0*/  F2F.F64.F32 R6, R6 ;  /* 0x0000000600067310 */ /* 0x000ea40000201800 */
[----:B--2---:R-:W-:Y:S01]  /*116e0*/  STG.E.128 desc[UR36][R16.64], R4 ;  /* 0x0000000410007986 */ /* 0x004fe2000c101d24 */
[----:B------:R-:W-:Y:S05]  /*116f0*/  EXIT ;  /* 0x000000000000794d */ /* 0x000fea0003800000 */
.L_x_2432:
[----:B------:R-:W-:-:S09]  /*11700*/  UISETP.NE.AND UP0, UPT, UR4, 0xf, UPT ;  /* 0x0000000f0400788c */ /* 0x000fd2000bf05270 */
[----:B------:R-:W-:Y:S05]  /*11710*/  BRA.U !UP0, `(.L_x_2434) ;  /* 0x0000000108e87547 */ /* 0x000fea000b800000 */
[----:B------:R-:W-:-:S09]  /*11720*/  UISETP.NE.AND UP0, UPT, UR4, 0x17, UPT ;  /* 0x000000170400788c */ /* 0x000fd2000bf05270 */
[----:B------:R-:W-:Y:S05]  /*11730*/  BRA.U !UP0, `(.L_x_2435) ;  /* 0x0000000108907547 */ /* 0x000fea000b800000 */
[----:B------:R-:W-:-:S09]  /*11740*/  UISETP.NE.AND UP0, UPT, UR4, 0x18, UPT ;  /* 0x000000180400788c */ /* 0x000fd2000bf05270 */
[----:B------:R-:W-:Y:S05]  /*11750*/  BRA.U !UP0, `(.L_x_2436) ;  /* 0x0000000108447547 */ /* 0x000fea000b800000 */
.L_x_2413:
[----:B-----5:R-:W-:Y:S01]  /*11760*/  MOV R0, 0x0 ;  /* 0x0000000000007802 */ /* 0x020fe20000000f00 */
[----:B------:R-:W2:Y:S01]  /*11770*/  LDCU.64 UR4, c[0x4][0x118] ;  /* 0x01002300ff0477ac */ /* 0x000ea20008000a00 */
[----:B------:R-:W-:Y:S02]  /*11780*/  HFMA2 R12, -RZ, RZ, 0, 5.9604644775390625e-08 ;  /* 0x00000001ff0c7431 */ /* 0x000fe400000001ff */
[----:B------:R-:W-:Y:S01]  /*11790*/  IMAD.MOV.U32 R8, RZ, RZ, 0x65 ;  /* 0x00000065ff087424 */ /* 0x000fe200078e00ff */
[----:B01----:R0:W1:Y:S01]  /*117a0*/  LDC.64 R2, c[0x4][R0] ;  /* 0x0100000000027b82 */ /* 0x0030620000000a00 */
[----:B------:R-:W3:Y:S01]  /*117b0*/  LDCU.64 UR6, c[0x4][0x120] ;  /* 0x01002400ff0677ac */ /* 0x000ee20008000a00 */
[----:B------:R-:W-:Y:S01]  /*117c0*/  IMAD.MOV.U32 R13, RZ, RZ, RZ ;  /* 0x000000ffff0d7224 */ /* 0x000fe200078e00ff */
[----:B------:R-:W4:Y:S01]  /*117d0*/  LDCU.64 UR8, c[0x4][0x30] ;  /* 0x01000600ff0877ac */ /* 0x000f220008000a00 */
[----:B--2---:R-:W-:Y:S02]  /*117e0*/  IMAD.U32 R4, RZ, RZ, UR4 ;  /* 0x00000004ff047e24 */ /* 0x004fe4000f8e00ff */
[----:B------:R-:W-:Y:S01]  /*117f0*/  IMAD.U32 R5, RZ, RZ, UR5 ;  /* 0x00000005ff057e24 */ /* 0x000fe2000f8e00ff */
[----:B---3--:R-:W-:Y:S01]  /*11800*/  MOV R6, UR6 ;  /* 0x0000000600067c02 */ /* 0x008fe20008000f00 */
[----:B------:R-:W-:-:S02]  /*11810*/  IMAD.U32 R7, RZ, RZ, UR7 ;  /* 0x00000007ff077e24 */ /* 0x000fc4000f8e00ff */
[----:B----4-:R-:W-:Y:S02]  /*11820*/  IMAD.U32 R10, RZ, RZ, UR8 ;  /* 0x00000008ff0a7e24 */ /* 0x010fe4000f8e00ff */
[----:B0-----:R-:W-:-:S07]  /*11830*/  IMAD.U32 R11, RZ, RZ, UR9 ;  /* 0x00000009ff0b7e24 */ /* 0x001fce000f8e00ff */
[----:B------:R-:W-:-:S07]  /*11840*/  LEPC R20, `(.L_x_2437) ;  /* 0x000000001014794e */ /* 0x000fce0000000000 */
[----:B-1----:R-:W-:Y:S05]  /*11850*/  CALL.ABS.NOINC R2 ;  /* 0x0000000002007343 */ /* 0x002fea0003c00000 */
.L_x_2437:
[----:B------:R-:W-:Y:S05]  /*11860*/  EXIT ;  /* 0x000000000000794d */ /* 0x000fea0003800000 */
.L_x_2436:
[----:B-----5:R-:W-:Y:S01]  /*11870*/  HADD2.F32 R19, -RZ, R19.H0_H0 ;  /* 0x20000013ff137230 */ /* 0x020fe20000004100 */
[----:B------:R-:W-:Y:S01]  /*11880*/  BSSY.RECONVERGENT B0, `(.L_x_2438) ;  /* 0x000000c000007945 */ /* 0x000fe20003800200 */
[----:B------:R-:W-:-:S03]  /*11890*/  IMAD.MOV.U32 R0, RZ, RZ, 0x7f ;  /* 0x0000007fff007424 */ /* 0x000fc600078e00ff */
[----:B01----:R-:W-:Y:S02]  /*118a0*/  LOP3.LUT R2, R19, 0x7fffffff, RZ, 0xc0, !PT ;  /* 0x7fffffff13027812 */ /* 0x003fe400078ec0ff */
        /* <DEDUP_REMOVED lines=9> */
.L_x_2439:
[----:B------:R-:W-:Y:S05]  /*11940*/  BSYNC.RECONVERGENT B0 ;  /* 0x0000000000007941 */ /* 0x000fea0003800200 */
.L_x_2438:
[----:B------:R-:W-:-:S05]  /*11950*/  LOP3.LUT R3, R0, 0x80, R3, 0xf8, !PT ;  /* 0x0000008000037812 */ /* 0x000fca00078ef803 */
[----:B------:R-:W-:Y:S01]  /*11960*/  STG.E.U8 desc[UR36][R16.64], R3 ;  /* 0x0000000310007986 */ /* 0x000fe2000c101124 */
[----:B------:R-:W-:Y:S05]  /*11970*/  EXIT ;  /* 0x000000000000794d */ /* 0x000fea0003800000 */
.L_x_2435:
[----:B01---5:R-:W-:Y:S01]  /*11980*/  HADD2.F32 R3, -RZ, R19.H0_H0 ;  /* 0x20000013ff037230 */ /* 0x023fe20000004100 */
        /* <DEDUP_REMOVED lines=11> */
.L_x_2441:
[----:B------:R-:W-:Y:S01]  /*11a40*/  IMAD.MOV.U32 R0, RZ, RZ, 0x7f ;  /* 0x0000007fff007424 */ /* 0x000fe200078e00ff */
[----:B------:R-:W-:-:S04]  /*11a50*/  ISETP.GT.U32.AND P0, PT, R2, 0x7f800000, PT ;  /* 0x7f8000000200780c */ /* 0x000fc80003f04070 */
[----:B------:R-:W-:-:S09]  /*11a60*/  SEL R0, R0, 0x7c, P0 ;  /* 0x0000007c00007807 */ /* 0x000fd20000000000 */
.L_x_2442:
[----:B------:R-:W-:Y:S05]  /*11a70*/  BSYNC.RECONVERGENT B0 ;  /* 0x0000000000007941 */ /* 0x000fea0003800200 */
.L_x_2440:
[----:B------:R-:W-:-:S04]  /*11a80*/  SHF.R.U32.HI R3, RZ, 0x18, R3 ;  /* 0x00000018ff037819 */ /* 0x000fc80000011603 */
[----:B------:R-:W-:-:S05]  /*11a90*/  LOP3.LUT R3, R0, 0x80, R3, 0xf8, !PT ;  /* 0x0000008000037812 */ /* 0x000fca00078ef803 */
[----:B------:R-:W-:Y:S01]  /*11aa0*/  STG.E.U8 desc[UR36][R16.64], R3 ;  /* 0x0000000310007986 */ /* 0x000fe2000c101124 */
[----:B------:R-:W-:Y:S05]  /*11ab0*/  EXIT ;  /* 0x000000000000794d */ /* 0x000fea0003800000 */
.L_x_2434:
[----:B-----5:R-:W-:-:S05]  /*11ac0*/  HADD2.F32 R0, -RZ, R19.H0_H0 ;  /* 0x20000013ff007230 */ /* 0x020fca0000004100 */
[----:B------:R-:W-:-:S05]  /*11ad0*/  F2FP.BF16.F32.PACK_AB R0, RZ, R0 ;  /* 0x00000000ff00723e */ /* 0x000fca00000010ff */
[----:B------:R-:W-:Y:S01]  /*11ae0*/  STG.E.U16 desc[UR36][R16.64], R0 ;  /* 0x0000000010007986 */ /* 0x000fe2000c101524 */
[----:B------:R-:W-:Y:S05]  /*11af0*/  EXIT ;  /* 0x000000000000794d */ /* 0x000fea0003800000 */
.L_x_2443:
        /* <DEDUP_REMOVED lines=16> */
.L_x_4484:


//--------------------- .text._ZN2at6native27unrolled_elementwise_kernelIZZZNS0_54_GLOBAL__N__7dbc7496_16_ComplexKernel_cu_1520ed90_304119complex_kernel_cudaERNS_14TensorIteratorEENKUlvE_clEvENKUlvE1_clEvEUlN3c104HalfES8_E_St5arrayIPcLm3EELi4E23TrivialOffsetCalculatorILi2EjESD_ILi1EjENS0_6memory12LoadWithCastILi2EEENSG_13StoreWithCastILi1EEEEEviT_T0_T2_T3_T4_T5_ --------------------------
	.section	.text._ZN2at6native27unrolled_elementwise_kernelIZZZNS0_54_GLOBAL__N__7dbc7496_16_ComplexKernel_cu_1520ed90_304119complex_kernel_cudaERNS_14TensorIteratorEENKUlvE_clEvENKUlvE1_clEvEUlN3c104HalfES8_E_St5arrayIPcLm3EELi4E23TrivialOffsetCalculatorILi2EjESD_ILi1EjENS0_6memory12LoadWithCastILi2EEENSG_13StoreWithCastILi1EEEEEviT_T0_T2_T3_T4_T5_,"ax",@progbits
	.align	128
        .global         _ZN2at6native27unrolled_elementwise_kernelIZZZNS0_54_GLOBAL__N__7dbc7496_16_ComplexKernel_cu_1520ed90_304119complex_kernel_cudaERNS_14TensorIteratorEENKUlvE_clEvENKUlvE1_clEvEUlN3c104HalfES8_E_St5arrayIPcLm3EELi4E23TrivialOffsetCalculatorILi2EjESD_ILi1EjENS0_6memory12LoadWithCastILi2EEENSG_13StoreWithCastILi1EEEEEviT_T0_T2_T3_T4_T5_
        .type           _ZN2at6native27unrolled_elementwise_kernelIZZZNS0_54_GLOBAL__N__7dbc7496_16_ComplexKernel_cu_1520ed90_304119complex_kernel_cudaERNS_14TensorIteratorEENKUlvE_clEvENKUlvE1_clEvEUlN3c104HalfES8_E_St5arrayIPcLm3EELi4E23TrivialOffsetCalculatorILi2EjESD_ILi1EjENS0_6memory12LoadWithCastILi2EEENSG_13StoreWithCastILi1EEEEEviT_T0_T2_T3_T4_T5_,@function
        .size           _ZN2at6native27unrolled_elementwise_kernelIZZZNS0_54_GLOBAL__N__7dbc7496_16_ComplexKernel_cu_1520ed90_304119complex_kernel_cudaERNS_14TensorIteratorEENKUlvE_clEvENKUlvE1_clEvEUlN3c104HalfES8_E_St5arrayIPcLm3EELi4E23TrivialOffsetCalculatorILi2EjESD_ILi1EjENS0_6memory12LoadWithCastILi2EEENSG_13StoreWithCastILi1EEEEEviT_T0_T2_T3_T4_T5_,(.L_x_4485 - _ZN2at6native27unrolled_elementwise_kernelIZZZNS0_54_GLOBAL__N__7dbc7496_16_ComplexKernel_cu_1520ed90_304119complex_kernel_cudaERNS_14TensorIteratorEENKUlvE_clEvENKUlvE1_clEvEUlN3c104HalfES8_E_St5arrayIPcLm3EELi4E23TrivialOffsetCalculatorILi2EjESD_ILi1EjENS0_6memory12LoadWithCastILi2EEENSG_13StoreWithCastILi1EEEEEviT_T0_T2_T3_T4_T5_)
        .other          _ZN2at6native27unrolled_elementwise_kernelIZZZNS0_54_GLOBAL__N__7dbc7496_16_ComplexKernel_cu_1520ed90_304119complex_kernel_cudaERNS_14TensorIteratorEENKUlvE_clEvENKUlvE1_clEvEUlN3c104HalfES8_E_St5arrayIPcLm3EELi4E23TrivialOffsetCalculatorILi2EjESD_ILi1EjENS0_6memory12LoadWithCastILi2EEENSG_13StoreWithCastILi1EEEEEviT_T0_T2_T3_T4_T5_,@"STO_CUDA_ENTRY STV_DEFAULT"
_ZN2at6native27unrolled_elementwise_kernelIZZZNS0_54_GLOBAL__N__7dbc7496_16_ComplexKernel_cu_1520ed90_304119complex_kernel_cudaERNS_14TensorIteratorEENKUlvE_clEvENKUlvE1_clEvEUlN3c104HalfES8_E_St5arrayIPcLm3EELi4E23TrivialOffsetCalculatorILi2EjESD_ILi1EjENS0_6memory12LoadWithCastILi2EEENSG_13StoreWithCastILi1EEEEEviT_T0_T2_T3_T4_T5_:
.text._ZN2at6native27unrolled_elementwise_kernelIZZZNS0_54_GLOBAL__N__7dbc7496_16_ComplexKernel_cu_1520ed90_304119complex_kernel_cudaERNS_14TensorIteratorEENKUlvE_clEvENKUlvE1_clEvEUlN3c104HalfES8_E_St5arrayIPcLm3EELi4E23TrivialOffsetCalculatorILi2EjESD_ILi1EjENS0_6memory12LoadWithCastILi2EEENSG_13StoreWithCastILi1EEEEEviT_T0_T2_T3_T4_T5_:
[----:B------:R-:W0:Y:S01]  /*0000*/  LDC R1, c[0x0][0x37c] ;  /* 0x0000df00ff017b82 */ /* 0x000e220000000800 */
[----:B------:R-:W1:Y:S07]  /*0010*/  S2R R2, SR_CTAID.X ;  /* 0x0000000000027919 */ /* 0x000e6e0000002500 */
[----:B------:R-:W1:Y:S01]  /*0020*/  LDC R3, c[0x0][0x380] ;  /* 0x0000e000ff037b82 */ /* 0x000e620000000800 */
[----:B------:R-:W2:Y:S01]  /*0030*/  LDCU.64 UR36, c[0x0][0x358] ;  /* 0x00006b00ff2477ac */ /* 0x000ea20008000a00 */
[----:B------:R-:W-:Y:S01]  /*0040*/  BSSY.RECONVERGENT B6, `(.L_x_2444) ;  /* 0x000022a000067945 */ /* 0x000fe20003800200 */
[----:B------:R-:W3:Y:S01]  /*0050*/  S2R R19, SR_TID.X ;  /* 0x0000000000137919 */ /* 0x000ee20000002100 */
        /* <DEDUP_REMOVED lines=28> */
.L_x_2449:
[----:B------:R-:W2:Y:S02]  /*0220*/  LDG.E.U8 R4, desc[UR36][R4.64] ;  /* 0x0000002404047981 */ /* 0x000ea4000c1e1100 */
[----:B--2---:R-:W-:-:S04]  /*0230*/  I2FP.F32.U32 R0, R4 ;  /* 0x0000000400007245 */ /* 0x004fc80000201000 */
[----:B------:R-:W-:-:S04]  /*0240*/  F2FP.F16.F32.PACK_AB R0, RZ, R0 ;  /* 0x00000000ff00723e */ /* 0x000fc800000000ff */
[----:B------:R-:W-:Y:S01]  /*0250*/  PRMT R29, R0, 0x7610, R29 ;  /* 0x00007610001d7816 */ /* 0x000fe2000000001d */
[----:B------:R-:W-:Y:S06]  /*0260*/  BRA `(.L_x_2451) ;  /* 0x0000000c00d87947 */ /* 0x000fec0003800000 */
.L_x_2448:
        /* <DEDUP_REMOVED lines=11> */
.L_x_2453:
[----:B------:R-:W2:Y:S02]  /*0320*/  LDG.E R4, desc[UR36][R4.64] ;  /* 0x0000002404047981 */ /* 0x000ea4000c1e1900 */
[----:B--2---:R-:W-:-:S04]  /*0330*/  I2FP.F32.S32 R0, R4 ;  /* 0x0000000400007245 */ /* 0x004fc80000201400 */
[----:B------:R-:W-:-:S04]  /*0340*/  F2FP.F16.F32.PACK_AB R0, RZ, R0 ;  /* 0x00000000ff00723e */ /* 0x000fc800000000ff */
[----:B------:R-:W-:Y:S01]  /*0350*/  PRMT R29, R0, 0x7610, R29 ;  /* 0x00007610001d7816 */ /* 0x000fe2000000001d */
[----:B------:R-:W-:Y:S06]  /*0360*/  BRA `(.L_x_2451) ;  /* 0x0000000c00987947 */ /* 0x000fec0003800000 */
.L_x_2452:
[----:B------:R-:W2:Y:S02]  /*0370*/  LDG.E.U16 R4, desc[UR36][R4.64] ;  /* 0x0000002404047981 */ /* 0x000ea4000c1e1500 */
[----:B--2---:R-:W0:Y:S02]  /*0380*/  I2F.S16 R0, R4 ;  /* 0x0000000400007306 */ /* 0x004e240000101400 */
[----:B0-----:R-:W-:-:S04]  /*0390*/  F2FP.F16.F32.PACK_AB R0, RZ, R0 ;  /* 0x00000000ff00723e */ /* 0x001fc800000000ff */
[----:B------:R-:W-:Y:S01]  /*03a0*/  PRMT R29, R0, 0x7610, R29 ;  /* 0x00007610001d7816 */ /* 0x000fe2000000001d */
[----:B------:R-:W-:Y:S06]  /*03b0*/  BRA `(.L_x_2451) ;  /* 0x0000000c00847947 */ /* 0x000fec0003800000 */
.L_x_2447:
        /* <DEDUP_REMOVED lines=9> */
.L_x_2455:
[----:B------:R1:W5:Y:S01]  /*0450*/  LDG.E.U16 R29, desc[UR36][R4.64] ;  /* 0x00000024041d7981 */ /* 0x000362000c1e1500 */
[----:B------:R-:W-:Y:S05]  /*0460*/  BRA `(.L_x_2451) ;  /* 0x0000000c00587947 */ /* 0x000fea0003800000 */
.L_x_2454:
        /* <DEDUP_REMOVED lines=9> */
.L_x_2457:
[----:B------:R0:W5:Y:S01]  /*0500*/  LDG.E.U16 R29, desc[UR36][R4.64] ;  /* 0x00000024041d7981 */ /* 0x000162000c1e1500 */
[----:B------:R-:W-:Y:S05]  /*0510*/  BRA `(.L_x_2451) ;  /* 0x0000000c002c7947 */ /* 0x000fea0003800000 */
.L_x_2456:
        /* <DEDUP_REMOVED lines=13> */
.L_x_2446:
        /* <DEDUP_REMOVED lines=14> */
.L_x_2460:
        /* <DEDUP_REMOVED lines=13> */
.L_x_2459:
        /* <DEDUP_REMOVED lines=27> */
.L_x_2462:
        /* <DEDUP_REMOVED lines=11> */
[----:B------:R-:W-:-:S04]  /*0a00*/  LOP3.LUT R0, R0, 0x80000000, R3, 0xf8, !PT ;  /* 0x8000000000007812 */ /* 0x000fc800078ef803 */
[----:B------:R-:W-:-:S04]  /*0a10*/  F2FP.F16.F32.PACK_AB R0, RZ, R0 ;  /* 0x00000000ff00723e */ /* 0x000fc800000000ff */
[----:B------:R-:W-:Y:S01]  /*0a20*/  PRMT R29, R0, 0x7610, R29 ;  /* 0x00007610001d7816 */ /* 0x000fe2000000001d */
[----:B------:R-:W-:Y:S06]  /*0a30*/  BRA `(.L_x_2451) ;  /* 0x0000000400e47947 */ /* 0x000fec0003800000 */
.L_x_2461:
[----:B------:R-:W2:Y:S02]  /*0a40*/  LDG.E.U16 R0, desc[UR36][R4.64] ;  /* 0x0000002404007981 */ /* 0x000ea4000c1e1500 */
[----:B--2---:R-:W-:-:S05]  /*0a50*/  IMAD.U32 R0, R0, 0x10000, RZ ;  /* 0x0001000000007824 */ /* 0x004fca00078e00ff */
[----:B------:R-:W-:-:S04]  /*0a60*/  F2FP.F16.F32.PACK_AB R0, RZ, R0 ;  /* 0x00000000ff00723e */ /* 0x000fc800000000ff */
[----:B------:R-:W-:Y:S01]  /*0a70*/  PRMT R29, R0, 0x7610, R29 ;  /* 0x00007610001d7816 */ /* 0x000fe2000000001d */
[----:B------:R-:W-:Y:S06]  /*0a80*/  BRA `(.L_x_2451) ;  /* 0x0000000400d07947 */ /* 0x000fec0003800000 */
.L_x_2458:
        /* <DEDUP_REMOVED lines=13> */
.L_x_2465:
        /* <DEDUP_REMOVED lines=21> */
.L_x_2469:
[----:B------:R-:W-:Y:S05]  /*0cb0*/  BSYNC.RECONVERGENT B1 ;  /* 0x0000000000017941 */ /* 0x000fea0003800200 */
.L_x_2468:
[----:B------:R-:W-:Y:S01]  /*0cc0*/  IMAD.SHL.U32 R0, R0, 0x100000, RZ ;  /* 0x0010000000007824 */ /* 0x000fe200078e00ff */
[----:B------:R-:W-:-:S04]  /*0cd0*/  LEA R3, R3, 0x3b800000, 0x17 ;  /* 0x3b80000003037811 */ /* 0x000fc800078eb8ff */
[----:B------:R-:W-:-:S07]  /*0ce0*/  LOP3.LUT R0, R3, R0, R7, 0xfe, !PT ;  /* 0x0000000003007212 */ /* 0x000fce00078efe07 */
.L_x_2467:
[----:B------:R-:W-:Y:S05]  /*0cf0*/  BSYNC.RECONVERGENT B0 ;  /* 0x0000000000007941 */ /* 0x000fea0003800200 */
.L_x_2466:
[----:B------:R-:W-:-:S04]  /*0d00*/  F2FP.F16.F32.PACK_AB R0, RZ, R0 ;  /* 0x00000000ff00723e */ /* 0x000fc800000000ff */
[----:B------:R-:W-:Y:S01]  /*0d10*/  PRMT R29, R0, 0x7610, R29 ;  /* 0x00007610001d7816 */ /* 0x000fe2000000001d */
[----:B------:R-:W-:Y:S06]  /*0d20*/  BRA `(.L_x_2451) ;  /* 0x0000000400287947 */ /* 0x000fec0003800000 */
.L_x_2464:
        /* <DEDUP_REMOVED lines=21> */
.L_x_2473:
[----:B------:R-:W-:Y:S05]  /*0e80*/  BSYNC.RECONVERGENT B1 ;  /* 0x0000000000017941 */ /* 0x000fea0003800200 */
.L_x_2472:
[----:B------:R-:W-:Y:S01]  /*0e90*/  IMAD.SHL.U32 R0, R0, 0x200000, RZ ;  /* 0x0020000000007824 */ /* 0x000fe200078e00ff */
[----:B------:R-:W-:-:S04]  /*0ea0*/  LEA R3, R3, 0x37800000, 0x17 ;  /* 0x3780000003037811 */ /* 0x000fc800078eb8ff */
[----:B------:R-:W-:-:S07]  /*0eb0*/  LOP3.LUT R0, R3, R0, R7, 0xfe, !PT ;  /* 0x0000000003007212 */ /* 0x000fce00078efe07 */
.L_x_2471:
[----:B------:R-:W-:Y:S05]  /*0ec0*/  BSYNC.RECONVERGENT B0 ;  /* 0x0000000000007941 */ /* 0x000fea0003800200 */
.L_x_2470:
[----:B------:R-:W-:-:S04]  /*0ed0*/  F2FP.F16.F32.PACK_AB R0, RZ, R0 ;  /* 0x00000000ff00723e */ /* 0x000fc800000000ff */
[----:B------:R-:W-:Y:S01]  /*0ee0*/  PRMT R29, R0, 0x7610, R29 ;  /* 0x00007610001d7816 */ /* 0x000fe2000000001d */
[----:B------:R-:W-:Y:S06]  /*0ef0*/  BRA `(.L_x_2451) ;  /* 0x0000000000b47947 */ /* 0x000fec0003800000 */
.L_x_2463:
[----:B------:R-:W-:-:S09]  /*0f00*/  UISETP.NE.AND UP0, UPT, UR4, 0x1c, UPT ;  /* 0x0000001c0400788c */ /* 0x000fd2000bf05270 */
[----:B------:R-:W-:Y:S05]  /*0f10*/  BRA.U !UP0, `(.L_x_2474) ;  /* 0x00000001089c7547 */ /* 0x000fea000b800000 */
[----:B------:R-:W-:-:S09]  /*0f20*/  UISETP.NE.AND UP0, UPT, UR4, 0x1d, UPT ;  /* 0x0000001d0400788c */ /* 0x000fd2000bf05270 */
[----:B------:R-:W-:Y:S05]  /*0f30*/  BRA.U !UP0, `(.L_x_2475) ;  /* 0x0000000108807547 */ /* 0x000fea000b800000 */
[----:B------:R-:W-:-:S09]  /*0f40*/  UISETP.NE.AND UP0, UPT, UR4, 0x2c, UPT ;  /* 0x0000002c0400788c */ /* 0x000fd2000bf05270 */
[----:B------:R-:W-:Y:S05]  /*0f50*/  BRA.U !UP0, `(.L_x_2476) ;  /* 0x0000000108487547 */ /* 0x000fea000b800000 */
.L_x_2450:
        /* <DEDUP_REMOVED lines=16> */
.L_x_2477:
[----:B------:R-:W-:Y:S01]  /*1060*/  PRMT R29, RZ, 0x7610, R29 ;  /* 0x00007610ff1d7816 */ /* 0x000fe2000000001d */
[----:B------:R-:W-:Y:S06]  /*1070*/  BRA `(.L_x_2451) ;  /* 0x0000000000547947 */ /* 0x000fec0003800000 */
.L_x_2476:
        /* <DEDUP_REMOVED lines=8> */
.L_x_2479:
[----:B------:R-:W-:Y:S05]  /*1100*/  BSYNC.RECONVERGENT B0 ;  /* 0x0000000000007941 */ /* 0x000fea0003800200 */
.L_x_2478:
[----:B------:R-:W-:-:S04]  /*1110*/  F2FP.F16.F32.PACK_AB R0, RZ, R0 ;  /* 0x00000000ff00723e */ /* 0x000fc800000000ff */
[----:B------:R-:W-:Y:S01]  /*1120*/  PRMT R29, R0, 0x7610, R29 ;  /* 0x00007610001d7816 */ /* 0x000fe2000000001d */
[----:B------:R-:W-:Y:S06]  /*1130*/  BRA `(.L_x_2451) ;  /* 0x0000000000247947 */ /* 0x000fec0003800000 */
.L_x_2475:
[----:B------:R-:W2:Y:S02]  /*1140*/  LDG.E.64 R4, desc[UR36][R4.64] ;  /* 0x0000002404047981 */ /* 0x000ea4000c1e1b00 */
[----:B--2---:R-:W0:Y:S02]  /*1150*/  I2F.U64 R0, R4 ;  /* 0x0000000400007312 */ /* 0x004e240000301000 */
[----:B0-----:R-:W-:-:S04]  /*1160*/  F2FP.F16.F32.PACK_AB R0, RZ, R0 ;  /* 0x00000000ff00723e */ /* 0x001fc800000000ff */
[----:B------:R-:W-:Y:S01]  /*1170*/  PRMT R29, R0, 0x7610, R29 ;  /* 0x00007610001d7816 */ /* 0x000fe2000000001d */
[----:B------:R-:W-:Y:S06]  /*1180*/  BRA `(.L_x_2451) ;  /* 0x0000000000107947 */ /* 0x000fec0003800000 */
.L_x_2474:
[----:B------:R-:W2:Y:S02]  /*1190*/  LDG.E R4, desc[UR36][R4.64] ;  /* 0x0000002404047981 */ /* 0x000ea4000c1e1900 */
[----:B--2---:R-:W-:-:S04]  /*11a0*/  I2FP.F32.U32 R0, R4 ;  /* 0x0000000400007245 */ /* 0x004fc80000201000 */
[----:B------:R-:W-:-:S04]  /*11b0*/  F2FP.F16.F32.PACK_AB R0, RZ, R0 ;  /* 0x00000000ff00723e */ /* 0x000fc800000000ff */
[----:B------:R-:W-:-:S07]  /*11c0*/  PRMT R29, R0, 0x7610, R29 ;  /* 0x00007610001d7816 */ /* 0x000fce000000001d */
.L_x_2451:
[----:B01----:R-:W0:Y:S01]  /*11d0*/  LDC.64 R4, c[0x0][0x398] ;  /* 0x0000e600ff047b82 */ /* 0x003e220000000a00 */
        /* <DEDUP_REMOVED lines=20> */
.L_x_2483:
[----:B------:R-:W2:Y:S02]  /*1320*/  LDG.E.U8 R4, desc[UR36][R4.64] ;  /* 0x0000002404047981 */ /* 0x000ea4000c1e1100 */
[----:B--2---:R-:W-:-:S04]  /*1330*/  I2FP.F32.U32 R0, R4 ;  /* 0x0000000400007245 */ /* 0x004fc80000201000 */
[----:B------:R-:W-:-:S04]  /*1340*/  F2FP.F16.F32.PACK_AB R0, RZ, R0 ;  /* 0x00000000ff00723e */ /* 0x000fc800000000ff */
[----:B------:R-:W-:Y:S01]  /*1350*/  PRMT R26, R0, 0x7610, R26 ;  /* 0x00007610001a7816 */ /* 0x000fe2000000001a */
[----:B------:R-:W-:Y:S06]  /*1360*/  BRA `(.L_x_2485) ;  /* 0x0000000c00d87947 */ /* 0x000fec0003800000 */
.L_x_2482:
        /* <DEDUP_REMOVED lines=11> */
.L_x_2487:
[----:B------:R-:W2:Y:S02]  /*1420*/  LDG.E R4, desc[UR36][R4.64] ;  /* 0x0000002404047981 */ /* 0x000ea4000c1e1900 */
[----:B--2---:R-:W-:-:S04]  /*1430*/  I2FP.F32.S32 R0, R4 ;  /* 0x0000000400007245 */ /* 0x004fc80000201400 */
[----:B------:R-:W-:-:S04]  /*1440*/  F2FP.F16.F32.PACK_AB R0, RZ, R0 ;  /* 0x00000000ff00723e */ /* 0x000fc800000000ff */
[----:B------:R-:W-:Y:S01]  /*1450*/  PRMT R26, R0, 0x7610, R26 ;  /* 0x00007610001a7816 */ /* 0x000fe2000000001a */
[----:B------:R-:W-:Y:S06]  /*1460*/  BRA `(.L_x_2485) ;  /* 0x0000000c00987947 */ /* 0x000fec0003800000 */
.L_x_2486:
[----:B------:R-:W2:Y:S02]  /*1470*/  LDG.E.U16 R4, desc[UR36][R4.64] ;  /* 0x0000002404047981 */ /* 0x000ea4000c1e1500 */
[----:B--2---:R-:W0:Y:S02]  /*1480*/  I2F.S16 R0, R4 ;  /* 0x0000000400007306 */ /* 0x004e240000101400 */
[----:B0-----:R-:W-:-:S04]  /*1490*/  F2FP.F16.F32.PACK_AB R0, RZ, R0 ;  /* 0x00000000ff00723e */ /* 0x001fc800000000ff */
[----:B------:R-:W-:Y:S01]  /*14a0*/  PRMT R26, R0, 0x7610, R26 ;  /* 0x00007610001a7816 */ /* 0x000fe2000000001a */
[----:B------:R-:W-:Y:S06]  /*14b0*/  BRA `(.L_x_2485) ;  /* 0x0000000c00847947 */ /* 0x000fec0003800000 */
.L_x_2481:
        /* <DEDUP_REMOVED lines=9> */
.L_x_2489:
[----:B------:R1:W5:Y:S01]  /*1550*/  LDG.E.U16 R26, desc[UR36][R4.64] ;  /* 0x00000024041a7981 */ /* 0x000362000c1e1500 */
[----:B------:R-:W-:Y:S05]  /*1560*/  BRA `(.L_x_2485) ;  /* 0x0000000c00587947 */ /* 0x000fea0003800000 */
.L_x_2488:
        /* <DEDUP_REMOVED lines=9> */
.L_x_2491:
[----:B------:R0:W5:Y:S01]  /*1600*/  LDG.E.U16 R26, desc[UR36][R4.64] ;  /* 0x00000024041a7981 */ /* 0x000162000c1e1500 */
[----:B------:R-:W-:Y:S05]  /*1610*/  BRA `(.L_x_2485) ;  /* 0x0000000c002c7947 */ /* 0x000fea0003800000 */
.L_x_2490:
        /* <DEDUP_REMOVED lines=13> */
.L_x_2480:
        /* <DEDUP_REMOVED lines=14> */
.L_x_2494:
        /* <DEDUP_REMOVED lines=13> */
.L_x_2493:
        /* <DEDUP_REMOVED lines=27> */
.L_x_2496:
        /* <DEDUP_REMOVED lines=15> */
.L_x_2495:
[----:B------:R-:W2:Y:S02]  /*1b40*/  LDG.E.U16 R0, desc[UR36][R4.64] ;  /* 0x0000002404007981 */ /* 0x000ea4000c1e1500 */
[----:B--2---:R-:W-:-:S05]  /*1b50*/  IMAD.U32 R0, R0, 0x10000, RZ ;  /* 0x0001000000007824 */ /* 0x004fca00078e00ff */
[----:B------:R-:W-:-:S04]  /*1b60*/  F2FP.F16.F32.PACK_AB R0, RZ, R0 ;  /* 0x00000000ff00723e */ /* 0x000fc800000000ff */
[----:B------:R-:W-:Y:S01]  /*1b70*/  PRMT R26, R0, 0x7610, R26 ;  /* 0x00007610001a7816 */ /* 0x000fe2000000001a */
[----:B------:R-:W-:Y:S06]  /*1b80*/  BRA `(.L_x_2485) ;  /* 0x0000000400d07947 */ /* 0x000fec0003800000 */
.L_x_2492:
        /* <DEDUP_REMOVED lines=13> */
.L_x_2499:
        /* <DEDUP_REMOVED lines=21> */
.L_x_2503:
[----:B------:R-:W-:Y:S05]  /*1db0*/  BSYNC.RECONVERGENT B1 ;  /* 0x0000000000017941 */ /* 0x000fea0003800200 */
.L_x_2502:
[----:B------:R-:W-:Y:S01]  /*1dc0*/  IMAD.SHL.U32 R0, R0, 0x100000, RZ ;  /* 0x0010000000007824 */ /* 0x000fe200078e00ff */
[----:B------:R-:W-:-:S04]  /*1dd0*/  LEA R3, R3, 0x3b800000, 0x17 ;  /* 0x3b80000003037811 */ /* 0x000fc800078eb8ff */
[----:B------:R-:W-:-:S07]  /*1de0*/  LOP3.LUT R0, R3, R0, R7, 0xfe, !PT ;  /* 0x0000000003007212 */ /* 0x000fce00078efe07 */
.L_x_2501:
[----:B------:R-:W-:Y:S05]  /*1df0*/  BSYNC.RECONVERGENT B0 ;  /* 0x0000000000007941 */ /* 0x000fea0003800200 */
.L_x_2500:
[----:B------:R-:W-:-:S04]  /*1e00*/  F2FP.F16.F32.PACK_AB R0, RZ, R0 ;  /* 0x00000000ff00723e */ /* 0x000fc800000000ff */
[----:B------:R-:W-:Y:S01]  /*1e10*/  PRMT R26, R0, 0x7610, R26 ;  /* 0x00007610001a7816 */ /* 0x000fe2000000001a */
[----:B------:R-:W-:Y:S06]  /*1e20*/  BRA `(.L_x_2485) ;  /* 0x0000000400287947 */ /* 0x000fec0003800000 */
.L_x_2498:
        /* <DEDUP_REMOVED lines=21> */
.L_x_2507:
[----:B------:R-:W-:Y:S05]  /*1f80*/  BSYNC.RECONVERGENT B1 ;  /* 0x0000000000017941 */ /* 0x000fea0003800200 */
.L_x_2506:
[----:B------:R-:W-:Y:S01]  /*1f90*/  IMAD.SHL.U32 R0, R0, 0x200000, RZ ;  /* 0x0020000000007824 */ /* 0x000fe200078e00ff */
[----:B------:R-:W-:-:S04]  /*1fa0*/  LEA R3, R3, 0x37800000, 0x17 ;  /* 0x3780000003037811 */ /* 0x000fc800078eb8ff */
[----:B------:R-:W-:-:S07]  /*1fb0*/  LOP3.LUT R0, R3, R0, R7, 0xfe, !PT ;  /* 0x0000000003007212 */ /* 0x000fce00078efe07 */
.L_x_2505:
[----:B------:R-:W-:Y:S05]  /*1fc0*/  BSYNC.RECONVERGENT B0 ;  /* 0x0000000000007941 */ /* 0x000fea0003800200 */
.L_x_2504:
[----:B------:R-:W-:-:S04]  /*1fd0*/  F2FP.F16.F32.PACK_AB R0, RZ, R0 ;  /* 0x00000000ff00723e */ /* 0x000fc800000000ff */
[----:B------:R-:W-:Y:S01]  /*1fe0*/  PRMT R26, R0, 0x7610, R26 ;  /* 0x00007610001a7816 */ /* 0x000fe2000000001a */
[----:B------:R-:W-:Y:S06]  /*1ff0*/  BRA `(.L_x_2485) ;  /* 0x0000000000b47947 */ /* 0x000fec0003800000 */
.L_x_2497:
[----:B------:R-:W-:-:S09]  /*2000*/  UISETP.NE.AND UP0, UPT, UR4, 0x1c, UPT ;  /* 0x0000001c0400788c */ /* 0x000fd2000bf05270 */
[----:B------:R-:W-:Y:S05]  /*2010*/  BRA.U !UP0, `(.L_x_2508) ;  /* 0x00000001089c7547 */ /* 0x000fea000b800000 */
[----:B------:R-:W-:-:S09]  /*2020*/  UISETP.NE.AND UP0, UPT, UR4, 0x1d, UPT ;  /* 0x0000001d0400788c */ /* 0x000fd2000bf05270 */
[----:B------:R-:W-:Y:S05]  /*2030*/  BRA.U !UP0, `(.L_x_2509) ;  /* 0x0000000108807547 */ /* 0x000fea000b800000 */
[----:B------:R-:W-:-:S09]  /*2040*/  UISETP.NE.AND UP0, UPT, UR4, 0x2c, UPT ;  /* 0x0000002c0400788c */ /* 0x000fd2000bf05270 */
[----:B------:R-:W-:Y:S05]  /*2050*/  BRA.U !UP0, `(.L_x_2510) ;  /* 0x0000000108487547 */ /* 0x000fea000b800000 */
.L_x_2484:
        /* <DEDUP_REMOVED lines=15> */
[----:B--2--5:R-:W-:Y:S05]  /*2150*/  CALL.ABS.NOINC R14 ;  /* 0x000000000e007343 */ /* 0x024fea0003c00000 */
.L_x_2511:
[----:B------:R-:W-:Y:S01]  /*2160*/  PRMT R26, RZ, 0x7610, R26 ;  /* 0x00007610ff1a7816 */ /* 0x000fe2000000001a */
[----:B------:R-:W-:Y:S06]  /*2170*/  BRA `(.L_x_2485) ;  /* 0x0000000000547947 */ /* 0x000fec0003800000 */
.L_x_2510:
        /* <DEDUP_REMOVED lines=8> */
.L_x_2513:
[----:B------:R-:W-:Y:S05]  /*2200*/  BSYNC.RECONVERGENT B0 ;  /* 0x0000000000007941 */ /* 0x000fea0003800200 */
.L_x_2512:
[----:B------:R-:W-:-:S04]  /*2210*/  F2FP.F16.F32.PACK_AB R0, RZ, R0 ;  /* 0x00000000ff00723e */ /* 0x000fc800000000ff */
[----:B------:R-:W-:Y:S01]  /*2220*/  PRMT R26, R0, 0x7610, R26 ;  /* 0x00007610001a7816 */ /* 0x000fe2000000001a */
[----:B------:R-:W-:Y:S06]  /*2230*/  BRA `(.L_x_2485) ;  /* 0x0000000000247947 */ /* 0x000fec0003800000 */
.L_x_2509:
[----:B------:R-:W2:Y:S02]  /*2240*/  LDG.E.64 R4, desc[UR36][R4.64] ;  /* 0x0000002404047981 */ /* 0x000ea4000c1e1b00 */
[----:B--2---:R-:W0:Y:S02]  /*2250*/  I2F.U64 R0, R4 ;  /* 0x0000000400007312 */ /* 0x004e240000301000 */
[----:B0-----:R-:W-:-:S04]  /*2260*/  F2FP.F16.F32.PACK_AB R0, RZ, R0 ;  /* 0x00000000ff00723e */ /* 0x001fc800000000ff */
[----:B------:R-:W-:Y:S01]  /*2270*/  PRMT R26, R0, 0x7610, R26 ;  /* 0x00007610001a7816 */ /* 0x000fe2000000001a */
[----:B------:R-:W-:Y:S06]  /*2280*/  BRA `(.L_x_2485) ;  /* 0x0000000000107947 */ /* 0x000fec0003800000 */
.L_x_2508:
[----:B------:R-:W2:Y:S02]  /*2290*/  LDG.E R4, desc[UR36][R4.64] ;  /* 0x0000002404047981 */ /* 0x000ea4000c1e1900 */
[----:B--2---:R-:W-:-:S04]  /*22a0*/  I2FP.F32.U32 R0, R4 ;  /* 0x0000000400007245 */ /* 0x004fc80000201000 */
[----:B------:R-:W-:-:S04]  /*22b0*/  F2FP.F16.F32.PACK_AB R0, RZ, R0 ;  /* 0x00000000ff00723e */ /* 0x000fc800000000ff */
[----:B------:R-:W-:-:S07]  /*22c0*/  PRMT R26, R0, 0x7610, R26 ;  /* 0x00007610001a7816 */ /* 0x000fce000000001a */
.L_x_2485:
[----:B------:R-:W-:-:S07]  /*22d0*/  VIADD R19, R25, 0x80 ;  /* 0x0000008019137836 */ /* 0x000fce0000000000 */
.L_x_2445:
[----:B------:R-:W-:Y:S05]  /*22e0*/  BSYNC.RECONVERGENT B6 ;  /* 0x0000000000067941 */ /* 0x000fea0003800200 */
.L_x_2444:
[----:B------:R-:W-:Y:S01]  /*22f0*/  ISETP.GE.AND P0, PT, R19, R16, PT ;  /* 0x000000101300720c */ /* 0x000fe20003f06270 */
[----:B------:R-:W-:Y:S01]  /*2300*/  BSSY.RECONVERGENT B6, `(.L_x_2514) ;  /* 0x0000226000067945 */ /* 0x000fe20003800200 */
[----:B------:R-:W-:Y:S02]  /*2310*/  PRMT R27, RZ, 0x7610, R27 ;  /* 0x00007610ff1b7816 */ /* 0x000fe4000000001b */
[----:B------:R-:W-:-:S09]  /*2320*/  PRMT R24, RZ, 0x7610, R24 ;  /* 0x00007610ff187816 */ /* 0x000fd20000000018 */
[----:B------:R-:W-:Y:S05]  /*2330*/  @P0 BRA `(.L_x_2515) ;  /* 0x0000002000880947 */ /* 0x000fea0003800000 */
[----:B01----:R-:W0:Y:S01]  /*2340*/  LDC.64 R4, c[0x0][0x390] ;  /* 0x0000e400ff047b82 */ /* 0x003e220000000a00 */
        /* <DEDUP_REMOVED lines=21> */
.L_x_2519:
[----:B------:R-:W2:Y:S02]  /*24a0*/  LDG.E.U8 R4, desc[UR36][R4.64] ;  /* 0x0000002404047981 */ /* 0x000ea4000c1e1100 */
[----:B--2---:R-:W-:-:S04]  /*24b0*/  I2FP.F32.U32 R0, R4 ;  /* 0x0000000400007245 */ /* 0x004fc80000201000 */
[----:B------:R-:W-:-:S04]  /*24c0*/  F2FP.F16.F32.PACK_AB R0, RZ, R0 ;  /* 0x00000000ff00723e */ /* 0x000fc800000000ff */
[----:B------:R-:W-:Y:S01]  /*24d0*/  PRMT R27, R0, 0x7610, R27 ;  /* 0x00007610001b7816 */ /* 0x000fe2000000001b */
[----:B------:R-:W-:Y:S06]  /*24e0*/  BRA `(.L_x_2521) ;  /* 0x0000000c00d87947 */ /* 0x000fec0003800000 */
.L_x_2518:
        /* <DEDUP_REMOVED lines=11> */
.L_x_2523:
[----:B------:R-:W2:Y:S02]  /*25a0*/  LDG.E R4, desc[UR36][R4.64] ;  /* 0x0000002404047981 */ /* 0x000ea4000c1e1900 */
[----:B--2---:R-:W-:-:S04]  /*25b0*/  I2FP.F32.S32 R0, R4 ;  /* 0x0000000400007245 */ /* 0x004fc80000201400 */
[----:B------:R-:W-:-:S04]  /*25c0*/  F2FP.F16.F32.PACK_AB R0, RZ, R0 ;  /* 0x00000000ff00723e */ /* 0x000fc800000000ff */
[----:B------:R-:W-:Y:S01]  /*25d0*/  PRMT R27, R0, 0x7610, R27 ;  /* 0x00007610001b7816 */ /* 0x000fe2000000001b */
[----:B------:R-:W-:Y:S06]  /*25e0*/  BRA `(.L_x_2521) ;  /* 0x0000000c00987947 */ /* 0x000fec0003800000 */
.L_x_2522:
[----:B------:R-:W2:Y:S02]  /*25f0*/  LDG.E.U16 R4, desc[UR36][R4.64] ;  /* 0x0000002404047981 */ /* 0x000ea4000c1e1500 */
[----:B--2---:R-:W0:Y:S02]  /*2600*/  I2F.S16 R0, R4 ;  /* 0x0000000400007306 */ /* 0x004e240000101400 */
[----:B0-----:R-:W-:-:S04]  /*2610*/  F2FP.F16.F32.PACK_AB R0, RZ, R0 ;  /* 0x00000000ff00723e */ /* 0x001fc800000000ff */
[----:B------:R-:W-:Y:S01]  /*2620*/  PRMT R27, R0, 0x7610, R27 ;  /* 0x00007610001b7816 */ /* 0x000fe2000000001b */
[----:B------:R-:W-:Y:S06]  /*2630*/  BRA `(.L_x_2521) ;  /* 0x0000000c00847947 */ /* 0x000fec0003800000 */
.L_x_2517:
        /* <DEDUP_REMOVED lines=9> */
.L_x_2525:
[----:B------:R1:W5:Y:S01]  /*26d0*/  LDG.E.U16 R27, desc[UR36][R4.64] ;  /* 0x00000024041b7981 */ /* 0x000362000c1e1500 */
[----:B------:R-:W-:Y:S05]  /*26e0*/  BRA `(.L_x_2521) ;  /* 0x0000000c00587947 */ /* 0x000fea0003800000 */
.L_x_2524:
        /* <DEDUP_REMOVED lines=9> */
.L_x_2527:
[----:B------:R0:W5:Y:S01]  /*2780*/  LDG.E.U16 R27, desc[UR36][R4.64] ;  /* 0x00000024041b7981 */ /* 0x000162000c1e1500 */
[----:B------:R-:W-:Y:S05]  /*2790*/  BRA `(.L_x_2521) ;  /* 0x0000000c002c7947 */ /* 0x000fea0003800000 */
.L_x_2526:
        /* <DEDUP_REMOVED lines=13> */
.L_x_2516:
        /* <DEDUP_REMOVED lines=14> */
.L_x_2530:
        /* <DEDUP_REMOVED lines=13> */
.L_x_2529:
        /* <DEDUP_REMOVED lines=27> */
.L_x_2532:
        /* <DEDUP_REMOVED lines=11> */
[----:B------:R-:W-:-:S04]  /*2c80*/  LOP3.LUT R0, R0, 0x80000000, R3, 0xf8, !PT ;  /* 0x8000000000007812 */ /* 0x000fc800078ef803 */
[----:B------:R-:W-:-:S04]  /*2c90*/  F2FP.F16.F32.PACK_AB R0, RZ, R0 ;  /* 0x00000000ff00723e */ /* 0x000fc800000000ff */
[----:B------:R-:W-:Y:S01]  /*2ca0*/  PRMT R27, R0, 0x7610, R27 ;  /* 0x00007610001b7816 */ /* 0x000fe2000000001b */
[----:B------:R-:W-:Y:S06]  /*2cb0*/  BRA `(.L_x_2521) ;  /* 0x0000000400e47947 */ /* 0x000fec0003800000 */
.L_x_2531:
[----:B------:R-:W2:Y:S02]  /*2cc0*/  LDG.E.U16 R0, desc[UR36][R4.64] ;  /* 0x0000002404007981 */ /* 0x000ea4000c1e1500 */
[----:B--2---:R-:W-:-:S05]  /*2cd0*/  IMAD.U32 R0, R0, 0x10000, RZ ;  /* 0x0001000000007824 */ /* 0x004fca00078e00ff */
[----:B------:R-:W-:-:S04]  /*2ce0*/  F2FP.F16.F32.PACK_AB R0, RZ, R0 ;  /* 0x00000000ff00723e */ /* 0x000fc800000000ff */
[----:B------:R-:W-:Y:S01]  /*2cf0*/  PRMT R27, R0, 0x7610, R27 ;  /* 0x00007610001b7816 */ /* 0x000fe2000000001b */
[----:B------:R-:W-:Y:S06]  /*2d00*/  BRA `(.L_x_2521) ;  /* 0x0000000400d07947 */ /* 0x000fec0003800000 */
.L_x_2528:
        /* <DEDUP_REMOVED lines=13> */
.L_x_2535:
        /* <DEDUP_REMOVED lines=21> */
.L_x_2539:
[----:B------:R-:W-:Y:S05]  /*2f30*/  BSYNC.RECONVERGENT B1 ;  /* 0x0000000000017941 */ /* 0x000fea0003800200 */
.L_x_2538:
[----:B------:R-:W-:Y:S01]  /*2f40*/  IMAD.SHL.U32 R0, R0, 0x100000, RZ ;  /* 0x0010000000007824 */ /* 0x000fe200078e00ff */
[----:B------:R-:W-:-:S04]  /*2f50*/  LEA R3, R3, 0x3b800000, 0x17 ;  /* 0x3b80000003037811 */ /* 0x000fc800078eb8ff */
[----:B------:R-:W-:-:S07]  /*2f60*/  LOP3.LUT R0, R3, R0, R7, 0xfe, !PT ;  /* 0x0000000003007212 */ /* 0x000fce00078efe07 */
.L_x_2537:
[----:B------:R-:W-:Y:S05]  /*2f70*/  BSYNC.RECONVERGENT B0 ;  /* 0x0000000000007941 */ /* 0x000fea0003800200 */
.L_x_2536:
[----:B------:R-:W-:-:S04]  /*2f80*/  F2FP.F16.F32.PACK_AB R0, RZ, R0 ;  /* 0x00000000ff00723e */ /* 0x000fc800000000ff */
[----:B------:R-:W-:Y:S01]  /*2f90*/  PRMT R27, R0, 0x7610, R27 ;  /* 0x00007610001b7816 */ /* 0x000fe2000000001b */
[----:B------:R-:W-:Y:S06]  /*2fa0*/  BRA `(.L_x_2521) ;  /* 0x0000000400287947 */ /* 0x000fec0003800000 */
.L_x_2534:
        /* <DEDUP_REMOVED lines=21> */
.L_x_2543:
[----:B------:R-:W-:Y:S05]  /*3100*/  BSYNC.RECONVERGENT B1 ;  /* 0x0000000000017941 */ /* 0x000fea0003800200 */
.L_x_2542:
[----:B------:R-:W-:Y:S01]  /*3110*/  IMAD.SHL.U32 R0, R0, 0x200000, RZ ;  /* 0x0020000000007824 */ /* 0x000fe200078e00ff */
[----:B------:R-:W-:-:S04]  /*3120*/  LEA R3, R3, 0x37800000, 0x17 ;  /* 0x3780000003037811 */ /* 0x000fc800078eb8ff */
[----:B------:R-:W-:-:S07]  /*3130*/  LOP3.LUT R0, R3, R0, R7, 0xfe, !PT ;  /* 0x0000000003007212 */ /* 0x000fce00078efe07 */
.L_x_2541:
[----:B------:R-:W-:Y:S05]  /*3140*/  BSYNC.RECONVERGENT B0 ;  /* 0x0000000000007941 */ /* 0x000fea0003800200 */
.L_x_2540:
[----:B------:R-:W-:-:S04]  /*3150*/  F2FP.F16.F32.PACK_AB R0, RZ, R0 ;  /* 0x00000000ff00723e */ /* 0x000fc800000000ff */
[----:B------:R-:W-:Y:S01]  /*3160*/  PRMT R27, R0, 0x7610, R27 ;  /* 0x00007610001b7816 */ /* 0x000fe2000000001b */
[----:B------:R-:W-:Y:S06]  /*3170*/  BRA `(.L_x_2521) ;  /* 0x0000000000b47947 */ /* 0x000fec0003800000 */
.L_x_2533:
        /* <DEDUP_REMOVED lines=14> */
.L_x_2547:
[----:B------:R-:W-:Y:S05]  /*3260*/  BSYNC.RECONVERGENT B0 ;  /* 0x0000000000007941 */ /* 0x000fea0003800200 */
.L_x_2546:
[----:B------:R-:W-:-:S04]  /*3270*/  F2FP.F16.F32.PACK_AB R0, RZ, R0 ;  /* 0x00000000ff00723e */ /* 0x000fc800000000ff */
[----:B------:R-:W-:Y:S01]  /*3280*/  PRMT R27, R0, 0x7610, R27 ;  /* 0x00007610001b7816 */ /* 0x000fe2000000001b */
[----:B------:R-:W-:Y:S06]  /*3290*/  BRA `(.L_x_2521) ;  /* 0x00000000006c7947 */ /* 0x000fec0003800000 */
.L_x_2520:
        /* <DEDUP_REMOVED lines=16> */
.L_x_2548:
[----:B------:R-:W-:Y:S01]  /*33a0*/  PRMT R27, RZ, 0x7610, R27 ;  /* 0x00007610ff1b7816 */ /* 0x000fe2000000001b */
[----:B------:R-:W-:Y:S06]  /*33b0*/  BRA `(.L_x_2521) ;  /* 0x0000000000247947 */ /* 0x000fec0003800000 */
.L_x_2545:
[----:B------:R-:W2:Y:S02]  /*33c0*/  LDG.E.64 R4, desc[UR36][R4.64] ;  /* 0x0000002404047981 */ /* 0x000ea4000c1e1b00 */
[----:B--2---:R-:W0:Y:S02]  /*33d0*/  I2F.U64 R0, R4 ;  /* 0x0000000400007312 */ /* 0x004e240000301000 */
[----:B0-----:R-:W-:-:S04]  /*33e0*/  F2FP.F16.F32.PACK_AB R0, RZ, R0 ;  /* 0x00000000ff00723e */ /* 0x001fc800000000ff */
[----:B------:R-:W-:Y:S01]  /*33f0*/  PRMT R27, R0, 0x7610, R27 ;  /* 0x00007610001b7816 */ /* 0x000fe2000000001b */
[----:B------:R-:W-:Y:S06]  /*3400*/  BRA `(.L_x_2521) ;  /* 0x0000000000107947 */ /* 0x000fec0003800000 */
.L_x_2544:
[----:B------:R-:W2:Y:S02]  /*3410*/  LDG.E R4, desc[UR36][R4.64] ;  /* 0x0000002404047981 */ /* 0x000ea4000c1e1900 */
[----:B--2---:R-:W-:-:S04]  /*3420*/  I2FP.F32.U32 R0, R4 ;  /* 0x0000000400007245 */ /* 0x004fc80000201000 */
[----:B------:R-:W-:-:S04]  /*3430*/  F2FP.F16.F32.PACK_AB R0, RZ, R0 ;  /* 0x00000000ff00723e */ /* 0x000fc800000000ff */
[----:B------:R-:W-:-:S07]  /*3440*/  PRMT R27, R0, 0x7610, R27 ;  /* 0x00007610001b7816 */ /* 0x000fce000000001b */
.L_x_2521:
        /* <DEDUP_REMOVED lines=21> */
.L_x_2552:
[----:B------:R-:W2:Y:S02]  /*35a0*/  LDG.E.U8 R4, desc[UR36][R4.64] ;  /* 0x0000002404047981 */ /* 0x000ea4000c1e1100 */
[----:B--2---:R-:W-:-:S04]  /*35b0*/  I2FP.F32.U32 R0, R4 ;  /* 0x0000000400007245 */ /* 0x004fc80000201000 */
[----:B------:R-:W-:-:S04]  /*35c0*/  F2FP.F16.F32.PACK_AB R0, RZ, R0 ;  /* 0x00000000ff00723e */ /* 0x000fc800000000ff */
[----:B------:R-:W-:Y:S01]  /*35d0*/  PRMT R24, R0, 0x7610, R24 ;  /* 0x0000761000187816 */ /* 0x000fe20000000018 */
[----:B------:R-:W-:Y:S06]  /*35e0*/  BRA `(.L_x_2554) ;  /* 0x0000000c00d87947 */ /* 0x000fec0003800000 */
.L_x_2551:
        /* <DEDUP_REMOVED lines=11> */
.L_x_2556:
[----:B------:R-:W2:Y:S02]  /*36a0*/  LDG.E R4, desc[UR36][R4.64] ;  /* 0x0000002404047981 */ /* 0x000ea4000c1e1900 */
[----:B--2---:R-:W-:-:S04]  /*36b0*/  I2FP.F32.S32 R0, R4 ;  /* 0x0000000400007245 */ /* 0x004fc80000201400 */
[----:B------:R-:W-:-:S04]  /*36c0*/  F2FP.F16.F32.PACK_AB R0, RZ, R0 ;  /* 0x00000000ff00723e */ /* 0x000fc800000000ff */
[----:B------:R-:W-:Y:S01]  /*36d0*/  PRMT R24, R0, 0x7610, R24 ;  /* 0x0000761000187816 */ /* 0x000fe20000000018 */
[----:B------:R-:W-:Y:S06]  /*36e0*/  BRA `(.L_x_2554) ;  /* 0x0000000c00987947 */ /* 0x000fec0003800000 */
.L_x_2555:
[----:B------:R-:W2:Y:S02]  /*36f0*/  LDG.E.U16 R4, desc[UR36][R4.64] ;  /* 0x0000002404047981 */ /* 0x000ea4000c1e1500 */
[----:B--2---:R-:W0:Y:S02]  /*3700*/  I2F.S16 R0, R4 ;  /* 0x0000000400007306 */ /* 0x004e240000101400 */
[----:B0-----:R-:W-:-:S04]  /*3710*/  F2FP.F16.F32.PACK_AB R0, RZ, R0 ;  /* 0x00000000ff00723e */ /* 0x001fc800000000ff */
[----:B------:R-:W-:Y:S01]  /*3720*/  PRMT R24, R0, 0x7610, R24 ;  /* 0x0000761000187816 */ /* 0x000fe20000000018 */
[----:B------:R-:W-:Y:S06]  /*3730*/  BRA `(.L_x_2554) ;  /* 0x0000000c00847947 */ /* 0x000fec0003800000 */
.L_x_2550:
        /* <DEDUP_REMOVED lines=9> */
.L_x_2558:
[----:B------:R1:W5:Y:S01]  /*37d0*/  LDG.E.U16 R24, desc[UR36][R4.64] ;  /* 0x0000002404187981 */ /* 0x000362000c1e1500 */
[----:B------:R-:W-:Y:S05]  /*37e0*/  BRA `(.L_x_2554) ;  /* 0x0000000c00587947 */ /* 0x000fea0003800000 */
.L_x_2557:
        /* <DEDUP_REMOVED lines=9> */
.L_x_2560:
[----:B------:R0:W5:Y:S01]  /*3880*/  LDG.E.U16 R24, desc[UR36][R4.64] ;  /* 0x0000002404187981 */ /* 0x000162000c1e1500 */
[----:B------:R-:W-:Y:S05]  /*3890*/  BRA `(.L_x_2554) ;  /* 0x0000000c002c7947 */ /* 0x000fea0003800000 */
.L_x_2559:
        /* <DEDUP_REMOVED lines=13> */
.L_x_2549:
        /* <DEDUP_REMOVED lines=14> */
.L_x_2563:
        /* <DEDUP_REMOVED lines=13> */
.L_x_2562:
        /* <DEDUP_REMOVED lines=27> */
.L_x_2565:
        /* <DEDUP_REMOVED lines=15> */
.L_x_2564:
[----:B------:R-:W2:Y:S02]  /*3dc0*/  LDG.E.U16 R0, desc[UR36][R4.64] ;  /* 0x0000002404007981 */ /* 0x000ea4000c1e1500 */
[----:B--2---:R-:W-:-:S05]  /*3dd0*/  IMAD.U32 R0, R0, 0x10000, RZ ;  /* 0x0001000000007824 */ /* 0x004fca00078e00ff */
[----:B------:R-:W-:-:S04]  /*3de0*/  F2FP.F16.F32.PACK_AB R0, RZ, R0 ;  /* 0x00000000ff00723e */ /* 0x000fc800000000ff */
[----:B------:R-:W-:Y:S01]  /*3df0*/  PRMT R24, R0, 0x7610, R24 ;  /* 0x0000761000187816 */ /* 0x000fe20000000018 */
[----:B------:R-:W-:Y:S06]  /*3e00*/  BRA `(.L_x_2554) ;  /* 0x0000000400d07947 */ /* 0x000fec0003800000 */
.L_x_2561:
        /* <DEDUP_REMOVED lines=13> */
.L_x_2568:
        /* <DEDUP_REMOVED lines=21> */
.L_x_2572:
[----:B------:R-:W-:Y:S05]  /*4030*/  BSYNC.RECONVERGENT B1 ;  /* 0x0000000000017941 */ /* 0x000fea0003800200 */
.L_x_2571:
[----:B------:R-:W-:Y:S01]  /*4040*/  IMAD.SHL.U32 R0, R0, 0x100000, RZ ;  /* 0x0010000000007824 */ /* 0x000fe200078e00ff */
[----:B------:R-:W-:-:S04]  /*4050*/  LEA R3, R3, 0x3b800000, 0x17 ;  /* 0x3b80000003037811 */ /* 0x000fc800078eb8ff */
[----:B------:R-:W-:-:S07]  /*4060*/  LOP3.LUT R0, R3, R0, R7, 0xfe, !PT ;  /* 0x0000000003007212 */ /* 0x000fce00078efe07 */
.L_x_2570:
[----:B------:R-:W-:Y:S05]  /*4070*/  BSYNC.RECONVERGENT B0 ;  /* 0x0000000000007941 */ /* 0x000fea0003800200 */
.L_x_2569:
[----:B------:R-:W-:-:S04]  /*4080*/  F2FP.F16.F32.PACK_AB R0, RZ, R0 ;  /* 0x00000000ff00723e */ /* 0x000fc800000000ff */
[----:B------:R-:W-:Y:S01]  /*4090*/  PRMT R24, R0, 0x7610, R24 ;  /* 0x0000761000187816 */ /* 0x000fe20000000018 */
[----:B------:R-:W-:Y:S06]  /*40a0*/  BRA `(.L_x_2554) ;  /* 0x0000000400287947 */ /* 0x000fec0003800000 */
.L_x_2567:
        /* <DEDUP_REMOVED lines=21> */
.L_x_2576:
[----:B------:R-:W-:Y:S05]  /*4200*/  BSYNC.RECONVERGENT B1 ;  /* 0x0000000000017941 */ /* 0x000fea0003800200 */
.L_x_2575:
[----:B------:R-:W-:Y:S01]  /*4210*/  IMAD.SHL.U32 R0, R0, 0x200000, RZ ;  /* 0x0020000000007824 */ /* 0x000fe200078e00ff */
[----:B------:R-:W-:-:S04]  /*4220*/  LEA R3, R3, 0x37800000, 0x17 ;  /* 0x3780000003037811 */ /* 0x000fc800078eb8ff */
[----:B------:R-:W-:-:S07]  /*4230*/  LOP3.LUT R0, R3, R0, R7, 0xfe, !PT ;  /* 0x0000000003007212 */ /* 0x000fce00078efe07 */
.L_x_2574:
[----:B------:R-:W-:Y:S05]  /*4240*/  BSYNC.RECONVERGENT B0 ;  /* 0x0000000000007941 */ /* 0x000fea0003800200 */
.L_x_2573:
[----:B------:R-:W-:-:S04]  /*4250*/  F2FP.F16.F32.PACK_AB R0, RZ, R0 ;  /* 0x00000000ff00723e */ /* 0x000fc800000000ff */
[----:B------:R-:W-:Y:S01]  /*4260*/  PRMT R24, R0, 0x7610, R24 ;  /* 0x0000761000187816 */ /* 0x000fe20000000018 */
[----:B------:R-:W-:Y:S06]  /*4270*/  BRA `(.L_x_2554) ;  /* 0x0000000000b47947 */ /* 0x000fec0003800000 */
.L_x_2566:
        /* <DEDUP_REMOVED lines=14> */
.L_x_2580:
[----:B------:R-:W-:Y:S05]  /*4360*/  BSYNC.RECONVERGENT B0 ;  /* 0x0000000000007941 */ /* 0x000fea0003800200 */
.L_x_2579:
[----:B------:R-:W-:-:S04]  /*4370*/  F2FP.F16.F32.PACK_AB R0, RZ, R0 ;  /* 0x00000000ff00723e */ /* 0x000fc800000000ff */
[----:B------:R-:W-:Y:S01]  /*4380*/  PRMT R24, R0, 0x7610, R24 ;  /* 0x0000761000187816 */ /* 0x000fe20000000018 */
[----:B------:R-:W-:Y:S06]  /*4390*/  BRA `(.L_x_2554) ;  /* 0x00000000006c7947 */ /* 0x000fec0003800000 */
.L_x_2553:
        /* <DEDUP_REMOVED lines=16> */
.L_x_2581:
[----:B------:R-:W-:Y:S01]  /*44a0*/  PRMT R24, RZ, 0x7610, R24 ;  /* 0x00007610ff187816 */ /* 0x000fe20000000018 */
[----:B------:R-:W-:Y:S06]  /*44b0*/  BRA `(.L_x_2554) ;  /* 0x0000000000247947 */ /* 0x000fec0003800000 */
.L_x_2578:
[----:B------:R-:W2:Y:S02]  /*44c0*/  LDG.E.64 R4, desc[UR36][R4.64] ;  /* 0x0000002404047981 */ /* 0x000ea4000c1e1b00 */
[----:B--2---:R-:W0:Y:S02]  /*44d0*/  I2F.U64 R0, R4 ;  /* 0x0000000400007312 */ /* 0x004e240000301000 */
[----:B0-----:R-:W-:-:S04]  /*44e0*/  F2FP.F16.F32.PACK_AB R0, RZ, R0 ;  /* 0x00000000ff00723e */ /* 0x001fc800000000ff */
[----:B------:R-:W-:Y:S01]  /*44f0*/  PRMT R24, R0, 0x7610, R24 ;  /* 0x0000761000187816 */ /* 0x000fe20000000018 */
[----:B------:R-:W-:Y:S06]  /*4500*/  BRA `(.L_x_2554) ;  /* 0x0000000000107947 */ /* 0x000fec0003800000 */
.L_x_2577:
[----:B------:R-:W2:Y:S02]  /*4510*/  LDG.E R4, desc[UR36][R4.64] ;  /* 0x0000002404047981 */ /* 0x000ea4000c1e1900 */
[----:B--2---:R-:W-:-:S04]  /*4520*/  I2FP.F32.U32 R0, R4 ;  /* 0x0000000400007245 */ /* 0x004fc80000201000 */
[----:B------:R-:W-:-:S04]  /*4530*/  F2FP.F16.F32.PACK_AB R0, RZ, R0 ;  /* 0x00000000ff00723e */ /* 0x000fc800000000ff */
[----:B------:R-:W-:-:S07]  /*4540*/  PRMT R24, R0, 0x7610, R24 ;  /* 0x0000761000187816 */ /* 0x000fce0000000018 */
.L_x_2554:
[----:B------:R-:W-:-:S07]  /*4550*/  VIADD R19, R19, 0x80 ;  /* 0x0000008013137836 */ /* 0x000fce0000000000 */
.L_x_2515:
[----:B------:R-:W-:Y:S05]  /*4560*/  BSYNC.RECONVERGENT B6 ;  /* 0x0000000000067941 */ /* 0x000fea0003800200 */
.L_x_2514:
        /* <DEDUP_REMOVED lines=27> */
.L_x_2587:
[----:B------:R-:W2:Y:S02]  /*4720*/  LDG.E.U8 R4, desc[UR36][R4.64] ;  /* 0x0000002404047981 */ /* 0x000ea4000c1e1100 */
[----:B--2---:R-:W-:-:S04]  /*4730*/  I2FP.F32.U32 R0, R4 ;  /* 0x0000000400007245 */ /* 0x004fc80000201000 */
[----:B------:R-:W-:-:S04]  /*4740*/  F2FP.F16.F32.PACK_AB R0, RZ, R0 ;  /* 0x00000000ff00723e */ /* 0x000fc800000000ff */
[----:B------:R-:W-:Y:S01]  /*4750*/  PRMT R23, R0, 0x7610, R23 ;  /* 0x0000761000177816 */ /* 0x000fe20000000017 */
[----:B------:R-:W-:Y:S06]  /*4760*/  BRA `(.L_x_2589) ;  /* 0x0000000c00d87947 */ /* 0x000fec0003800000 */
.L_x_2586:
        /* <DEDUP_REMOVED lines=11> */
.L_x_2591:
[----:B------:R-:W2:Y:S02]  /*4820*/  LDG.E R4, desc[UR36][R4.64] ;  /* 0x0000002404047981 */ /* 0x000ea4000c1e1900 */
[----:B--2---:R-:W-:-:S04]  /*4830*/  I2FP.F32.S32 R0, R4 ;  /* 0x0000000400007245 */ /* 0x004fc80000201400 */
[----:B------:R-:W-:-:S04]  /*4840*/  F2FP.F16.F32.PACK_AB R0, RZ, R0 ;  /* 0x00000000ff00723e */ /* 0x000fc800000000ff */
[----:B------:R-:W-:Y:S01]  /*4850*/  PRMT R23, R0, 0x7610, R23 ;  /* 0x0000761000177816 */ /* 0x000fe20000000017 */
[----:B------:R-:W-:Y:S06]  /*4860*/  BRA `(.L_x_2589) ;  /* 0x0000000c00987947 */ /* 0x000fec0003800000 */
.L_x_2590:
[----:B------:R-:W2:Y:S02]  /*4870*/  LDG.E.U16 R4, desc[UR36][R4.64] ;  /* 0x0000002404047981 */ /* 0x000ea4000c1e1500 */
[----:B--2---:R-:W0:Y:S02]  /*4880*/  I2F.S16 R0, R4 ;  /* 0x0000000400007306 */ /* 0x004e240000101400 */
[----:B0-----:R-:W-:-:S04]  /*4890*/  F2FP.F16.F32.PACK_AB R0, RZ, R0 ;  /* 0x00000000ff00723e */ /* 0x001fc800000000ff */
[----:B------:R-:W-:Y:S01]  /*48a0*/  PRMT R23, R0, 0x7610, R23 ;  /* 0x0000761000177816 */ /* 0x000fe20000000017 */
[----:B------:R-:W-:Y:S06]  /*48b0*/  BRA `(.L_x_2589) ;  /* 0x0000000c00847947 */ /* 0x000fec0003800000 */
.L_x_2585:
        /* <DEDUP_REMOVED lines=9> */
.L_x_2593:
[----:B------:R1:W5:Y:S01]  /*4950*/  LDG.E.U16 R23, desc[UR36][R4.64] ;  /* 0x0000002404177981 */ /* 0x000362000c1e1500 */
[----:B------:R-:W-:Y:S05]  /*4960*/  BRA `(.L_x_2589) ;  /* 0x0000000c00587947 */ /* 0x000fea0003800000 */
.L_x_2592:
        /* <DEDUP_REMOVED lines=9> */
.L_x_2595:
[----:B------:R0:W5:Y:S01]  /*4a00*/  LDG.E.U16 R23, desc[UR36][R4.64] ;  /* 0x0000002404177981 */ /* 0x000162000c1e1500 */
[----:B------:R-:W-:Y:S05]  /*4a10*/  BRA `(.L_x_2589) ;  /* 0x0000000c002c7947 */ /* 0x000fea0003800000 */
.L_x_2594:
        /* <DEDUP_REMOVED lines=13> */
.L_x_2584:
        /* <DEDUP_REMOVED lines=14> */
.L_x_2598:
        /* <DEDUP_REMOVED lines=13> */
.L_x_2597:
        /* <DEDUP_REMOVED lines=27> */
.L_x_2600:
        /* <DEDUP_REMOVED lines=15> */
.L_x_2599:
[----:B------:R-:W2:Y:S02]  /*4f40*/  LDG.E.U16 R0, desc[UR36][R4.64] ;  /* 0x0000002404007981 */ /* 0x000ea4000c1e1500 */
[----:B--2---:R-:W-:-:S05]  /*4f50*/  IMAD.U32 R0, R0, 0x10000, RZ ;  /* 0x0001000000007824 */ /* 0x004fca00078e00ff */
[----:B------:R-:W-:-:S04]  /*4f60*/  F2FP.F16.F32.PACK_AB R0, RZ, R0 ;  /* 0x00000000ff00723e */ /* 0x000fc800000000ff */
[----:B------:R-:W-:Y:S01]  /*4f70*/  PRMT R23, R0, 0x7610, R23 ;  /* 0x0000761000177816 */ /* 0x000fe20000000017 */
[----:B------:R-:W-:Y:S06]  /*4f80*/  BRA `(.L_x_2589) ;  /* 0x0000000400d07947 */ /* 0x000fec0003800000 */
.L_x_2596:
        /* <DEDUP_REMOVED lines=13> */
.L_x_2603:
        /* <DEDUP_REMOVED lines=21> */
.L_x_2607:
[----:B------:R-:W-:Y:S05]  /*51b0*/  BSYNC.RECONVERGENT B1 ;  /* 0x0000000000017941 */ /* 0x000fea0003800200 */
.L_x_2606:
[----:B------:R-:W-:Y:S01]  /*51c0*/  IMAD.SHL.U32 R0, R0, 0x100000, RZ ;  /* 0x0010000000007824 */ /* 0x000fe200078e00ff */
[----:B------:R-:W-:-:S04]  /*51d0*/  LEA R3, R3, 0x3b800000, 0x17 ;  /* 0x3b80000003037811 */ /* 0x000fc800078eb8ff */
[----:B------:R-:W-:-:S07]  /*51e0*/  LOP3.LUT R0, R3, R0, R7, 0xfe, !PT ;  /* 0x0000000003007212 */ /* 0x000fce00078efe07 */
.L_x_2605:
[----:B------:R-:W-:Y:S05]  /*51f0*/  BSYNC.RECONVERGENT B0 ;  /* 0x0000000000007941 */ /* 0x000fea0003800200 */
.L_x_2604:
[----:B------:R-:W-:-:S04]  /*5200*/  F2FP.F16.F32.PACK_AB R0, RZ, R0 ;  /* 0x00000000ff00723e */ /* 0x000fc800000000ff */
[----:B------:R-:W-:Y:S01]  /*5210*/  PRMT R23, R0, 0x7610, R23 ;  /* 0x0000761000177816 */ /* 0x000fe20000000017 */
[----:B------:R-:W-:Y:S06]  /*5220*/  BRA `(.L_x_2589) ;  /* 0x0000000400287947 */ /* 0x000fec0003800000 */
.L_x_2602:
        /* <DEDUP_REMOVED lines=21> */
.L_x_2611:
[----:B------:R-:W-:Y:S05]  /*5380*/  BSYNC.RECONVERGENT B1 ;  /* 0x0000000000017941 */ /* 0x000fea0003800200 */
.L_x_2610:
[----:B------:R-:W-:Y:S01]  /*5390*/  IMAD.SHL.U32 R0, R0, 0x200000, RZ ;  /* 0x0020000000007824 */ /* 0x000fe200078e00ff */
[----:B------:R-:W-:-:S04]  /*53a0*/  LEA R3, R3, 0x37800000, 0x17 ;  /* 0x3780000003037811 */ /* 0x000fc800078eb8ff */
[----:B------:R-:W-:-:S07]  /*53b0*/  LOP3.LUT R0, R3, R0, R7, 0xfe, !PT ;  /* 0x0000000003007212 */ /* 0x000fce00078efe07 */
.L_x_2609:
[----:B------:R-:W-:Y:S05]  /*53c0*/  BSYNC.RECONVERGENT B0 ;  /* 0x0000000000007941 */ /* 0x000fea0003800200 */
.L_x_2608:
[----:B------:R-:W-:-:S04]  /*53d0*/  F2FP.F16.F32.PACK_AB R0, RZ, R0 ;  /* 0x00000000ff00723e */ /* 0x000fc800000000ff */
[----:B------:R-:W-:Y:S01]  /*53e0*/  PRMT R23, R0, 0x7610, R23 ;  /* 0x0000761000177816 */ /* 0x000fe20000000017 */
[----:B------:R-:W-:Y:S06]  /*53f0*/  BRA `(.L_x_2589) ;  /* 0x0000000000b47947 */ /* 0x000fec0003800000 */
.L_x_2601:
        /* <DEDUP_REMOVED lines=14> */
.L_x_2615:
[----:B------:R-:W-:Y:S05]  /*54e0*/  BSYNC.RECONVERGENT B0 ;  /* 0x0000000000007941 */ /* 0x000fea0003800200 */
.L_x_2614:
[----:B------:R-:W-:-:S04]  /*54f0*/  F2FP.F16.F32.PACK_AB R0, RZ, R0 ;  /* 0x00000000ff00723e */ /* 0x000fc800000000ff */
[----:B------:R-:W-:Y:S01]  /*5500*/  PRMT R23, R0, 0x7610, R23 ;  /* 0x0000761000177816 */ /* 0x000fe20000000017 */
[----:B------:R-:W-:Y:S06]  /*5510*/  BRA `(.L_x_2589) ;  /* 0x00000000006c7947 */ /* 0x000fec0003800000 */
.L_x_2588:
        /* <DEDUP_REMOVED lines=16> */
.L_x_2616:
[----:B------:R-:W-:Y:S01]  /*5620*/  PRMT R23, RZ, 0x7610, R23 ;  /* 0x00007610ff177816 */ /* 0x000fe20000000017 */
[----:B------:R-:W-:Y:S06]  /*5630*/  BRA `(.L_x_2589) ;  /* 0x0000000000247947 */ /* 0x000fec0003800000 */
.L_x_2613:
[----:B------:R-:W2:Y:S02]  /*5640*/  LDG.E.64 R4, desc[UR36][R4.64] ;  /* 0x0000002404047981 */ /* 0x000ea4000c1e1b00 */
[----:B--2---:R-:W0:Y:S02]  /*5650*/  I2F.U64 R0, R4 ;  /* 0x0000000400007312 */ /* 0x004e240000301000 */
[----:B0-----:R-:W-:-:S04]  /*5660*/  F2FP.F16.F32.PACK_AB R0, RZ, R0 ;  /* 0x00000000ff00723e */ /* 0x001fc800000000ff */
[----:B------:R-:W-:Y:S01]  /*5670*/  PRMT R23, R0, 0x7610, R23 ;  /* 0x0000761000177816 */ /* 0x000fe20000000017 */
[----:B------:R-:W-:Y:S06]  /*5680*/  BRA `(.L_x_2589) ;  /* 0x0000000000107947 */ /* 0x000fec0003800000 */
.L_x_2612:
[----:B------:R-:W2:Y:S02]  /*5690*/  LDG.E R4, desc[UR36][R4.64] ;  /* 0x0000002404047981 */ /* 0x000ea4000c1e1900 */
[----:B--2---:R-:W-:-:S04]  /*56a0*/  I2FP.F32.U32 R0, R4 ;  /* 0x0000000400007245 */ /* 0x004fc80000201000 */
[----:B------:R-:W-:-:S04]  /*56b0*/  F2FP.F16.F32.PACK_AB R0, RZ, R0 ;  /* 0x00000000ff00723e */ /* 0x000fc800000000ff */
[----:B------:R-:W-:-:S07]  /*56c0*/  PRMT R23, R0, 0x7610, R23 ;  /* 0x0000761000177816 */ /* 0x000fce0000000017 */
.L_x_2589:
[----:B------:R-:W2:Y:S01]  /*56d0*/  LDCU.U8 UR6, c[0x0][0x3a5] ;  /* 0x000074a0ff0677ac */ /* 0x000ea20008000000 */
[----:B01----:R-:W0:Y:S01]  /*56e0*/  LDC.64 R4, c[0x0][0x398] ;  /* 0x0000e600ff047b82 */ /* 0x003e220000000a00 */
[----:B------:R-:W1:Y:S01]  /*56f0*/  LDCU UR5, c[0x0][0x3ac] ;  /* 0x00007580ff0577ac */ /* 0x000e620008000800 */
[----:B--2---:R-:W-:-:S04]  /*5700*/  UPRMT UR4, UR6, 0x9910, URZ ;  /* 0x0000991006047896 */ /* 0x004fc800080000ff */
        /* <DEDUP_REMOVED lines=18> */
.L_x_2620:
[----:B------:R-:W2:Y:S02]  /*5830*/  LDG.E.U8 R4, desc[UR36][R4.64] ;  /* 0x0000002404047981 */ /* 0x000ea4000c1e1100 */
[----:B--2---:R-:W-:-:S04]  /*5840*/  I2FP.F32.U32 R0, R4 ;  /* 0x0000000400007245 */ /* 0x004fc80000201000 */
[----:B------:R-:W-:-:S04]  /*5850*/  F2FP.F16.F32.PACK_AB R0, RZ, R0 ;  /* 0x00000000ff00723e */ /* 0x000fc800000000ff */
[----:B------:R-:W-:Y:S01]  /*5860*/  PRMT R22, R0, 0x7610, R22 ;  /* 0x0000761000167816 */ /* 0x000fe20000000016 */
[----:B------:R-:W-:Y:S06]  /*5870*/  BRA `(.L_x_2622) ;  /* 0x0000000c00d87947 */ /* 0x000fec0003800000 */
.L_x_2619:
        /* <DEDUP_REMOVED lines=11> */
.L_x_2624:
[----:B------:R-:W2:Y:S02]  /*5930*/  LDG.E R4, desc[UR36][R4.64] ;  /* 0x0000002404047981 */ /* 0x000ea4000c1e1900 */
[----:B--2---:R-:W-:-:S04]  /*5940*/  I2FP.F32.S32 R0, R4 ;  /* 0x0000000400007245 */ /* 0x004fc80000201400 */
[----:B------:R-:W-:-:S04]  /*5950*/  F2FP.F16.F32.PACK_AB R0, RZ, R0 ;  /* 0x00000000ff00723e */ /* 0x000fc800000000ff */
[----:B------:R-:W-:Y:S01]  /*5960*/  PRMT R22, R0, 0x7610, R22 ;  /* 0x0000761000167816 */ /* 0x000fe20000000016 */
[----:B------:R-:W-:Y:S06]  /*5970*/  BRA `(.L_x_2622) ;  /* 0x0000000c00987947 */ /* 0x000fec0003800000 */
.L_x_2623:
[----:B------:R-:W2:Y:S02]  /*5980*/  LDG.E.U16 R4, desc[UR36][R4.64] ;  /* 0x0000002404047981 */ /* 0x000ea4000c1e1500 */
[----:B--2---:R-:W0:Y:S02]  /*5990*/  I2F.S16 R0, R4 ;  /* 0x0000000400007306 */ /* 0x004e240000101400 */
[----:B0-----:R-:W-:-:S04]  /*59a0*/  F2FP.F16.F32.PACK_AB R0, RZ, R0 ;  /* 0x00000000ff00723e */ /* 0x001fc800000000ff */
[----:B------:R-:W-:Y:S01]  /*59b0*/  PRMT R22, R0, 0x7610, R22 ;  /* 0x0000761000167816 */ /* 0x000fe20000000016 */
[----:B------:R-:W-:Y:S06]  /*59c0*/  BRA `(.L_x_2622) ;  /* 0x0000000c00847947 */ /* 0x000fec0003800000 */
.L_x_2618:
        /* <DEDUP_REMOVED lines=9> */
.L_x_2626:
[----:B------:R1:W5:Y:S01]  /*5a60*/  LDG.E.U16 R22, desc[UR36][R4.64] ;  /* 0x0000002404167981 */ /* 0x000362000c1e1500 */
[----:B------:R-:W-:Y:S05]  /*5a70*/  BRA `(.L_x_2622) ;  /* 0x0000000c00587947 */ /* 0x000fea0003800000 */
.L_x_2625:
        /* <DEDUP_REMOVED lines=9> */
.L_x_2628:
[----:B------:R0:W5:Y:S01]  /*5b10*/  LDG.E.U16 R22, desc[UR36][R4.64] ;  /* 0x0000002404167981 */ /* 0x000162000c1e1500 */
[----:B------:R-:W-:Y:S05]  /*5b20*/  BRA `(.L_x_2622) ;  /* 0x0000000c002c7947 */ /* 0x000fea0003800000 */
.L_x_2627:
        /* <DEDUP_REMOVED lines=13> */
.L_x_2617:
        /* <DEDUP_REMOVED lines=14> */
.L_x_2631:
        /* <DEDUP_REMOVED lines=13> */
.L_x_2630:
        /* <DEDUP_REMOVED lines=27> */
.L_x_2633:
        /* <DEDUP_REMOVED lines=15> */
.L_x_2632:
[----:B------:R-:W2:Y:S02]  /*6050*/  LDG.E.U16 R0, desc[UR36][R4.64] ;  /* 0x0000002404007981 */ /* 0x000ea4000c1e1500 */
[----:B--2---:R-:W-:-:S05]  /*6060*/  IMAD.U32 R0, R0, 0x10000, RZ ;  /* 0x0001000000007824 */ /* 0x004fca00078e00ff */
[----:B------:R-:W-:-:S04]  /*6070*/  F2FP.F16.F32.PACK_AB R0, RZ, R0 ;  /* 0x00000000ff00723e */ /* 0x000fc800000000ff */
[----:B------:R-:W-:Y:S01]  /*6080*/  PRMT R22, R0, 0x7610, R22 ;  /* 0x0000761000167816 */ /* 0x000fe20000000016 */
[----:B------:R-:W-:Y:S06]  /*6090*/  BRA `(.L_x_2622) ;  /* 0x0000000400d07947 */ /* 0x000fec0003800000 */
.L_x_2629:
        /* <DEDUP_REMOVED lines=13> */
.L_x_2636:
        /* <DEDUP_REMOVED lines=21> */
.L_x_2640:
[----:B------:R-:W-:Y:S05]  /*62c0*/  BSYNC.RECONVERGENT B1 ;  /* 0x0000000000017941 */ /* 0x000fea0003800200 */
.L_x_2639:
[----:B------:R-:W-:Y:S01]  /*62d0*/  IMAD.SHL.U32 R0, R0, 0x100000, RZ ;  /* 0x0010000000007824 */ /* 0x000fe200078e00ff */
[----:B------:R-:W-:-:S04]  /*62e0*/  LEA R3, R3, 0x3b800000, 0x17 ;  /* 0x3b80000003037811 */ /* 0x000fc800078eb8ff */
[----:B------:R-:W-:-:S07]  /*62f0*/  LOP3.LUT R0, R3, R0, R7, 0xfe, !PT ;  /* 0x0000000003007212 */ /* 0x000fce00078efe07 */
.L_x_2638:
[----:B------:R-:W-:Y:S05]  /*6300*/  BSYNC.RECONVERGENT B0 ;  /* 0x0000000000007941 */ /* 0x000fea0003800200 */
.L_x_2637:
[----:B------:R-:W-:-:S04]  /*6310*/  F2FP.F16.F32.PACK_AB R0, RZ, R0 ;  /* 0x00000000ff00723e */ /* 0x000fc800000000ff */
[----:B------:R-:W-:Y:S01]  /*6320*/  PRMT R22, R0, 0x7610, R22 ;  /* 0x0000761000167816 */ /* 0x000fe20000000016 */
[----:B------:R-:W-:Y:S06]  /*6330*/  BRA `(.L_x_2622) ;  /* 0x0000000400287947 */ /* 0x000fec0003800000 */
.L_x_2635:
        /* <DEDUP_REMOVED lines=21> */
.L_x_2644:
[----:B------:R-:W-:Y:S05]  /*6490*/  BSYNC.RECONVERGENT B1 ;  /* 0x0000000000017941 */ /* 0x000fea0003800200 */
.L_x_2643:
[----:B------:R-:W-:Y:S01]  /*64a0*/  IMAD.SHL.U32 R0, R0, 0x200000, RZ ;  /* 0x0020000000007824 */ /* 0x000fe200078e00ff */
[----:B------:R-:W-:-:S04]  /*64b0*/  LEA R3, R3, 0x37800000, 0x17 ;  /* 0x3780000003037811 */ /* 0x000fc800078eb8ff */
[----:B------:R-:W-:-:S07]  /*64c0*/  LOP3.LUT R0, R3, R0, R7, 0xfe, !PT ;  /* 0x0000000003007212 */ /* 0x000fce00078efe07 */
.L_x_2642:
[----:B------:R-:W-:Y:S05]  /*64d0*/  BSYNC.RECONVERGENT B0 ;  /* 0x0000000000007941 */ /* 0x000fea0003800200 */
.L_x_2641:
[----:B------:R-:W-:-:S04]  /*64e0*/  F2FP.F16.F32.PACK_AB R0, RZ, R0 ;  /* 0x00000000ff00723e */ /* 0x000fc800000000ff */
[----:B------:R-:W-:Y:S01]  /*64f0*/  PRMT R22, R0, 0x7610, R22 ;  /* 0x0000761000167816 */ /* 0x000fe20000000016 */
[----:B------:R-:W-:Y:S06]  /*6500*/  BRA `(.L_x_2622) ;  /* 0x0000000000b47947 */ /* 0x000fec0003800000 */
.L_x_2634:
        /* <DEDUP_REMOVED lines=14> */
.L_x_2648:
[----:B------:R-:W-:Y:S05]  /*65f0*/  BSYNC.RECONVERGENT B0 ;  /* 0x0000000000007941 */ /* 0x000fea0003800200 */
.L_x_2647:
[----:B------:R-:W-:-:S04]  /*6600*/  F2FP.F16.F32.PACK_AB R0, RZ, R0 ;  /* 0x00000000ff00723e */ /* 0x000fc800000000ff */
[----:B------:R-:W-:Y:S01]  /*6610*/  PRMT R22, R0, 0x7610, R22 ;  /* 0x0000761000167816 */ /* 0x000fe20000000016 */
[----:B------:R-:W-:Y:S06]  /*6620*/  BRA `(.L_x_2622) ;  /* 0x00000000006c7947 */ /* 0x000fec0003800000 */
.L_x_2621:
        /* <DEDUP_REMOVED lines=16> */
.L_x_2649:
[----:B------:R-:W-:Y:S01]  /*6730*/  PRMT R22, RZ, 0x7610, R22 ;  /* 0x00007610ff167816 */ /* 0x000fe20000000016 */
[----:B------:R-:W-:Y:S06]  /*6740*/  BRA `(.L_x_2622) ;  /* 0x0000000000247947 */ /* 0x000fec0003800000 */
.L_x_2646:
[----:B------:R-:W2:Y:S02]  /*6750*/  LDG.E.64 R4, desc[UR36][R4.64] ;  /* 0x0000002404047981 */ /* 0x000ea4000c1e1b00 */
[----:B--2---:R-:W0:Y:S02]  /*6760*/  I2F.U64 R0, R4 ;  /* 0x0000000400007312 */ /* 0x004e240000301000 */
[----:B0-----:R-:W-:-:S04]  /*6770*/  F2FP.F16.F32.PACK_AB R0, RZ, R0 ;  /* 0x00000000ff00723e */ /* 0x001fc800000000ff */
[----:B------:R-:W-:Y:S01]  /*6780*/  PRMT R22, R0, 0x7610, R22 ;  /* 0x0000761000167816 */ /* 0x000fe20000000016 */
[----:B------:R-:W-:Y:S06]  /*6790*/  BRA `(.L_x_2622) ;  /* 0x0000000000107947 */ /* 0x000fec0003800000 */
.L_x_2645:
[----:B------:R-:W2:Y:S02]  /*67a0*/  LDG.E R4, desc[UR36][R4.64] ;  /* 0x0000002404047981 */ /* 0x000ea4000c1e1900 */
[----:B--2---:R-:W-:-:S04]  /*67b0*/  I2FP.F32.U32 R0, R4 ;  /* 0x0000000400007245 */ /* 0x004fc80000201000 */
[----:B------:R-:W-:-:S04]  /*67c0*/  F2FP.F16.F32.PACK_AB R0, RZ, R0 ;  /* 0x00000000ff00723e */ /* 0x000fc800000000ff */
[----:B------:R-:W-:-:S07]  /*67d0*/  PRMT R22, R0, 0x7610, R22 ;  /* 0x0000761000167816 */ /* 0x000fce0000000016 */
.L_x_2622:
[----:B------:R-:W-:-:S07]  /*67e0*/  VIADD R19, R19, 0x80 ;  /* 0x0000008013137836 */ /* 0x000fce0000000000 */
.L_x_2583:
[----:B------:R-:W-:Y:S05]  /*67f0*/  BSYNC.RECONVERGENT B6 ;  /* 0x0000000000067941 */ /* 0x000fea0003800200 */
.L_x_2582:
        /* <DEDUP_REMOVED lines=27> */
.L_x_2655:
[----:B------:R-:W2:Y:S02]  /*69b0*/  LDG.E.U8 R4, desc[UR36][R4.64] ;  /* 0x0000002404047981 */ /* 0x000ea4000c1e1100 */
[----:B--2---:R-:W-:-:S04]  /*69c0*/  I2FP.F32.U32 R0, R4 ;  /* 0x0000000400007245 */ /* 0x004fc80000201000 */
[----:B------:R-:W-:-:S04]  /*69d0*/  F2FP.F16.F32.PACK_AB R0, RZ, R0 ;  /* 0x00000000ff00723e */ /* 0x000fc800000000ff */
[----:B------:R-:W-:Y:S01]  /*69e0*/  PRMT R17, R0, 0x7610, R17 ;  /* 0x0000761000117816 */ /* 0x000fe20000000011 */
[----:B------:R-:W-:Y:S06]  /*69f0*/  BRA `(.L_x_2657) ;  /* 0x0000000c00d87947 */ /* 0x000fec0003800000 */
.L_x_2654:
        /* <DEDUP_REMOVED lines=11> */
.L_x_2659:
[----:B------:R-:W2:Y:S02]  /*6ab0*/  LDG.E R4, desc[UR36][R4.64] ;  /* 0x0000002404047981 */ /* 0x000ea4000c1e1900 */
[----:B--2---:R-:W-:-:S04]  /*6ac0*/  I2FP.F32.S32 R0, R4 ;  /* 0x0000000400007245 */ /* 0x004fc80000201400 */
[----:B------:R-:W-:-:S04]  /*6ad0*/  F2FP.F16.F32.PACK_AB R0, RZ, R0 ;  /* 0x00000000ff00723e */ /* 0x000fc800000000ff */
[----:B------:R-:W-:Y:S01]  /*6ae0*/  PRMT R17, R0, 0x7610, R17 ;  /* 0x0000761000117816 */ /* 0x000fe20000000011 */
[----:B------:R-:W-:Y:S06]  /*6af0*/  BRA `(.L_x_2657) ;  /* 0x0000000c00987947 */ /* 0x000fec0003800000 */
.L_x_2658:
[----:B------:R-:W2:Y:S02]  /*6b00*/  LDG.E.U16 R4, desc[UR36][R4.64] ;  /* 0x0000002404047981 */ /* 0x000ea4000c1e1500 */
[----:B--2---:R-:W0:Y:S02]  /*6b10*/  I2F.S16 R0, R4 ;  /* 0x0000000400007306 */ /* 0x004e240000101400 */
[----:B0-----:R-:W-:-:S04]  /*6b20*/  F2FP.F16.F32.PACK_AB R0, RZ, R0 ;  /* 0x00000000ff00723e */ /* 0x001fc800000000ff */
[----:B------:R-:W-:Y:S01]  /*6b30*/  PRMT R17, R0, 0x7610, R17 ;  /* 0x0000761000117816 */ /* 0x000fe20000000011 */
[----:B------:R-:W-:Y:S06]  /*6b40*/  BRA `(.L_x_2657) ;  /* 0x0000000c00847947 */ /* 0x000fec0003800000 */
.L_x_2653:
        /* <DEDUP_REMOVED lines=9> */
.L_x_2661:
[----:B------:R0:W5:Y:S01]  /*6be0*/  LDG.E.U16 R17, desc[UR36][R4.64] ;  /* 0x0000002404117981 */ /* 0x000162000c1e1500 */
[----:B------:R-:W-:Y:S05]  /*6bf0*/  BRA `(.L_x_2657) ;  /* 0x0000000c00587947 */ /* 0x000fea0003800000 */
.L_x_2660:
        /* <DEDUP_REMOVED lines=9> */
.L_x_2663:
[----:B------:R1:W5:Y:S01]  /*6c90*/  LDG.E.U16 R17, desc[UR36][R4.64] ;  /* 0x0000002404117981 */ /* 0x000362000c1e1500 */
[----:B------:R-:W-:Y:S05]  /*6ca0*/  BRA `(.L_x_2657) ;  /* 0x0000000c002c7947 */ /* 0x000fea0003800000 */
.L_x_2662:
        /* <DEDUP_REMOVED lines=13> */
.L_x_2652:
        /* <DEDUP_REMOVED lines=14> */
.L_x_2666:
        /* <DEDUP_REMOVED lines=13> */
.L_x_2665:
        /* <DEDUP_REMOVED lines=27> */
.L_x_2668:
        /* <DEDUP_REMOVED lines=15> */
.L_x_2667:
[----:B------:R-:W2:Y:S02]  /*71d0*/  LDG.E.U16 R0, desc[UR36][R4.64] ;  /* 0x0000002404007981 */ /* 0x000ea4000c1e1500 */
[----:B--2---:R-:W-:-:S05]  /*71e0*/  IMAD.U32 R0, R0, 0x10000, RZ ;  /* 0x0001000000007824 */ /* 0x004fca00078e00ff */
[----:B------:R-:W-:-:S04]  /*71f0*/  F2FP.F16.F32.PACK_AB R0, RZ, R0 ;  /* 0x00000000ff00723e */ /* 0x000fc800000000ff */
[----:B------:R-:W-:Y:S01]  /*7200*/  PRMT R17, R0, 0x7610, R17 ;  /* 0x0000761000117816 */ /* 0x000fe20000000011 */
[----:B------:R-:W-:Y:S06]  /*7210*/  BRA `(.L_x_2657) ;  /* 0x0000000400d07947 */ /* 0x000fec0003800000 */
.L_x_2664:
        /* <DEDUP_REMOVED lines=13> */
.L_x_2671:
        /* <DEDUP_REMOVED lines=21> */
.L_x_2675:
[----:B------:R-:W-:Y:S05]  /*7440*/  BSYNC.RECONVERGENT B1 ;  /* 0x0000000000017941 */ /* 0x000fea0003800200 */
.L_x_2674:
[----:B------:R-:W-:Y:S01]  /*7450*/  IMAD.SHL.U32 R0, R0, 0x100000, RZ ;  /* 0x0010000000007824 */ /* 0x000fe200078e00ff */
[----:B------:R-:W-:-:S04]  /*7460*/  LEA R3, R3, 0x3b800000, 0x17 ;  /* 0x3b80000003037811 */ /* 0x000fc800078eb8ff */
[----:B------:R-:W-:-:S07]  /*7470*/  LOP3.LUT R0, R3, R0, R7, 0xfe, !PT ;  /* 0x0000000003007212 */ /* 0x000fce00078efe07 */
.L_x_2673:
[----:B------:R-:W-:Y:S05]  /*7480*/  BSYNC.RECONVERGENT B0 ;  /* 0x0000000000007941 */ /* 0x000fea0003800200 */
.L_x_2672:
[----:B------:R-:W-:-:S04]  /*7490*/  F2FP.F16.F32.PACK_AB R0, RZ, R0 ;  /* 0x00000000ff00723e */ /* 0x000fc800000000ff */
[----:B------:R-:W-:Y:S01]  /*74a0*/  PRMT R17, R0, 0x7610, R17 ;  /* 0x0000761000117816 */ /* 0x000fe20000000011 */
[----:B------:R-:W-:Y:S06]  /*74b0*/  BRA `(.L_x_2657) ;  /* 0x0000000400287947 */ /* 0x000fec0003800000 */
.L_x_2670:
        /* <DEDUP_REMOVED lines=21> */
.L_x_2679:
[----:B------:R-:W-:Y:S05]  /*7610*/  BSYNC.RECONVERGENT B1 ;  /* 0x0000000000017941 */ /* 0x000fea0003800200 */
.L_x_2678:
[----:B------:R-:W-:Y:S01]  /*7620*/  IMAD.SHL.U32 R0, R0, 0x200000, RZ ;  /* 0x0020000000007824 */ /* 0x000fe200078e00ff */
[----:B------:R-:W-:-:S04]  /*7630*/  LEA R3, R3, 0x37800000, 0x17 ;  /* 0x3780000003037811 */ /* 0x000fc800078eb8ff */
[----:B------:R-:W-:-:S07]  /*7640*/  LOP3.LUT R0, R3, R0, R7, 0xfe, !PT ;  /* 0x0000000003007212 */ /* 0x000fce00078efe07 */
.L_x_2677:
[----:B------:R-:W-:Y:S05]  /*7650*/  BSYNC.RECONVERGENT B0 ;  /* 0x0000000000007941 */ /* 0x000fea0003800200 */
.L_x_2676:
[----:B------:R-:W-:-:S04]  /*7660*/  F2FP.F16.F32.PACK_AB R0, RZ, R0 ;  /* 0x00000000ff00723e */ /* 0x000fc800000000ff */
[----:B------:R-:W-:Y:S01]  /*7670*/  PRMT R17, R0, 0x7610, R17 ;  /* 0x0000761000117816 */ /* 0x000fe20000000011 */
[----:B------:R-:W-:Y:S06]  /*7680*/  BRA `(.L_x_2657) ;  /* 0x0000000000b47947 */ /* 0x000fec0003800000 */
.L_x_2669:
        /* <DEDUP_REMOVED lines=14> */
.L_x_2683:
[----:B------:R-:W-:Y:S05]  /*7770*/  BSYNC.RECONVERGENT B0 ;  /* 0x0000000000007941 */ /* 0x000fea0003800200 */
.L_x_2682:
[----:B------:R-:W-:-:S04]  /*7780*/  F2FP.F16.F32.PACK_AB R0, RZ, R0 ;  /* 0x00000000ff00723e */ /* 0x000fc800000000ff */
[----:B------:R-:W-:Y:S01]  /*7790*/  PRMT R17, R0, 0x7610, R17 ;  /* 0x0000761000117816 */ /* 0x000fe20000000011 */
[----:B------:R-:W-:Y:S06]  /*77a0*/  BRA `(.L_x_2657) ;  /* 0x00000000006c7947 */ /* 0x000fec0003800000 */
.L_x_2656:
        /* <DEDUP_REMOVED lines=16> */
.L_x_2684:
[----:B------:R-:W-:Y:S01]  /*78b0*/  PRMT R17, RZ, 0x7610, R17 ;  /* 0x00007610ff117816 */ /* 0x000fe20000000011 */
[----:B------:R-:W-:Y:S06]  /*78c0*/  BRA `(.L_x_2657) ;  /* 0x0000000000247947 */ /* 0x000fec0003800000 */
.L_x_2681:
[----:B------:R-:W2:Y:S02]  /*78d0*/  LDG.E.64 R4, desc[UR36][R4.64] ;  /* 0x0000002404047981 */ /* 0x000ea4000c1e1b00 */
[----:B--2---:R-:W0:Y:S02]  /*78e0*/  I2F.U64 R0, R4 ;  /* 0x0000000400007312 */ /* 0x004e240000301000 */
[----:B0-----:R-:W-:-:S04]  /*78f0*/  F2FP.F16.F32.PACK_AB R0, RZ, R0 ;  /* 0x00000000ff00723e */ /* 0x001fc800000000ff */
[----:B------:R-:W-:Y:S01]  /*7900*/  PRMT R17, R0, 0x7610, R17 ;  /* 0x0000761000117816 */ /* 0x000fe20000000011 */
[----:B------:R-:W-:Y:S06]  /*7910*/  BRA `(.L_x_2657) ;  /* 0x0000000000107947 */ /* 0x000fec0003800000 */
.L_x_2680:
[----:B------:R-:W2:Y:S02]  /*7920*/  LDG.E R4, desc[UR36][R4.64] ;  /* 0x0000002404047981 */ /* 0x000ea4000c1e1900 */
[----:B--2---:R-:W-:-:S04]  /*7930*/  I2FP.F32.U32 R0, R4 ;  /* 0x0000000400007245 */ /* 0x004fc80000201000 */
[----:B------:R-:W-:-:S04]  /*7940*/  F2FP.F16.F32.PACK_AB R0, RZ, R0 ;  /* 0x00000000ff00723e */ /* 0x000fc800000000ff */
[----:B------:R-:W-:-:S07]  /*7950*/  PRMT R17, R0, 0x7610, R17 ;  /* 0x0000761000117816 */ /* 0x000fce0000000011 */
.L_x_2657:
        /* <DEDUP_REMOVED lines=22> */
.L_x_2688:
[----:B------:R-:W2:Y:S02]  /*7ac0*/  LDG.E.U8 R4, desc[UR36][R4.64] ;  /* 0x0000002404047981 */ /* 0x000ea4000c1e1100 */
[----:B--2---:R-:W-:-:S04]  /*7ad0*/  I2FP.F32.U32 R0, R4 ;  /* 0x0000000400007245 */ /* 0x004fc80000201000 */
[----:B------:R-:W-:-:S04]  /*7ae0*/  F2FP.F16.F32.PACK_AB R0, RZ, R0 ;  /* 0x00000000ff00723e */ /* 0x000fc800000000ff */
[----:B------:R-:W-:Y:S01]  /*7af0*/  PRMT R18, R0, 0x7610, R18 ;  /* 0x0000761000127816 */ /* 0x000fe20000000012 */
[----:B------:R-:W-:Y:S06]  /*7b00*/  BRA `(.L_x_2651) ;  /* 0x0000000c00d87947 */ /* 0x000fec0003800000 */
.L_x_2687:
        /* <DEDUP_REMOVED lines=11> */
.L_x_2691:
[----:B------:R-:W2:Y:S02]  /*7bc0*/  LDG.E R4, desc[UR36][R4.64] ;  /* 0x0000002404047981 */ /* 0x000ea4000c1e1900 */
[----:B--2---:R-:W-:-:S04]  /*7bd0*/  I2FP.F32.S32 R0, R4 ;  /* 0x0000000400007245 */ /* 0x004fc80000201400 */
[----:B------:R-:W-:-:S04]  /*7be0*/  F2FP.F16.F32.PACK_AB R0, RZ, R0 ;  /* 0x00000000ff00723e */ /* 0x000fc800000000ff */
[----:B------:R-:W-:Y:S01]  /*7bf0*/  PRMT R18, R0, 0x7610, R18 ;  /* 0x0000761000127816 */ /* 0x000fe20000000012 */
[----:B------:R-:W-:Y:S06]  /*7c00*/  BRA `(.L_x_2651) ;  /* 0x0000000c00987947 */ /* 0x000fec0003800000 */
.L_x_2690:
[----:B------:R-:W2:Y:S02]  /*7c10*/  LDG.E.U16 R4, desc[UR36][R4.64] ;  /* 0x0000002404047981 */ /* 0x000ea4000c1e1500 */
[----:B--2---:R-:W0:Y:S02]  /*7c20*/  I2F.S16 R0, R4 ;  /* 0x0000000400007306 */ /* 0x004e240000101400 */
[----:B0-----:R-:W-:-:S04]  /*7c30*/  F2FP.F16.F32.PACK_AB R0, RZ, R0 ;  /* 0x00000000ff00723e */ /* 0x001fc800000000ff */
[----:B------:R-:W-:Y:S01]  /*7c40*/  PRMT R18, R0, 0x7610, R18 ;  /* 0x0000761000127816 */ /* 0x000fe20000000012 */
[----:B------:R-:W-:Y:S06]  /*7c50*/  BRA `(.L_x_2651) ;  /* 0x0000000c00847947 */ /* 0x000fec0003800000 */
.L_x_2686:
        /* <DEDUP_REMOVED lines=9> */
.L_x_2693:
[----:B------:R2:W5:Y:S01]  /*7cf0*/  LDG.E.U16 R18, desc[UR36][R4.64] ;  /* 0x0000002404127981 */ /* 0x000562000c1e1500 */
[----:B------:R-:W-:Y:S05]  /*7d00*/  BRA `(.L_x_2651) ;  /* 0x0000000c00587947 */ /* 0x000fea0003800000 */
.L_x_2692:
        /* <DEDUP_REMOVED lines=9> */
.L_x_2695:
[----:B------:R3:W5:Y:S01]  /*7da0*/  LDG.E.U16 R18, desc[UR36][R4.64] ;  /* 0x0000002404127981 */ /* 0x000762000c1e1500 */
[----:B------:R-:W-:Y:S05]  /*7db0*/  BRA `(.L_x_2651) ;  /* 0x0000000c002c7947 */ /* 0x000fea0003800000 */
.L_x_2694:
        /* <DEDUP_REMOVED lines=13> */
.L_x_2685:
        /* <DEDUP_REMOVED lines=14> */
.L_x_2698:
        /* <DEDUP_REMOVED lines=13> */
.L_x_2697:
        /* <DEDUP_REMOVED lines=27> */
.L_x_2700:
        /* <DEDUP_REMOVED lines=15> */
.L_x_2699:
[----:B------:R-:W2:Y:S02]  /*82e0*/  LDG.E.U16 R0, desc[UR36][R4.64] ;  /* 0x0000002404007981 */ /* 0x000ea4000c1e1500 */
[----:B--2---:R-:W-:-:S05]  /*82f0*/  IMAD.U32 R0, R0, 0x10000, RZ ;  /* 0x0001000000007824 */ /* 0x004fca00078e00ff */
[----:B------:R-:W-:-:S04]  /*8300*/  F2FP.F16.F32.PACK_AB R0, RZ, R0 ;  /* 0x00000000ff00723e */ /* 0x000fc800000000ff */
[----:B------:R-:W-:Y:S01]  /*8310*/  PRMT R18, R0, 0x7610, R18 ;  /* 0x0000761000127816 */ /* 0x000fe20000000012 */
[----:B------:R-:W-:Y:S06]  /*8320*/  BRA `(.L_x_2651) ;  /* 0x0000000400d07947 */ /* 0x000fec0003800000 */
.L_x_2696:
        /* <DEDUP_REMOVED lines=13> */
.L_x_2703:
        /* <DEDUP_REMOVED lines=21> */
.L_x_2707:
[----:B------:R-:W-:Y:S05]  /*8550*/  BSYNC.RECONVERGENT B1 ;  /* 0x0000000000017941 */ /* 0x000fea0003800200 */
.L_x_2706:
[----:B------:R-:W-:Y:S01]  /*8560*/  IMAD.SHL.U32 R0, R0, 0x100000, RZ ;  /* 0x0010000000007824 */ /* 0x000fe200078e00ff */
[----:B------:R-:W-:-:S04]  /*8570*/  LEA R3, R3, 0x3b800000, 0x17 ;  /* 0x3b80000003037811 */ /* 0x000fc800078eb8ff */
[----:B------:R-:W-:-:S07]  /*8580*/  LOP3.LUT R0, R3, R0, R7, 0xfe, !PT ;  /* 0x0000000003007212 */ /* 0x000fce00078efe07 */
.L_x_2705:
[----:B------:R-:W-:Y:S05]  /*8590*/  BSYNC.RECONVERGENT B0 ;  /* 0x0000000000007941 */ /* 0x000fea0003800200 */
.L_x_2704:
[----:B------:R-:W-:-:S04]  /*85a0*/  F2FP.F16.F32.PACK_AB R0, RZ, R0 ;  /* 0x00000000ff00723e */ /* 0x000fc800000000ff */
[----:B------:R-:W-:Y:S01]  /*85b0*/  PRMT R18, R0, 0x7610, R18 ;  /* 0x0000761000127816 */ /* 0x000fe20000000012 */
[----:B------:R-:W-:Y:S06]  /*85c0*/  BRA `(.L_x_2651) ;  /* 0x0000000400287947 */ /* 0x000fec0003800000 */
.L_x_2702:
        /* <DEDUP_REMOVED lines=21> */
.L_x_2711:
[----:B------:R-:W-:Y:S05]  /*8720*/  BSYNC.RECONVERGENT B1 ;  /* 0x0000000000017941 */ /* 0x000fea0003800200 */
.L_x_2710:
[----:B------:R-:W-:Y:S01]  /*8730*/  IMAD.SHL.U32 R0, R0, 0x200000, RZ ;  /* 0x0020000000007824 */ /* 0x000fe200078e00ff */
[----:B------:R-:W-:-:S04]  /*8740*/  LEA R3, R3, 0x37800000, 0x17 ;  /* 0x3780000003037811 */ /* 0x000fc800078eb8ff */
[----:B------:R-:W-:-:S07]  /*8750*/  LOP3.LUT R0, R3, R0, R7, 0xfe, !PT ;  /* 0x0000000003007212 */ /* 0x000fce00078efe07 */
.L_x_2709:
[----:B------:R-:W-:Y:S05]  /*8760*/  BSYNC.RECONVERGENT B0 ;  /* 0x0000000000007941 */ /* 0x000fea0003800200 */
.L_x_2708:
[----:B------:R-:W-:-:S04]  /*8770*/  F2FP.F16.F32.PACK_AB R0, RZ, R0 ;  /* 0x00000000ff00723e */ /* 0x000fc800000000ff */
[----:B------:R-:W-:Y:S01]  /*8780*/  PRMT R18, R0, 0x7610, R18 ;  /* 0x0000761000127816 */ /* 0x000fe20000000012 */
[----:B------:R-:W-:Y:S06]  /*8790*/  BRA `(.L_x_2651) ;  /* 0x0000000000b47947 */ /* 0x000fec0003800000 */
.L_x_2701:
        /* <DEDUP_REMOVED lines=14> */
.L_x_2715:
[----:B------:R-:W-:Y:S05]  /*8880*/  BSYNC.RECONVERGENT B0 ;  /* 0x0000000000007941 */ /* 0x000fea0003800200 */
.L_x_2714:
[----:B------:R-:W-:-:S04]  /*8890*/  F2FP.F16.F32.PACK_AB R0, RZ, R0 ;  /* 0x00000000ff00723e */ /* 0x000fc800000000ff */
[----:B------:R-:W-:Y:S01]  /*88a0*/  PRMT R18, R0, 0x7610, R18 ;  /* 0x0000761000127816 */ /* 0x000fe20000000012 */
[----:B------:R-:W-:Y:S06]  /*88b0*/  BRA `(.L_x_2651) ;  /* 0x00000000006c7947 */ /* 0x000fec0003800000 */
.L_x_2689:
        /* <DEDUP_REMOVED lines=16> */
.L_x_2716:
[----:B------:R-:W-:Y:S01]  /*89c0*/  PRMT R18, RZ, 0x7610, R18 ;  /* 0x00007610ff127816 */ /* 0x000fe20000000012 */
[----:B------:R-:W-:Y:S06]  /*89d0*/  BRA `(.L_x_2651) ;  /* 0x0000000000247947 */ /* 0x000fec0003800000 */
.L_x_2713:
[----:B------:R-:W2:Y:S02]  /*89e0*/  LDG.E.64 R4, desc[UR36][R4.64] ;  /* 0x0000002404047981 */ /* 0x000ea4000c1e1b00 */
[----:B--2---:R-:W0:Y:S02]  /*89f0*/  I2F.U64 R0, R4 ;  /* 0x0000000400007312 */ /* 0x004e240000301000 */
[----:B0-----:R-:W-:-:S04]  /*8a00*/  F2FP.F16.F32.PACK_AB R0, RZ, R0 ;  /* 0x00000000ff00723e */ /* 0x001fc800000000ff */
[----:B------:R-:W-:Y:S01]  /*8a10*/  PRMT R18, R0, 0x7610, R18 ;  /* 0x0000761000127816 */ /* 0x000fe20000000012 */
[----:B------:R-:W-:Y:S06]  /*8a20*/  BRA `(.L_x_2651) ;  /* 0x0000000000107947 */ /* 0x000fec0003800000 */
.L_x_2712:
[----:B------:R-:W2:Y:S02]  /*8a30*/  LDG.E R4, desc[UR36][R4.64] ;  /* 0x0000002404047981 */ /* 0x000ea4000c1e1900 */
[----:B--2---:R-:W-:-:S04]  /*8a40*/  I2FP.F32.U32 R0, R4 ;  /* 0x0000000400007245 */ /* 0x004fc80000201000 */
[----:B------:R-:W-:-:S04]  /*8a50*/  F2FP.F16.F32.PACK_AB R0, RZ, R0 ;  /* 0x00000000ff00723e */ /* 0x000fc800000000ff */
[----:B------:R-:W-:-:S07]  /*8a60*/  PRMT R18, R0, 0x7610, R18 ;  /* 0x0000761000127816 */ /* 0x000fce0000000012 */
.L_x_2651:
[----:B------:R-:W-:Y:S05]  /*8a70*/  BSYNC.RECONVERGENT B6 ;  /* 0x0000000000067941 */ /* 0x000fea0003800200 */
.L_x_2650:
[----:B------:R-:W4:Y:S01]  /*8a80*/  LDC.U8 R19, c[0x0][0x3b0] ;  /* 0x0000ec00ff137b82 */ /* 0x000f220000000000 */
[----:B------:R-:W-:Y:S01]  /*8a90*/  ISETP.GE.AND P0, PT, R25, R16, PT ;  /* 0x000000101900720c */ /* 0x000fe20003f06270 */
[----:B------:R-:W-:Y:S04]  /*8aa0*/  BSSY.RECONVERGENT B7, `(.L_x_2717) ;  /* 0x00002ff000077945 */ /* 0x000fe80003800200 */
[----:B------:R-:W-:Y:S08]  /*8ab0*/  BSSY.RELIABLE B6, `(.L_x_2718) ;  /* 0x0000201000067945 */ /* 0x000ff00003800100 */
[----:B------:R-:W-:Y:S05]  /*8ac0*/  @P0 BRA `(.L_x_2719) ;  /* 0x0000001c00f00947 */ /* 0x000fea0003800000 */
[----:B------:R-:W0:Y:S01]  /*8ad0*/  LDCU UR4, c[0x0][0x3b4] ;  /* 0x00007680ff0477ac */ /* 0x000e220008000800 */
[----:B------:R-:W0:Y:S01]  /*8ae0*/  LDC.64 R8, c[0x0][0x388] ;  /* 0x0000e200ff087b82 */ /* 0x000e220000000a00 */
[----:B------:R-:W-:Y:S01]  /*8af0*/  IMAD R0, R2, 0x200, R25 ;  /* 0x0000020002007824 */ /* 0x000fe200078e0219 */
[----:B01234-:R-:W-:Y:S01]  /*8b00*/  PRMT R4, R19, 0x9910, RZ ;  /* 0x0000991013047816 */ /* 0x01ffe200000000ff */
[----:B------:R-:W-:Y:S02]  /*8b10*/  VIADD R25, R25, 0x80 ;  /* 0x0000008019197836 */ /* 0x000fe40000000000 */
[----:B------:R-:W-:Y:S02]  /*8b20*/  IMAD R3, R0, UR4, RZ ;  /* 0x0000000400037c24 */ /* 0x000fe4000f8e02ff */
[----:B------:R-:W-:-:S05]  /*8b30*/  IMAD.MOV.U32 R0, RZ, RZ, R4 ;  /* 0x000000ffff007224 */ /* 0x000fca00078e0004 */
[----:B------:R-:W-:Y:S02]  /*8b40*/  ISETP.GT.AND P0, PT, R0, 0x9, PT ;  /* 0x000000090000780c */ /* 0x000fe40003f04270 */
[----:B------:R-:W-:-:S05]  /*8b50*/  IADD3 R8, P1, PT, R3, R8, RZ ;  /* 0x0000000803087210 */ /* 0x000fca0007f3e0ff */
        /* <DEDUP_REMOVED lines=10> */
[----:B-----5:R-:W-:-:S06]  /*8c00*/  HADD2.F32 R29, -RZ, R29.H0_H0 ;  /* 0x2000001dff1d7230 */ /* 0x020fcc0000004100 */
[----:B------:R-:W0:Y:S02]  /*8c10*/  F2I.FTZ.TRUNC.NTZ R29, R29 ;  /* 0x0000001d001d7305 */ /* 0x000e24000021f100 */
[----:B0-----:R0:W-:Y:S01]  /*8c20*/  STG.E.U8 desc[UR36][R8.64], R29 ;  /* 0x0000001d08007986 */ /* 0x0011e2000c101124 */
[----:B------:R-:W-:Y:S05]  /*8c30*/  BRA `(.L_x_2725) ;  /* 0x0000000c00987947 */ /* 0x000fea0003800000 */
.L_x_2723:
[----:B-----5:R-:W-:-:S06]  /*8c40*/  HADD2.F32 R5, -RZ, R29.H0_H0 ;  /* 0x2000001dff057230 */ /* 0x020fcc0000004100 */
[----:B------:R-:W0:Y:S02]  /*8c50*/  F2I.S64.TRUNC R4, R5 ;  /* 0x0000000500047311 */ /* 0x000e24000020d900 */
[----:B0-----:R0:W-:Y:S01]  /*8c60*/  STG.E.U8 desc[UR36][R8.64], R4 ;  /* 0x0000000408007986 */ /* 0x0011e2000c101124 */
[----:B------:R-:W-:Y:S05]  /*8c70*/  BRA `(.L_x_2725) ;  /* 0x0000000c00887947 */ /* 0x000fea0003800000 */
.L_x_2722:
[----:B------:R-:W-:-:S13]  /*8c80*/  ISETP.NE.AND P0, PT, R0, 0x2, PT ;  /* 0x000000020000780c */ /* 0x000fda0003f05270 */
[----:B------:R-:W-:Y:S05]  /*8c90*/  @!P0 BRA `(.L_x_2726) ;  /* 0x0000000000308947 */ /* 0x000fea0003800000 */
[----:B------:R-:W-:-:S13]  /*8ca0*/  ISETP.NE.AND P0, PT, R0, 0x3, PT ;  /* 0x000000030000780c */ /* 0x000fda0003f05270 */
[----:B------:R-:W-:Y:S05]  /*8cb0*/  @!P0 BRA `(.L_x_2727) ;  /* 0x0000000000188947 */ /* 0x000fea0003800000 */
[----:B------:R-:W-:-:S13]  /*8cc0*/  ISETP.NE.AND P0, PT, R0, 0x4, PT ;  /* 0x000000040000780c */ /* 0x000fda0003f05270 */
[----:B------:R-:W-:Y:S05]  /*8cd0*/  @P0 BRA `(.L_x_2724) ;  /* 0x0000000800d00947 */ /* 0x000fea0003800000 */
[----:B-----5:R-:W-:-:S06]  /*8ce0*/  HADD2.F32 R4, -RZ, R29.H0_H0 ;  /* 0x2000001dff047230 */ /* 0x020fcc0000004100 */
[----:B------:R-:W0:Y:S02]  /*8cf0*/  F2I.S64.TRUNC R4, R4 ;  /* 0x0000000400047311 */ /* 0x000e24000020d900 */
[----:B0-----:R0:W-:Y:S01]  /*8d00*/  STG.E.64 desc[UR36][R8.64], R4 ;  /* 0x0000000408007986 */ /* 0x0011e2000c101b24 */
[----:B------:R-:W-:Y:S05]  /*8d10*/  BRA `(.L_x_2725) ;  /* 0x0000000c00607947 */ /* 0x000fea0003800000 */
.L_x_2727:
[----:B-----5:R-:W-:-:S06]  /*8d20*/  HADD2.F32 R29, -RZ, R29.H0_H0 ;  /* 0x2000001dff1d7230 */ /* 0x020fcc0000004100 */
[----:B------:R-:W0:Y:S02]  /*8d30*/  F2I.FTZ.TRUNC.NTZ R29, R29 ;  /* 0x0000001d001d7305 */ /* 0x000e24000021f100 */
[----:B0-----:R0:W-:Y:S01]  /*8d40*/  STG.E desc[UR36][R8.64], R29 ;  /* 0x0000001d08007986 */ /* 0x0011e2000c101924 */
[----:B------:R-:W-:Y:S05]  /*8d50*/  BRA `(.L_x_2725) ;  /* 0x0000000c00507947 */ /* 0x000fea0003800000 */
.L_x_2726:
[----:B-----5:R-:W-:-:S06]  /*8d60*/  HADD2.F32 R29, -RZ, R29.H0_H0 ;  /* 0x2000001dff1d7230 */ /* 0x020fcc0000004100 */
[----:B------:R-:W0:Y:S02]  /*8d70*/  F2I.FTZ.TRUNC.NTZ R29, R29 ;  /* 0x0000001d001d7305 */ /* 0x000e24000021f100 */
[----:B0-----:R0:W-:Y:S01]  /*8d80*/  STG.E.U16 desc[UR36][R8.64], R29 ;  /* 0x0000001d08007986 */ /* 0x0011e2000c101524 */
[----:B------:R-:W-:Y:S05]  /*8d90*/  BRA `(.L_x_2725) ;  /* 0x0000000c00407947 */ /* 0x000fea0003800000 */
.L_x_2721:
[----:B------:R-:W-:-:S13]  /*8da0*/  ISETP.GT.AND P0, PT, R0, 0x6, PT ;  /* 0x000000060000780c */ /* 0x000fda0003f04270 */
[----:B------:R-:W-:Y:S05]  /*8db0*/  @P0 BRA `(.L_x_2728) ;  /* 0x0000000000240947 */ /* 0x000fea0003800000 */
[----:B------:R-:W-:-:S13]  /*8dc0*/  ISETP.NE.AND P0, PT, R0, 0x5, PT ;  /* 0x000000050000780c */ /* 0x000fda0003f05270 */
[----:B------:R-:W-:Y:S05]  /*8dd0*/  @!P0 BRA `(.L_x_2729) ;  /* 0x0000000000148947 */ /* 0x000fea0003800000 */
[----:B------:R-:W-:-:S13]  /*8de0*/  ISETP.NE.AND P0, PT, R0, 0x6, PT ;  /* 0x000000060000780c */ /* 0x000fda0003f05270 */
[----:B------:R-:W-:Y:S05]  /*8df0*/  @P0 BRA `(.L_x_2724) ;  /* 0x0000000800880947 */ /* 0x000fea0003800000 */
[----:B-----5:R-:W-:-:S05]  /*8e00*/  HADD2.F32 R29, -RZ, R29.H0_H0 ;  /* 0x2000001dff1d7230 */ /* 0x020fca0000004100 */
[----:B------:R1:W-:Y:S01]  /*8e10*/  STG.E desc[UR36][R8.64], R29 ;  /* 0x0000001d08007986 */ /* 0x0003e2000c101924 */
[----:B------:R-:W-:Y:S05]  /*8e20*/  BRA `(.L_x_2725) ;  /* 0x0000000c001c7947 */ /* 0x000fea0003800000 */
.L_x_2729:
[----:B-----5:R0:W-:Y:S01]  /*8e30*/  STG.E.U16 desc[UR36][R8.64], R29 ;  /* 0x0000001d08007986 */ /* 0x0201e2000c101524 */
[----:B------:R-:W-:Y:S05]  /*8e40*/  BRA `(.L_x_2725) ;  /* 0x0000000c00147947 */ /* 0x000fea0003800000 */
.L_x_2728:
[----:B------:R-:W-:-:S13]  /*8e50*/  ISETP.NE.AND P0, PT, R0, 0x7, PT ;  /* 0x000000070000780c */ /* 0x000fda0003f05270 */
[----:B------:R-:W-:Y:S05]  /*8e60*/  @!P0 BRA `(.L_x_2730) ;  /* 0x00000000002c8947 */ /* 0x000fea0003800000 */
[----:B------:R-:W-:-:S13]  /*8e70*/  ISETP.NE.AND P0, PT, R0, 0x8, PT ;  /* 0x000000080000780c */ /* 0x000fda0003f05270 */
[----:B------:R-:W-:Y:S05]  /*8e80*/  @!P0 BRA `(.L_x_2731) ;  /* 0x0000000000188947 */ /* 0x000fea0003800000 */
[----:B------:R-:W-:-:S13]  /*8e90*/  ISETP.NE.AND P0, PT, R0, 0x9, PT ;  /* 0x000000090000780c */ /* 0x000fda0003f05270 */
[----:B------:R-:W-:Y:S05]  /*8ea0*/  @P0 BRA `(.L_x_2724) ;  /* 0x00000008005c0947 */ /* 0x000fea0003800000 */
[----:B-----5:R-:W-:Y:S02]  /*8eb0*/  HADD2.F32 R4, -RZ, R29.H0_H0 ;  /* 0x2000001dff047230 */ /* 0x020fe40000004100 */
[----:B------:R-:W-:-:S05]  /*8ec0*/  HADD2.F32 R5, -RZ, R26.H0_H0 ;  /* 0x2000001aff057230 */ /* 0x000fca0000004100 */
[----:B------:R2:W-:Y:S01]  /*8ed0*/  STG.E.64 desc[UR36][R8.64], R4 ;  /* 0x0000000408007986 */ /* 0x0005e2000c101b24 */
[----:B------:R-:W-:Y:S05]  /*8ee0*/  BRA `(.L_x_2725) ;  /* 0x0000000800ec7947 */ /* 0x000fea0003800000 */
.L_x_2731:
[----:B-----5:R-:W-:-:S05]  /*8ef0*/  PRMT R29, R29, 0x5410, R26 ;  /* 0x000054101d1d7816 */ /* 0x020fca000000001a */
[----:B------:R3:W-:Y:S01]  /*8f00*/  STG.E desc[UR36][R8.64], R29 ;  /* 0x0000001d08007986 */ /* 0x0007e2000c101924 */
[----:B------:R-:W-:Y:S05]  /*8f10*/  BRA `(.L_x_2725) ;  /* 0x0000000800e07947 */ /* 0x000fea0003800000 */
.L_x_2730:
[----:B-----5:R-:W-:-:S05]  /*8f20*/  HADD2.F32 R4, -RZ, R29.H0_H0 ;  /* 0x2000001dff047230 */ /* 0x020fca0000004100 */
[----:B------:R-:W-:-:S06]  /*8f30*/  FMUL.FTZ R4, R4, 1 ;  /* 0x3f80000004047820 */ /* 0x000fcc0000410000 */
[----:B------:R-:W0:Y:S02]  /*8f40*/  F2F.F64.F32 R4, R4 ;  /* 0x0000000400047310 */ /* 0x000e240000201800 */
[----:B0-----:R4:W-:Y:S01]  /*8f50*/  STG.E.64 desc[UR36][R8.64], R4 ;  /* 0x0000000408007986 */ /* 0x0019e2000c101b24 */
[----:B------:R-:W-:Y:S05]  /*8f60*/  BRA `(.L_x_2725) ;  /* 0x0000000800cc7947 */ /* 0x000fea0003800000 */
.L_x_2720:
        /* <DEDUP_REMOVED lines=8> */
[----:B-----5:R-:W-:-:S05]  /*8ff0*/  HADD2.F32 R29, -RZ, R29.H0_H0 ;  /* 0x2000001dff1d7230 */ /* 0x020fca0000004100 */
[----:B------:R-:W-:-:S13]  /*9000*/  FSETP.NEU.FTZ.AND P0, PT, R29, RZ, PT ;  /* 0x000000ff1d00720b */ /* 0x000fda0003f1d000 */
[----:B------:R-:W-:-:S05]  /*9010*/  @!P0 HADD2.F32 R26, -RZ, R26.H0_H0 ;  /* 0x2000001aff1a8230 */ /* 0x000fca0000004100 */
[----:B------:R-:W-:-:S04]  /*9020*/  FSETP.NEU.OR P0, PT, R26, RZ, P0 ;  /* 0x000000ff1a00720b */ /* 0x000fc8000070d400 */
[----:B------:R-:W-:-:S05]  /*9030*/  SEL R3, RZ, 0x1, !P0 ;  /* 0x00000001ff037807 */ /* 0x000fca0004000000 */
[----:B------:R0:W-:Y:S01]  /*9040*/  STG.E.U8 desc[UR36][R8.64], R3 ;  /* 0x0000000308007986 */ /* 0x0001e2000c101124 */
[----:B------:R-:W-:Y:S05]  /*9050*/  BRA `(.L_x_2725) ;  /* 0x0000000800907947 */ /* 0x000fea0003800000 */
.L_x_2734:
        /* <DEDUP_REMOVED lines=12> */
.L_x_2733:
[----:B------:R-:W-:-:S13]  /*9120*/  ISETP.NE.AND P0, PT, R0, 0xf, PT ;  /* 0x0000000f0000780c */ /* 0x000fda0003f05270 */
[----:B------:R-:W-:Y:S05]  /*9130*/  @!P0 BRA `(.L_x_2735) ;  /* 0x0000000000a08947 */ /* 0x000fea0003800000 */
[----:B------:R-:W-:-:S13]  /*9140*/  ISETP.NE.AND P0, PT, R0, 0x17, PT ;  /* 0x000000170000780c */ /* 0x000fda0003f05270 */
[----:B------:R-:W-:Y:S05]  /*9150*/  @!P0 BRA `(.L_x_2736) ;  /* 0x00000000004c8947 */ /* 0x000fea0003800000 */
[----:B------:R-:W-:-:S13]  /*9160*/  ISETP.NE.AND P0, PT, R0, 0x18, PT ;  /* 0x000000180000780c */ /* 0x000fda0003f05270 */
[----:B------:R-:W-:Y:S05]  /*9170*/  @P0 BRA `(.L_x_2724) ;  /* 0x0000000400a80947 */ /* 0x000fea0003800000 */
        /* <DEDUP_REMOVED lines=13> */
.L_x_2738:
[----:B------:R-:W-:Y:S05]  /*9250*/  BSYNC.RECONVERGENT B0 ;  /* 0x0000000000007941 */ /* 0x000fea0003800200 */
.L_x_2737:
[----:B------:R-:W-:-:S05]  /*9260*/  LOP3.LUT R5, R0, 0x80, R5, 0xf8, !PT ;  /* 0x0000008000057812 */ /* 0x000fca00078ef805 */
[----:B------:R0:W-:Y:S01]  /*9270*/  STG.E.U8 desc[UR36][R8.64], R5 ;  /* 0x0000000508007986 */ /* 0x0001e2000c101124 */
[----:B------:R-:W-:Y:S05]  /*9280*/  BRA `(.L_x_2725) ;  /* 0x0000000800047947 */ /* 0x000fea0003800000 */
.L_x_2736:
[----:B-----5:R-:W-:Y:S01]  /*9290*/  HADD2.F32 R6, -RZ, R29.H0_H0 ;  /* 0x2000001dff067230 */ /* 0x020fe20000004100 */
[----:B------:R-:W-:Y:S04]  /*92a0*/  BSSY.RECONVERGENT B0, `(.L_x_2739) ;  /* 0x000000e000007945 */ /* 0x000fe80003800200 */
        /* <DEDUP_REMOVED lines=13> */
.L_x_2740:
[----:B------:R-:W-:Y:S05]  /*9380*/  BSYNC.RECONVERGENT B0 ;  /* 0x0000000000007941 */ /* 0x000fea0003800200 */
.L_x_2739:
[----:B------:R-:W-:-:S05]  /*9390*/  LOP3.LUT R5, R0, 0x80, R5, 0xf8, !PT ;  /* 0x0000008000057812 */ /* 0x000fca00078ef805 */
[----:B------:R0:W-:Y:S01]  /*93a0*/  STG.E.U8 desc[UR36][R8.64], R5 ;  /* 0x0000000508007986 */ /* 0x0001e2000c101124 */
[----:B------:R-:W-:Y:S05]  /*93b0*/  BRA `(.L_x_2725) ;  /* 0x0000000400b87947 */ /* 0x000fea0003800000 */
.L_x_2735:
[----:B-----5:R-:W-:-:S05]  /*93c0*/  HADD2.F32 R0, -RZ, R29.H0_H0 ;  /* 0x2000001dff007230 */ /* 0x020fca0000004100 */
[----:B------:R-:W-:-:S05]  /*93d0*/  F2FP.BF16.F32.PACK_AB R0, RZ, R0 ;  /* 0x00000000ff00723e */ /* 0x000fca00000010ff */
[----:B------:R0:W-:Y:S01]  /*93e0*/  STG.E.U16 desc[UR36][R8.64], R0 ;  /* 0x0000000008007986 */ /* 0x0001e2000c101524 */
[----:B------:R-:W-:Y:S05]  /*93f0*/  BRA `(.L_x_2725) ;  /* 0x0000000400a87947 */ /* 0x000fea0003800000 */
.L_x_2732:
        /* <DEDUP_REMOVED lines=8> */
[----:B-----5:R-:W-:-:S06]  /*9480*/  HADD2.F32 R3, -RZ, R29.H0_H0 ;  /* 0x2000001dff037230 */ /* 0x020fcc0000004100 */
[----:B------:R-:W0:Y:S02]  /*9490*/  F2I.FTZ.U32.TRUNC.NTZ R3, R3 ;  /* 0x0000000300037305 */ /* 0x000e24000021f000 */
[----:B0-----:R0:W-:Y:S01]  /*94a0*/  STG.E.U16 desc[UR36][R8.64], R3 ;  /* 0x0000000308007986 */ /* 0x0011e2000c101524 */
[----:B------:R-:W-:Y:S05]  /*94b0*/  BRA `(.L_x_2725) ;  /* 0x0000000400787947 */ /* 0x000fea0003800000 */
.L_x_2743:
        /* <DEDUP_REMOVED lines=13> */
.L_x_2746:
[----:B------:R-:W-:-:S04]  /*9590*/  SHF.R.U32.HI R0, RZ, 0x14, R3 ;  /* 0x00000014ff007819 */ /* 0x000fc80000011603 */
[----:B------:R-:W-:-:S04]  /*95a0*/  LOP3.LUT R0, R0, 0x1, RZ, 0xc0, !PT ;  /* 0x0000000100007812 */ /* 0x000fc800078ec0ff */
[----:B------:R-:W-:-:S04]  /*95b0*/  IADD3 R0, PT, PT, R3, 0x487ffff, R0 ;  /* 0x0487ffff03007810 */ /* 0x000fc80007ffe000 */
[----:B------:R-:W-:-:S04]  /*95c0*/  SHF.R.U32.HI R0, RZ, 0x14, R0 ;  /* 0x00000014ff007819 */ /* 0x000fc80000011600 */
[----:B------:R-:W-:-:S07]  /*95d0*/  LOP3.LUT R0, R0, 0xff, RZ, 0xc0, !PT ;  /* 0x000000ff00007812 */ /* 0x000fce00078ec0ff */
.L_x_2747:
[----:B------:R-:W-:-:S04]  /*95e0*/  SHF.R.U32.HI R3, RZ, 0x18, R3 ;  /* 0x00000018ff037819 */ /* 0x000fc80000011603 */
[----:B------:R-:W-:-:S04]  /*95f0*/  LOP3.LUT R0, R0, 0x80, R3, 0xf8, !PT ;  /* 0x0000008000007812 */ /* 0x000fc800078ef803 */
[----:B------:R-:W-:-:S07]  /*9600*/  PRMT R4, R0, 0x7610, R4 ;  /* 0x0000761000047816 */ /* 0x000fce0000000004 */
.L_x_2745:
[----:B------:R-:W-:Y:S05]  /*9610*/  BSYNC.RECONVERGENT B0 ;  /* 0x0000000000007941 */ /* 0x000fea0003800200 */
.L_x_2744:
[----:B------:R0:W-:Y:S01]  /*9620*/  STG.E.U8 desc[UR36][R8.64], R4 ;  /* 0x0000000408007986 */ /* 0x0001e2000c101124 */
[----:B------:R-:W-:Y:S05]  /*9630*/  BRA `(.L_x_2725) ;  /* 0x0000000400187947 */ /* 0x000fea0003800000 */
.L_x_2742:
        /* <DEDUP_REMOVED lines=13> */
.L_x_2750:
[----:B------:R-:W-:-:S04]  /*9710*/  SHF.R.U32.HI R0, RZ, 0x15, R3 ;  /* 0x00000015ff007819 */ /* 0x000fc80000011603 */
[----:B------:R-:W-:-:S04]  /*9720*/  LOP3.LUT R0, R0, 0x1, RZ, 0xc0, !PT ;  /* 0x0000000100007812 */ /* 0x000fc800078ec0ff */
[----:B------:R-:W-:-:S04]  /*9730*/  IADD3 R0, PT, PT, R3, 0x88fffff, R0 ;  /* 0x088fffff03007810 */ /* 0x000fc80007ffe000 */
[----:B------:R-:W-:-:S04]  /*9740*/  SHF.R.U32.HI R0, RZ, 0x15, R0 ;  /* 0x00000015ff007819 */ /* 0x000fc80000011600 */
[----:B------:R-:W-:-:S07]  /*9750*/  LOP3.LUT R0, R0, 0xff, RZ, 0xc0, !PT ;  /* 0x000000ff00007812 */ /* 0x000fce00078ec0ff */
.L_x_2751:
[----:B------:R-:W-:-:S04]  /*9760*/  SHF.R.U32.HI R3, RZ, 0x18, R3 ;  /* 0x00000018ff037819 */ /* 0x000fc80000011603 */
[----:B------:R-:W-:-:S04]  /*9770*/  LOP3.LUT R0, R0, 0x80, R3, 0xf8, !PT ;  /* 0x0000008000007812 */ /* 0x000fc800078ef803 */
[----:B------:R-:W-:-:S07]  /*9780*/  PRMT R4, R0, 0x7610, R4 ;  /* 0x0000761000047816 */ /* 0x000fce0000000004 */
.L_x_2749:
[----:B------:R-:W-:Y:S05]  /*9790*/  BSYNC.RECONVERGENT B0 ;  /* 0x0000000000007941 */ /* 0x000fea0003800200 */
.L_x_2748:
[----:B------:R0:W-:Y:S01]  /*97a0*/  STG.E.U8 desc[UR36][R8.64], R4 ;  /* 0x0000000408007986 */ /* 0x0001e2000c101124 */
[----:B------:R-:W-:Y:S05]  /*97b0*/  BRA `(.L_x_2725) ;  /* 0x0000000000b87947 */ /* 0x000fea0003800000 */
.L_x_2741:
[----:B------:R-:W-:-:S13]  /*97c0*/  ISETP.NE.AND P0, PT, R0, 0x1c, PT ;  /* 0x0000001c0000780c */ /* 0x000fda0003f05270 */
[----:B------:R-:W-:Y:S05]  /*97d0*/  @!P0 BRA `(.L_x_2752) ;  /* 0x0000000000a48947 */ /* 0x000fea0003800000 */
[----:B------:R-:W-:-:S13]  /*97e0*/  ISETP.NE.AND P0, PT, R0, 0x1d, PT ;  /* 0x0000001d0000780c */ /* 0x000fda0003f05270 */
[----:B------:R-:W-:Y:S05]  /*97f0*/  @!P0 BRA `(.L_x_2753) ;  /* 0x00000000008c8947 */ /* 0x000fea0003800000 */
[----:B------:R-:W-:-:S13]  /*9800*/  ISETP.NE.AND P0, PT, R0, 0x2c, PT ;  /* 0x0000002c0000780c */ /* 0x000fda0003f05270 */
[----:B------:R-:W-:Y:S05]  /*9810*/  @!P0 BRA `(.L_x_2754) ;  /* 0x0000000000448947 */ /* 0x000fea0003800000 */
.L_x_2724:
        /* <DEDUP_REMOVED lines=16> */
.L_x_2755:
[----:B------:R-:W-:Y:S05]  /*9920*/  BRA `(.L_x_2725) ;  /* 0x00000000005c7947 */ /* 0x000fea0003800000 */
.L_x_2754:
[----:B-----5:R-:W-:-:S05]  /*9930*/  HADD2.F32 R4, -RZ, R29.H0_H0 ;  /* 0x2000001dff047230 */ /* 0x020fca0000004100 */
        /* <DEDUP_REMOVED lines=15> */
.L_x_2753:
[----:B-----5:R-:W-:-:S06]  /*9a30*/  HADD2.F32 R4, -RZ, R29.H0_H0 ;  /* 0x2000001dff047230 */ /* 0x020fcc0000004100 */
[----:B------:R-:W0:Y:S02]  /*9a40*/  F2I.U64.TRUNC R4, R4 ;  /* 0x0000000400047311 */ /* 0x000e24000020d800 */
[----:B0-----:R0:W-:Y:S01]  /*9a50*/  STG.E.64 desc[UR36][R8.64], R4 ;  /* 0x0000000408007986 */ /* 0x0011e2000c101b24 */
[----:B------:R-:W-:Y:S05]  /*9a60*/  BRA `(.L_x_2725) ;  /* 0x00000000000c7947 */ /* 0x000fea0003800000 */
.L_x_2752:
[----:B-----5:R-:W-:-:S06]  /*9a70*/  HADD2.F32 R29, -RZ, R29.H0_H0 ;  /* 0x2000001dff1d7230 */ /* 0x020fcc0000004100 */
[----:B------:R-:W0:Y:S02]  /*9a80*/  F2I.FTZ.U32.TRUNC.NTZ R29, R29 ;  /* 0x0000001d001d7305 */ /* 0x000e24000021f000 */
[----:B0-----:R0:W-:Y:S02]  /*9a90*/  STG.E desc[UR36][R8.64], R29 ;  /* 0x0000001d08007986 */ /* 0x0011e4000c101924 */
.L_x_2725:
[----:B------:R-:W-:-:S13]  /*9aa0*/  ISETP.GE.AND P0, PT, R25, R16, PT ;  /* 0x000000101900720c */ /* 0x000fda0003f06270 */
[----:B------:R-:W-:Y:S05]  /*9ab0*/  @P0 BREAK.RELIABLE B6 ;  /* 0x0000000000060942 */ /* 0x000fea0003800100 */
        /* <DEDUP_REMOVED lines=19> */
[----:B------:R-:W-:-:S06]  /*9bf0*/  HADD2.F32 R27, -RZ, R27.H0_H0 ;  /* 0x2000001bff1b7230 */ /* 0x000fcc0000004100 */
[----:B------:R-:W0:Y:S02]  /*9c00*/  F2I.FTZ.TRUNC.NTZ R27, R27 ;  /* 0x0000001b001b7305 */ /* 0x000e24000021f100 */
[----:B0-----:R3:W-:Y:S01]  /*9c10*/  STG.E.U8 desc[UR36][R8.64], R27 ;  /* 0x0000001b08007986 */ /* 0x0017e2000c101124 */
[----:B------:R-:W-:Y:S05]  /*9c20*/  BRA `(.L_x_2762) ;  /* 0x0000000c00947947 */ /* 0x000fea0003800000 */
.L_x_2760:
[----:B------:R-:W-:-:S06]  /*9c30*/  HADD2.F32 R5, -RZ, R27.H0_H0 ;  /* 0x2000001bff057230 */ /* 0x000fcc0000004100 */
[----:B------:R-:W0:Y:S02]  /*9c40*/  F2I.S64.TRUNC R4, R5 ;  /* 0x0000000500047311 */ /* 0x000e24000020d900 */
[----:B0-----:R4:W-:Y:S01]  /*9c50*/  STG.E.U8 desc[UR36][R8.64], R4 ;  /* 0x0000000408007986 */ /* 0x0019e2000c101124 */
[----:B------:R-:W-:Y:S05]  /*9c60*/  BRA `(.L_x_2762) ;  /* 0x0000000c00847947 */ /* 0x000fea0003800000 */
.L_x_2759:
[----:B------:R-:W-:-:S13]  /*9c70*/  ISETP.NE.AND P0, PT, R0, 0x2, PT ;  /* 0x000000020000780c */ /* 0x000fda0003f05270 */
[----:B------:R-:W-:Y:S05]  /*9c80*/  @!P0 BRA `(.L_x_2763) ;  /* 0x0000000000308947 */ /* 0x000fea0003800000 */
[----:B------:R-:W-:-:S13]  /*9c90*/  ISETP.NE.AND P0, PT, R0, 0x3, PT ;  /* 0x000000030000780c */ /* 0x000fda0003f05270 */
[----:B------:R-:W-:Y:S05]  /*9ca0*/  @!P0 BRA `(.L_x_2764) ;  /* 0x0000000000188947 */ /* 0x000fea0003800000 */
[----:B------:R-:W-:-:S13]  /*9cb0*/  ISETP.NE.AND P0, PT, R0, 0x4, PT ;  /* 0x000000040000780c */ /* 0x000fda0003f05270 */
[----:B------:R-:W-:Y:S05]  /*9cc0*/  @P0 BRA `(.L_x_2761) ;  /* 0x0000000800880947 */ /* 0x000fea0003800000 */
[----:B------:R-:W-:-:S06]  /*9cd0*/  HADD2.F32 R4, -RZ, R27.H0_H0 ;  /* 0x2000001bff047230 */ /* 0x000fcc0000004100 */
[----:B------:R-:W0:Y:S02]  /*9ce0*/  F2I.S64.TRUNC R4, R4 ;  /* 0x0000000400047311 */ /* 0x000e24000020d900 */
[----:B0-----:R1:W-:Y:S01]  /*9cf0*/  STG.E.64 desc[UR36][R8.64], R4 ;  /* 0x0000000408007986 */ /* 0x0013e2000c101b24 */
[----:B------:R-:W-:Y:S05]  /*9d00*/  BRA `(.L_x_2762) ;  /* 0x0000000c005c7947 */ /* 0x000fea0003800000 */
.L_x_2764:
[----:B------:R-:W-:-:S06]  /*9d10*/  HADD2.F32 R27, -RZ, R27.H0_H0 ;  /* 0x2000001bff1b7230 */ /* 0x000fcc0000004100 */
[----:B------:R-:W0:Y:S02]  /*9d20*/  F2I.FTZ.TRUNC.NTZ R27, R27 ;  /* 0x0000001b001b7305 */ /* 0x000e24000021f100 */
[----:B0-----:R2:W-:Y:S01]  /*9d30*/  STG.E desc[UR36][R8.64], R27 ;  /* 0x0000001b08007986 */ /* 0x0015e2000c101924 */
[----:B------:R-:W-:Y:S05]  /*9d40*/  BRA `(.L_x_2762) ;  /* 0x0000000c004c7947 */ /* 0x000fea0003800000 */
.L_x_2763:
[----:B------:R-:W-:-:S06]  /*9d50*/  HADD2.F32 R27, -RZ, R27.H0_H0 ;  /* 0x2000001bff1b7230 */ /* 0x000fcc0000004100 */
[----:B------:R-:W0:Y:S02]  /*9d60*/  F2I.FTZ.TRUNC.NTZ R27, R27 ;  /* 0x0000001b001b7305 */ /* 0x000e24000021f100 */
[----:B0-----:R0:W-:Y:S01]  /*9d70*/  STG.E.U16 desc[UR36][R8.64], R27 ;  /* 0x0000001b08007986 */ /* 0x0011e2000c101524 */
[----:B------:R-:W-:Y:S05]  /*9d80*/  BRA `(.L_x_2762) ;  /* 0x0000000c003c7947 */ /* 0x000fea0003800000 */
.L_x_2758:
[----:B------:R-:W-:-:S13]  /*9d90*/  ISETP.GT.AND P0, PT, R0, 0x6, PT ;  /* 0x000000060000780c */ /* 0x000fda0003f04270 */
[----:B------:R-:W-:Y:S05]  /*9da0*/  @P0 BRA `(.L_x_2765) ;  /* 0x0000000000240947 */ /* 0x000fea0003800000 */
[----:B------:R-:W-:-:S13]  /*9db0*/  ISETP.NE.AND P0, PT, R0, 0x5, PT ;  /* 0x000000050000780c */ /* 0x000fda0003f05270 */
[----:B------:R-:W-:Y:S05]  /*9dc0*/  @!P0 BRA `(.L_x_2766) ;  /* 0x0000000000148947 */ /* 0x000fea0003800000 */
[----:B------:R-:W-:-:S13]  /*9dd0*/  ISETP.NE.AND P0, PT, R0, 0x6, PT ;  /* 0x000000060000780c */ /* 0x000fda0003f05270 */
[----:B------:R-:W-:Y:S05]  /*9de0*/  @P0 BRA `(.L_x_2761) ;  /* 0x0000000800400947 */ /* 0x000fea0003800000 */
[----:B------:R-:W-:-:S05]  /*9df0*/  HADD2.F32 R27, -RZ, R27.H0_H0 ;  /* 0x2000001bff1b7230 */ /* 0x000fca0000004100 */
[----:B------:R0:W-:Y:S01]  /*9e00*/  STG.E desc[UR36][R8.64], R27 ;  /* 0x0000001b08007986 */ /* 0x0001e2000c101924 */
[----:B------:R-:W-:Y:S05]  /*9e10*/  BRA `(.L_x_2762) ;  /* 0x0000000c00187947 */ /* 0x000fea0003800000 */
.L_x_2766:
[----:B------:R0:W-:Y:S01]  /*9e20*/  STG.E.U16 desc[UR36][R8.64], R27 ;  /* 0x0000001b08007986 */ /* 0x0001e2000c101524 */
[----:B------:R-:W-:Y:S05]  /*9e30*/  BRA `(.L_x_2762) ;  /* 0x0000000c00107947 */ /* 0x000fea0003800000 */
.L_x_2765:
[----:B------:R-:W-:-:S13]  /*9e40*/  ISETP.NE.AND P0, PT, R0, 0x7, PT ;  /* 0x000000070000780c */ /* 0x000fda0003f05270 */
[----:B------:R-:W-:Y:S05]  /*9e50*/  @!P0 BRA `(.L_x_2767) ;  /* 0x00000000002c8947 */ /* 0x000fea0003800000 */
[----:B------:R-:W-:-:S13]  /*9e60*/  ISETP.NE.AND P0, PT, R0, 0x8, PT ;  /* 0x000000080000780c */ /* 0x000fda0003f05270 */
[----:B------:R-:W-:Y:S05]  /*9e70*/  @!P0 BRA `(.L_x_2768) ;  /* 0x0000000000188947 */ /* 0x000fea0003800000 */
[----:B------:R-:W-:-:S13]  /*9e80*/  ISETP.NE.AND P0, PT, R0, 0x9, PT ;  /* 0x000000090000780c */ /* 0x000fda0003f05270 */
[----:B------:R-:W-:Y:S05]  /*9e90*/  @P0 BRA `(.L_x_2761) ;  /* 0x0000000800140947 */ /* 0x000fea0003800000 */
[----:B------:R-:W-:Y:S02]  /*9ea0*/  HADD2.F32 R4, -RZ, R27.H0_H0 ;  /* 0x2000001bff047230 */ /* 0x000fe40000004100 */
[----:B------:R-:W-:-:S05]  /*9eb0*/  HADD2.F32 R5, -RZ, R24.H0_H0 ;  /* 0x20000018ff057230 */ /* 0x000fca0000004100 */
[----:B------:R0:W-:Y:S01]  /*9ec0*/  STG.E.64 desc[UR36][R8.64], R4 ;  /* 0x0000000408007986 */ /* 0x0001e2000c101b24 */
[----:B------:R-:W-:Y:S05]  /*9ed0*/  BRA `(.L_x_2762) ;  /* 0x0000000800e87947 */ /* 0x000fea0003800000 */
.L_x_2768:
[----:B------:R-:W-:-:S05]  /*9ee0*/  PRMT R27, R27, 0x5410, R24 ;  /* 0x000054101b1b7816 */ /* 0x000fca0000000018 */
[----:B------:R0:W-:Y:S01]  /*9ef0*/  STG.E desc[UR36][R8.64], R27 ;  /* 0x0000001b08007986 */ /* 0x0001e2000c101924 */
[----:B------:R-:W-:Y:S05]  /*9f00*/  BRA `(.L_x_2762) ;  /* 0x0000000800dc7947 */ /* 0x000fea0003800000 */
.L_x_2767:
[----:B------:R-:W-:-:S05]  /*9f10*/  HADD2.F32 R4, -RZ, R27.H0_H0 ;  /* 0x2000001bff047230 */ /* 0x000fca0000004100 */
[----:B------:R-:W-:-:S06]  /*9f20*/  FMUL.FTZ R4, R4, 1 ;  /* 0x3f80000004047820 */ /* 0x000fcc0000410000 */
[----:B------:R-:W0:Y:S02]  /*9f30*/  F2F.F64.F32 R4, R4 ;  /* 0x0000000400047310 */ /* 0x000e240000201800 */
[----:B0-----:R0:W-:Y:S01]  /*9f40*/  STG.E.64 desc[UR36][R8.64], R4 ;  /* 0x0000000408007986 */ /* 0x0011e2000c101b24 */
[----:B------:R-:W-:Y:S05]  /*9f50*/  BRA `(.L_x_2762) ;  /* 0x0000000800c87947 */ /* 0x000fea0003800000 */
.L_x_2757:
        /* <DEDUP_REMOVED lines=10> */
[----:B------:R-:W-:-:S06]  /*a000*/  HADD2.F32 R3, -RZ, R27.H0_H0 ;  /* 0x2000001bff037230 */ /* 0x000fcc0000004100 */
[----:B------:R-:W0:Y:S02]  /*a010*/  F2I.FTZ.U32.TRUNC.NTZ R3, R3 ;  /* 0x0000000300037305 */ /* 0x000e24000021f000 */
[----:B0-----:R0:W-:Y:S01]  /*a020*/  STG.E.U16 desc[UR36][R8.64], R3 ;  /* 0x0000000308007986 */ /* 0x0011e2000c101524 */
[----:B------:R-:W-:Y:S05]  /*a030*/  BRA `(.L_x_2762) ;  /* 0x0000000800907947 */ /* 0x000fea0003800000 */
.L_x_2772:
[----:B------:R-:W-:Y:S01]  /*a040*/  HADD2.F32 R27, -RZ, R27.H0_H0 ;  /* 0x2000001bff1b7230 */ /* 0x000fe20000004100 */
        /* <DEDUP_REMOVED lines=16> */
.L_x_2775:
[----:B------:R-:W-:-:S04]  /*a150*/  SHF.R.U32.HI R3, RZ, 0x18, R27 ;  /* 0x00000018ff037819 */ /* 0x000fc8000001161b */
[----:B------:R-:W-:-:S04]  /*a160*/  LOP3.LUT R0, R0, 0x80, R3, 0xf8, !PT ;  /* 0x0000008000007812 */ /* 0x000fc800078ef803 */
[----:B------:R-:W-:-:S07]  /*a170*/  PRMT R4, R0, 0x7610, R4 ;  /* 0x0000761000047816 */ /* 0x000fce0000000004 */
.L_x_2774:
[----:B------:R-:W-:Y:S05]  /*a180*/  BSYNC.RECONVERGENT B0 ;  /* 0x0000000000007941 */ /* 0x000fea0003800200 */
.L_x_2773:
[----:B------:R0:W-:Y:S01]  /*a190*/  STG.E.U8 desc[UR36][R8.64], R4 ;  /* 0x0000000408007986 */ /* 0x0001e2000c101124 */
[----:B------:R-:W-:Y:S05]  /*a1a0*/  BRA `(.L_x_2762) ;  /* 0x0000000800347947 */ /* 0x000fea0003800000 */
.L_x_2771:
        /* <DEDUP_REMOVED lines=17> */
.L_x_2778:
[----:B------:R-:W-:-:S04]  /*a2c0*/  SHF.R.U32.HI R3, RZ, 0x18, R27 ;  /* 0x00000018ff037819 */ /* 0x000fc8000001161b */
[----:B------:R-:W-:-:S04]  /*a2d0*/  LOP3.LUT R0, R0, 0x80, R3, 0xf8, !PT ;  /* 0x0000008000007812 */ /* 0x000fc800078ef803 */
[----:B------:R-:W-:-:S07]  /*a2e0*/  PRMT R4, R0, 0x7610, R4 ;  /* 0x0000761000047816 */ /* 0x000fce0000000004 */
.L_x_2777:
[----:B------:R-:W-:Y:S05]  /*a2f0*/  BSYNC.RECONVERGENT B0 ;  /* 0x0000000000007941 */ /* 0x000fea0003800200 */
.L_x_2776:
[----:B------:R0:W-:Y:S01]  /*a300*/  STG.E.U8 desc[UR36][R8.64], R4 ;  /* 0x0000000408007986 */ /* 0x0001e2000c101124 */
[----:B------:R-:W-:Y:S05]  /*a310*/  BRA `(.L_x_2762) ;  /* 0x0000000400d87947 */ /* 0x000fea0003800000 */
.L_x_2770:
[----:B------:R-:W-:-:S13]  /*a320*/  ISETP.NE.AND P0, PT, R0, 0x1c, PT ;  /* 0x0000001c0000780c */ /* 0x000fda0003f05270 */
[----:B------:R-:W-:Y:S05]  /*a330*/  @!P0 BRA `(.L_x_2779) ;  /* 0x0000000000608947 */ /* 0x000fea0003800000 */
[----:B------:R-:W-:-:S13]  /*a340*/  ISETP.NE.AND P0, PT, R0, 0x1d, PT ;  /* 0x0000001d0000780c */ /* 0x000fda0003f05270 */
[----:B------:R-:W-:Y:S05]  /*a350*/  @!P0 BRA `(.L_x_2780) ;  /* 0x0000000000488947 */ /* 0x000fea0003800000 */
[----:B------:R-:W-:-:S13]  /*a360*/  ISETP.NE.AND P0, PT, R0, 0x2c, PT ;  /* 0x0000002c0000780c */ /* 0x000fda0003f05270 */
[----:B------:R-:W-:Y:S05]  /*a370*/  @P0 BRA `(.L_x_2761) ;  /* 0x0000000000dc0947 */ /* 0x000fea0003800000 */
[----:B------:R-:W-:-:S05]  /*a380*/  HADD2.F32 R4, -RZ, R27.H0_H0 ;  /* 0x2000001bff047230 */ /* 0x000fca0000004100 */
        /* <DEDUP_REMOVED lines=15> */
.L_x_2780:
[----:B------:R-:W-:-:S06]  /*a480*/  HADD2.F32 R4, -RZ, R27.H0_H0 ;  /* 0x2000001bff047230 */ /* 0x000fcc0000004100 */
[----:B------:R-:W0:Y:S02]  /*a490*/  F2I.U64.TRUNC R4, R4 ;  /* 0x0000000400047311 */ /* 0x000e24000020d800 */
[----:B0-----:R0:W-:Y:S01]  /*a4a0*/  STG.E.64 desc[UR36][R8.64], R4 ;  /* 0x0000000408007986 */ /* 0x0011e2000c101b24 */
[----:B------:R-:W-:Y:S05]  /*a4b0*/  BRA `(.L_x_2762) ;  /* 0x0000000400707947 */ /* 0x000fea0003800000 */
.L_x_2779:
[----:B------:R-:W-:-:S06]  /*a4c0*/  HADD2.F32 R27, -RZ, R27.H0_H0 ;  /* 0x2000001bff1b7230 */ /* 0x000fcc0000004100 */
[----:B------:R-:W0:Y:S02]  /*a4d0*/  F2I.FTZ.U32.TRUNC.NTZ R27, R27 ;  /* 0x0000001b001b7305 */ /* 0x000e24000021f000 */
[----:B0-----:R0:W-:Y:S01]  /*a4e0*/  STG.E desc[UR36][R8.64], R27 ;  /* 0x0000001b08007986 */ /* 0x0011e2000c101924 */
[----:B------:R-:W-:Y:S05]  /*a4f0*/  BRA `(.L_x_2762) ;  /* 0x0000000400607947 */ /* 0x000fea0003800000 */
.L_x_2769:
[----:B------:R-:W-:-:S13]  /*a500*/  ISETP.GT.AND P0, PT, R0, 0xe, PT ;  /* 0x0000000e0000780c */ /* 0x000fda0003f04270 */
[----:B------:R-:W-:Y:S05]  /*a510*/  @P0 BRA `(.L_x_2781) ;  /* 0x00000000005c0947 */ /* 0x000fea0003800000 */
[----:B------:R-:W-:-:S13]  /*a520*/  ISETP.NE.AND P0, PT, R0, 0xa, PT ;  /* 0x0000000a0000780c */ /* 0x000fda0003f05270 */
[----:B------:R-:W-:Y:S05]  /*a530*/  @!P0 BRA `(.L_x_2782) ;  /* 0x0000000000248947 */ /* 0x000fea0003800000 */
[----:B------:R-:W-:-:S13]  /*a540*/  ISETP.NE.AND P0, PT, R0, 0xb, PT ;  /* 0x0000000b0000780c */ /* 0x000fda0003f05270 */
[----:B------:R-:W-:Y:S05]  /*a550*/  @P0 BRA `(.L_x_2761) ;  /* 0x0000000000640947 */ /* 0x000fea0003800000 */
[----:B------:R-:W-:-:S05]  /*a560*/  HADD2.F32 R27, -RZ, R27.H0_H0 ;  /* 0x2000001bff1b7230 */ /* 0x000fca0000004100 */
[----:B------:R-:W-:-:S13]  /*a570*/  FSETP.NEU.FTZ.AND P0, PT, R27, RZ, PT ;  /* 0x000000ff1b00720b */ /* 0x000fda0003f1d000 */
[----:B------:R-:W-:-:S05]  /*a580*/  @!P0 HADD2.F32 R24, -RZ, R24.H0_H0 ;  /* 0x20000018ff188230 */ /* 0x000fca0000004100 */
[----:B------:R-:W-:-:S04]  /*a590*/  FSETP.NEU.OR P0, PT, R24, RZ, P0 ;  /* 0x000000ff1800720b */ /* 0x000fc8000070d400 */
[----:B------:R-:W-:-:S05]  /*a5a0*/  SEL R3, RZ, 0x1, !P0 ;  /* 0x00000001ff037807 */ /* 0x000fca0004000000 */
[----:B------:R0:W-:Y:S01]  /*a5b0*/  STG.E.U8 desc[UR36][R8.64], R3 ;  /* 0x0000000308007986 */ /* 0x0001e2000c101124 */
[----:B------:R-:W-:Y:S05]  /*a5c0*/  BRA `(.L_x_2762) ;  /* 0x00000004002c7947 */ /* 0x000fea0003800000 */
.L_x_2782:
[----:B------:R-:W-:Y:S02]  /*a5d0*/  HADD2.F32 R27, -RZ, R27.H0_H0 ;  /* 0x2000001bff1b7230 */ /* 0x000fe40000004100 */
        /* <DEDUP_REMOVED lines=11> */
.L_x_2781:
[----:B------:R-:W-:-:S13]  /*a690*/  ISETP.NE.AND P0, PT, R0, 0xf, PT ;  /* 0x0000000f0000780c */ /* 0x000fda0003f05270 */
[----:B------:R-:W-:Y:S05]  /*a6a0*/  @!P0 BRA `(.L_x_2783) ;  /* 0x0000000000e88947 */ /* 0x000fea0003800000 */
[----:B------:R-:W-:-:S13]  /*a6b0*/  ISETP.NE.AND P0, PT, R0, 0x17, PT ;  /* 0x000000170000780c */ /* 0x000fda0003f05270 */
[----:B------:R-:W-:Y:S05]  /*a6c0*/  @!P0 BRA `(.L_x_2784) ;  /* 0x0000000000908947 */ /* 0x000fea0003800000 */
[----:B------:R-:W-:-:S13]  /*a6d0*/  ISETP.NE.AND P0, PT, R0, 0x18, PT ;  /* 0x000000180000780c */ /* 0x000fda0003f05270 */
[----:B------:R-:W-:Y:S05]  /*a6e0*/  @!P0 BRA `(.L_x_2785) ;  /* 0x0000000000448947 */ /* 0x000fea0003800000 */
.L_x_2761:
        /* <DEDUP_REMOVED lines=16> */
.L_x_2786:
[----:B------:R-:W-:Y:S05]  /*a7f0*/  BRA `(.L_x_2762) ;  /* 0x0000000000a07947 */ /* 0x000fea0003800000 */
.L_x_2785:
[----:B------:R-:W-:Y:S01]  /*a800*/  HADD2.F32 R27, -RZ, R27.H0_H0 ;  /* 0x2000001bff1b7230 */ /* 0x000fe20000004100 */
        /* <DEDUP_REMOVED lines=12> */
.L_x_2788:
[----:B------:R-:W-:Y:S05]  /*a8d0*/  BSYNC.RECONVERGENT B0 ;  /* 0x0000000000007941 */ /* 0x000fea0003800200 */
.L_x_2787:
[----:B------:R-:W-:-:S05]  /*a8e0*/  LOP3.LUT R3, R0, 0x80, R3, 0xf8, !PT ;  /* 0x0000008000037812 */ /* 0x000fca00078ef803 */
[----:B------:R0:W-:Y:S01]  /*a8f0*/  STG.E.U8 desc[UR36][R8.64], R3 ;  /* 0x0000000308007986 */ /* 0x0001e2000c101124 */
[----:B------:R-:W-:Y:S05]  /*a900*/  BRA `(.L_x_2762) ;  /* 0x00000000005c7947 */ /* 0x000fea0003800000 */
.L_x_2784:
[----:B------:R-:W-:Y:S01]  /*a910*/  HADD2.F32 R3, -RZ, R27.H0_H0 ;  /* 0x2000001bff037230 */ /* 0x000fe20000004100 */
        /* <DEDUP_REMOVED lines=11> */
.L_x_2790:
[----:B------:R-:W-:Y:S01]  /*a9d0*/  IMAD.MOV.U32 R0, RZ, RZ, 0x7f ;  /* 0x0000007fff007424 */ /* 0x000fe200078e00ff */
[----:B------:R-:W-:-:S04]  /*a9e0*/  ISETP.GT.U32.AND P0, PT, R4, 0x7f800000, PT ;  /* 0x7f8000000400780c */ /* 0x000fc80003f04070 */
[----:B------:R-:W-:-:S09]  /*a9f0*/  SEL R0, R0, 0x7c, P0 ;  /* 0x0000007c00007807 */ /* 0x000fd20000000000 */
.L_x_2791:
[----:B------:R-:W-:Y:S05]  /*aa00*/  BSYNC.RECONVERGENT B0 ;  /* 0x0000000000007941 */ /* 0x000fea0003800200 */
.L_x_2789:
[----:B------:R-:W-:-:S04]  /*aa10*/  SHF.R.U32.HI R3, RZ, 0x18, R3 ;  /* 0x00000018ff037819 */ /* 0x000fc80000011603 */
[----:B------:R-:W-:-:S05]  /*aa20*/  LOP3.LUT R3, R0, 0x80, R3, 0xf8, !PT ;  /* 0x0000008000037812 */ /* 0x000fca00078ef803 */
[----:B------:R0:W-:Y:S01]  /*aa30*/  STG.E.U8 desc[UR36][R8.64], R3 ;  /* 0x0000000308007986 */ /* 0x0001e2000c101124 */
[----:B------:R-:W-:Y:S05]  /*aa40*/  BRA `(.L_x_2762) ;  /* 0x00000000000c7947 */ /* 0x000fea0003800000 */
.L_x_2783:
[----:B------:R-:W-:-:S05]  /*aa50*/  HADD2.F32 R0, -RZ, R27.H0_H0 ;  /* 0x2000001bff007230 */ /* 0x000fca0000004100 */
[----:B------:R-:W-:-:S05]  /*aa60*/  F2FP.BF16.F32.PACK_AB R0, RZ, R0 ;  /* 0x00000000ff00723e */ /* 0x000fca00000010ff */
[----:B------:R0:W-:Y:S02]  /*aa70*/  STG.E.U16 desc[UR36][R8.64], R0 ;  /* 0x0000000008007986 */ /* 0x0001e4000c101524 */
.L_x_2762:
[----:B------:R-:W-:-:S07]  /*aa80*/  VIADD R25, R25, 0x80 ;  /* 0x0000008019197836 */ /* 0x000fce0000000000 */
.L_x_2719:
[----:B------:R-:W-:-:S13]  /*aa90*/  ISETP.GE.AND P0, PT, R25, R16, PT ;  /* 0x000000101900720c */ /* 0x000fda0003f06270 */
[----:B------:R-:W-:Y:S05]  /*aaa0*/  @P0 BREAK.RELIABLE B6 ;  /* 0x0000000000060942 */ /* 0x000fea0003800100 */
[----:B------:R-:W-:Y:S05]  /*aab0*/  @P0 BRA `(.L_x_2756) ;  /* 0x0000000c00f40947 */ /* 0x000fea0003800000 */
[----:B------:R-:W-:Y:S05]  /*aac0*/  BSYNC.RELIABLE B6 ;  /* 0x0000000000067941 */ /* 0x000fea0003800100 */
.L_x_2718:
[----:B------:R-:W0:Y:S02]  /*aad0*/  LDCU UR4, c[0x0][0x3b4] ;  /* 0x00007680ff0477ac */ /* 0x000e240008000800 */
[----:B01234-:R-:W0:Y:S01]  /*aae0*/  LDC.64 R8, c[0x0][0x388] ;  /* 0x0000e200ff087b82 */ /* 0x01fe220000000a00 */
[----:B------:R-:W-:Y:S01]  /*aaf0*/  IMAD R0, R2, 0x200, R25 ;  /* 0x0000020002007824 */ /* 0x000fe200078e0219 */
[----:B------:R-:W-:-:S03]  /*ab00*/  PRMT R4, R19, 0x9910, RZ ;  /* 0x0000991013047816 */ /* 0x000fc600000000ff */
[----:B------:R-:W-:Y:S02]  /*ab10*/  IMAD R3, R0, UR4, RZ ;  /* 0x0000000400037c24 */ /* 0x000fe4000f8e02ff */
        /* <DEDUP_REMOVED lines=17> */
.L_x_2795:
[----:B-----5:R-:W-:-:S06]  /*ac30*/  HADD2.F32 R5, -RZ, R23.H0_H0 ;  /* 0x20000017ff057230 */ /* 0x020fcc0000004100 */
[----:B------:R-:W0:Y:S02]  /*ac40*/  F2I.S64.TRUNC R4, R5 ;  /* 0x0000000500047311 */ /* 0x000e24000020d900 */
[----:B0-----:R0:W-:Y:S01]  /*ac50*/  STG.E.U8 desc[UR36][R8.64], R4 ;  /* 0x0000000408007986 */ /* 0x0011e2000c101124 */
[----:B------:R-:W-:Y:S05]  /*ac60*/  BRA `(.L_x_2797) ;  /* 0x0000000c00847947 */ /* 0x000fea0003800000 */
.L_x_2794:
        /* <DEDUP_REMOVED lines=10> */
.L_x_2799:
[----:B-----5:R-:W-:-:S06]  /*ad10*/  HADD2.F32 R23, -RZ, R23.H0_H0 ;  /* 0x20000017ff177230 */ /* 0x020fcc0000004100 */
[----:B------:R-:W0:Y:S02]  /*ad20*/  F2I.FTZ.TRUNC.NTZ R23, R23 ;  /* 0x0000001700177305 */ /* 0x000e24000021f100 */
[----:B0-----:R0:W-:Y:S01]  /*ad30*/  STG.E desc[UR36][R8.64], R23 ;  /* 0x0000001708007986 */ /* 0x0011e2000c101924 */
[----:B------:R-:W-:Y:S05]  /*ad40*/  BRA `(.L_x_2797) ;  /* 0x0000000c004c7947 */ /* 0x000fea0003800000 */
.L_x_2798:
[----:B-----5:R-:W-:-:S06]  /*ad50*/  HADD2.F32 R23, -RZ, R23.H0_H0 ;  /* 0x20000017ff177230 */ /* 0x020fcc0000004100 */
[----:B------:R-:W0:Y:S02]  /*ad60*/  F2I.FTZ.TRUNC.NTZ R23, R23 ;  /* 0x0000001700177305 */ /* 0x000e24000021f100 */
[----:B0-----:R0:W-:Y:S01]  /*ad70*/  STG.E.U16 desc[UR36][R8.64], R23 ;  /* 0x0000001708007986 */ /* 0x0011e2000c101524 */
[----:B------:R-:W-:Y:S05]  /*ad80*/  BRA `(.L_x_2797) ;  /* 0x0000000c003c7947 */ /* 0x000fea0003800000 */
.L_x_2793:
        /* <DEDUP_REMOVED lines=9> */
.L_x_2801:
[----:B-----5:R0:W-:Y:S01]  /*ae20*/  STG.E.U16 desc[UR36][R8.64], R23 ;  /* 0x0000001708007986 */ /* 0x0201e2000c101524 */
[----:B------:R-:W-:Y:S05]  /*ae30*/  BRA `(.L_x_2797) ;  /* 0x0000000c00107947 */ /* 0x000fea0003800000 */
.L_x_2800:
        /* <DEDUP_REMOVED lines=10> */
.L_x_2803:
[----:B-----5:R-:W-:-:S05]  /*aee0*/  PRMT R23, R23, 0x5410, R22 ;  /* 0x0000541017177816 */ /* 0x020fca0000000016 */
[----:B------:R2:W-:Y:S01]  /*aef0*/  STG.E desc[UR36][R8.64], R23 ;  /* 0x0000001708007986 */ /* 0x0005e2000c101924 */
[----:B------:R-:W-:Y:S05]  /*af00*/  BRA `(.L_x_2797) ;  /* 0x0000000800dc7947 */ /* 0x000fea0003800000 */
.L_x_2802:
[----:B-----5:R-:W-:-:S05]  /*af10*/  HADD2.F32 R4, -RZ, R23.H0_H0 ;  /* 0x20000017ff047230 */ /* 0x020fca0000004100 */
[----:B------:R-:W-:-:S06]  /*af20*/  FMUL.FTZ R4, R4, 1 ;  /* 0x3f80000004047820 */ /* 0x000fcc0000410000 */
[----:B------:R-:W0:Y:S02]  /*af30*/  F2F.F64.F32 R4, R4 ;  /* 0x0000000400047310 */ /* 0x000e240000201800 */
[----:B0-----:R4:W-:Y:S01]  /*af40*/  STG.E.64 desc[UR36][R8.64], R4 ;  /* 0x0000000408007986 */ /* 0x0019e2000c101b24 */
[----:B------:R-:W-:Y:S05]  /*af50*/  BRA `(.L_x_2797) ;  /* 0x0000000800c87947 */ /* 0x000fea0003800000 */
.L_x_2792:
        /* <DEDUP_REMOVED lines=14> */
.L_x_2807:
        /* <DEDUP_REMOVED lines=17> */
.L_x_2810:
[----:B------:R-:W-:-:S04]  /*b150*/  SHF.R.U32.HI R3, RZ, 0x18, R23 ;  /* 0x00000018ff037819 */ /* 0x000fc80000011617 */
[----:B------:R-:W-:-:S04]  /*b160*/  LOP3.LUT R0, R0, 0x80, R3, 0xf8, !PT ;  /* 0x0000008000007812 */ /* 0x000fc800078ef803 */
[----:B------:R-:W-:-:S07]  /*b170*/  PRMT R4, R0, 0x7610, R4 ;  /* 0x0000761000047816 */ /* 0x000fce0000000004 */
.L_x_2809:
[----:B------:R-:W-:Y:S05]  /*b180*/  BSYNC.RECONVERGENT B0 ;  /* 0x0000000000007941 */ /* 0x000fea0003800200 */
.L_x_2808:
[----:B------:R0:W-:Y:S01]  /*b190*/  STG.E.U8 desc[UR36][R8.64], R4 ;  /* 0x0000000408007986 */ /* 0x0001e2000c101124 */
[----:B------:R-:W-:Y:S05]  /*b1a0*/  BRA `(.L_x_2797) ;  /* 0x0000000800347947 */ /* 0x000fea0003800000 */
.L_x_2806:
        /* <DEDUP_REMOVED lines=17> */
.L_x_2813:
[----:B------:R-:W-:-:S04]  /*b2c0*/  SHF.R.U32.HI R3, RZ, 0x18, R23 ;  /* 0x00000018ff037819 */ /* 0x000fc80000011617 */
[----:B------:R-:W-:-:S04]  /*b2d0*/  LOP3.LUT R0, R0, 0x80, R3, 0xf8, !PT ;  /* 0x0000008000007812 */ /* 0x000fc800078ef803 */
[----:B------:R-:W-:-:S07]  /*b2e0*/  PRMT R4, R0, 0x7610, R4 ;  /* 0x0000761000047816 */ /* 0x000fce0000000004 */
.L_x_2812:
[----:B------:R-:W-:Y:S05]  /*b2f0*/  BSYNC.RECONVERGENT B0 ;  /* 0x0000000000007941 */ /* 0x000fea0003800200 */
.L_x_2811:
[----:B------:R0:W-:Y:S01]  /*b300*/  STG.E.U8 desc[UR36][R8.64], R4 ;  /* 0x0000000408007986 */ /* 0x0001e2000c101124 */
[----:B------:R-:W-:Y:S05]  /*b310*/  BRA `(.L_x_2797) ;  /* 0x0000000400d87947 */ /* 0x000fea0003800000 */
.L_x_2805:
[----:B------:R-:W-:-:S13]  /*b320*/  ISETP.NE.AND P0, PT, R0, 0x1c, PT ;  /* 0x0000001c0000780c */ /* 0x000fda0003f05270 */
[----:B------:R-:W-:Y:S05]  /*b330*/  @!P0 BRA `(.L_x_2814) ;  /* 0x0000000000608947 */ /* 0x000fea0003800000 */
[----:B------:R-:W-:-:S13]  /*b340*/  ISETP.NE.AND P0, PT, R0, 0x1d, PT ;  /* 0x0000001d0000780c */ /* 0x000fda0003f05270 */
[----:B------:R-:W-:Y:S05]  /*b350*/  @!P0 BRA `(.L_x_2815) ;  /* 0x0000000000488947 */ /* 0x000fea0003800000 */
[----:B------:R-:W-:-:S13]  /*b360*/  ISETP.NE.AND P0, PT, R0, 0x2c, PT ;  /* 0x0000002c0000780c */ /* 0x000fda0003f05270 */
[----:B------:R-:W-:Y:S05]  /*b370*/  @P0 BRA `(.L_x_2796) ;  /* 0x0000000000dc0947 */ /* 0x000fea0003800000 */
        /* <DEDUP_REMOVED lines=16> */
.L_x_2815:
[----:B-----5:R-:W-:-:S06]  /*b480*/  HADD2.F32 R4, -RZ, R23.H0_H0 ;  /* 0x20000017ff047230 */ /* 0x020fcc0000004100 */
[----:B------:R-:W0:Y:S02]  /*b490*/  F2I.U64.TRUNC R4, R4 ;  /* 0x0000000400047311 */ /* 0x000e24000020d800 */
[----:B0-----:R0:W-:Y:S01]  /*b4a0*/  STG.E.64 desc[UR36][R8.64], R4 ;  /* 0x0000000408007986 */ /* 0x0011e2000c101b24 */
[----:B------:R-:W-:Y:S05]  /*b4b0*/  BRA `(.L_x_2797) ;  /* 0x0000000400707947 */ /* 0x000fea0003800000 */
.L_x_2814:
[----:B-----5:R-:W-:-:S06]  /*b4c0*/  HADD2.F32 R23, -RZ, R23.H0_H0 ;  /* 0x20000017ff177230 */ /* 0x020fcc0000004100 */
[----:B------:R-:W0:Y:S02]  /*b4d0*/  F2I.FTZ.U32.TRUNC.NTZ R23, R23 ;  /* 0x0000001700177305 */ /* 0x000e24000021f000 */
[----:B0-----:R0:W-:Y:S01]  /*b4e0*/  STG.E desc[UR36][R8.64], R23 ;  /* 0x0000001708007986 */ /* 0x0011e2000c101924 */
[----:B------:R-:W-:Y:S05]  /*b4f0*/  BRA `(.L_x_2797) ;  /* 0x0000000400607947 */ /* 0x000fea0003800000 */
.L_x_2804:
        /* <DEDUP_REMOVED lines=13> */
.L_x_2817:
        /* <DEDUP_REMOVED lines=12> */
.L_x_2816:
[----:B------:R-:W-:-:S13]  /*b690*/  ISETP.NE.AND P0, PT, R0, 0xf, PT ;  /* 0x0000000f0000780c */ /* 0x000fda0003f05270 */
[----:B------:R-:W-:Y:S05]  /*b6a0*/  @!P0 BRA `(.L_x_2818) ;  /* 0x0000000000e88947 */ /* 0x000fea0003800000 */
[----:B------:R-:W-:-:S13]  /*b6b0*/  ISETP.NE.AND P0, PT, R0, 0x17, PT ;  /* 0x000000170000780c */ /* 0x000fda0003f05270 */
[----:B------:R-:W-:Y:S05]  /*b6c0*/  @!P0 BRA `(.L_x_2819) ;  /* 0x0000000000908947 */ /* 0x000fea0003800000 */
[----:B------:R-:W-:-:S13]  /*b6d0*/  ISETP.NE.AND P0, PT, R0, 0x18, PT ;  /* 0x000000180000780c */ /* 0x000fda0003f05270 */
[----:B------:R-:W-:Y:S05]  /*b6e0*/  @!P0 BRA `(.L_x_2820) ;  /* 0x0000000000448947 */ /* 0x000fea0003800000 */
.L_x_2796:
        /* <DEDUP_REMOVED lines=16> */
.L_x_2821:
[----:B------:R-:W-:Y:S05]  /*b7f0*/  BRA `(.L_x_2797) ;  /* 0x0000000000a07947 */ /* 0x000fea0003800000 */
.L_x_2820:
        /* <DEDUP_REMOVED lines=13> */
.L_x_2823:
[----:B------:R-:W-:Y:S05]  /*b8d0*/  BSYNC.RECONVERGENT B0 ;  /* 0x0000000000007941 */ /* 0x000fea0003800200 */
.L_x_2822:
[----:B------:R-:W-:-:S05]  /*b8e0*/  LOP3.LUT R3, R0, 0x80, R3, 0xf8, !PT ;  /* 0x0000008000037812 */ /* 0x000fca00078ef803 */
[----:B------:R0:W-:Y:S01]  /*b8f0*/  STG.E.U8 desc[UR36][R8.64], R3 ;  /* 0x0000000308007986 */ /* 0x0001e2000c101124 */
[----:B------:R-:W-:Y:S05]  /*b900*/  BRA `(.L_x_2797) ;  /* 0x00000000005c7947 */ /* 0x000fea0003800000 */
.L_x_2819:
        /* <DEDUP_REMOVED lines=12> */
.L_x_2825:
[----:B------:R-:W-:Y:S01]  /*b9d0*/  IMAD.MOV.U32 R0, RZ, RZ, 0x7f ;  /* 0x0000007fff007424 */ /* 0x000fe200078e00ff */
[----:B------:R-:W-:-:S04]  /*b9e0*/  ISETP.GT.U32.AND P0, PT, R4, 0x7f800000, PT ;  /* 0x7f8000000400780c */ /* 0x000fc80003f04070 */
[----:B------:R-:W-:-:S09]  /*b9f0*/  SEL R0, R0, 0x7c, P0 ;  /* 0x0000007c00007807 */ /* 0x000fd20000000000 */
.L_x_2826:
[----:B------:R-:W-:Y:S05]  /*ba00*/  BSYNC.RECONVERGENT B0 ;  /* 0x0000000000007941 */ /* 0x000fea0003800200 */
.L_x_2824:
[----:B------:R-:W-:-:S04]  /*ba10*/  SHF.R.U32.HI R3, RZ, 0x18, R3 ;  /* 0x00000018ff037819 */ /* 0x000fc80000011603 */
[----:B------:R-:W-:-:S05]  /*ba20*/  LOP3.LUT R3, R0, 0x80, R3, 0xf8, !PT ;  /* 0x0000008000037812 */ /* 0x000fca00078ef803 */
[----:B------:R0:W-:Y:S01]  /*ba30*/  STG.E.U8 desc[UR36][R8.64], R3 ;  /* 0x0000000308007986 */ /* 0x0001e2000c101124 */
[----:B------:R-:W-:Y:S05]  /*ba40*/  BRA `(.L_x_2797) ;  /* 0x00000000000c7947 */ /* 0x000fea0003800000 */
.L_x_2818:
[----:B-----5:R-:W-:-:S05]  /*ba50*/  HADD2.F32 R0, -RZ, R23.H0_H0 ;  /* 0x20000017ff007230 */ /* 0x020fca0000004100 */
[----:B------:R-:W-:-:S05]  /*ba60*/  F2FP.BF16.F32.PACK_AB R0, RZ, R0 ;  /* 0x00000000ff00723e */ /* 0x000fca00000010ff */
[----:B------:R0:W-:Y:S02]  /*ba70*/  STG.E.U16 desc[UR36][R8.64], R0 ;  /* 0x0000000008007986 */ /* 0x0001e4000c101524 */
.L_x_2797:
[----:B------:R-:W-:-:S07]  /*ba80*/  VIADD R25, R25, 0x80 ;  /* 0x0000008019197836 */ /* 0x000fce0000000000 */
.L_x_2756:
[----:B------:R-:W-:Y:S05]  /*ba90*/  BSYNC.RECONVERGENT B7 ;  /* 0x0000000000077941 */ /* 0x000fea0003800200 */
.L_x_2717:
[----:B------:R-:W-:-:S13]  /*baa0*/  ISETP.GE.AND P0, PT, R25, R16, PT ;  /* 0x000000101900720c */ /* 0x000fda0003f06270 */
[----:B------:R-:W-:Y:S05]  /*bab0*/  @P0 EXIT ;  /* 0x000000000000094d */ /* 0x000fea0003800000 */
[----:B01234-:R-:W0:Y:S01]  /*bac0*/  LDC.64 R4, c[0x0][0x388] ;  /* 0x0000e200ff047b82 */ /* 0x01fe220000000a00 */
        /* <DEDUP_REMOVED lines=18> */
[----:B0-----:R-:W-:Y:S01]  /*bbf0*/  STG.E.U8 desc[UR36][R2.64], R17 ;  /* 0x0000001102007986 */ /* 0x001fe2000c101124 */
[----:B------:R-:W-:Y:S05]  /*bc00*/  EXIT ;  /* 0x000000000000794d */ /* 0x000fea0003800000 */
.L_x_2830:
[----:B-----5:R-:W-:-:S06]  /*bc10*/  HADD2.F32 R5, -RZ, R17.H0_H0 ;  /* 0x20000011ff057230 */ /* 0x020fcc0000004100 */
[----:B------:R-:W0:Y:S02]  /*bc20*/  F2I.S64.TRUNC R4, R5 ;  /* 0x0000000500047311 */ /* 0x000e24000020d900 */
[----:B0-----:R-:W-:Y:S01]  /*bc30*/  STG.E.U8 desc[UR36][R2.64], R4 ;  /* 0x0000000402007986 */ /* 0x001fe2000c101124 */
[----:B------:R-:W-:Y:S05]  /*bc40*/  EXIT ;  /* 0x000000000000794d */ /* 0x000fea0003800000 */
.L_x_2829:
        /* <DEDUP_REMOVED lines=8> */
[----:B0-----:R-:W-:Y:S01]  /*bcd0*/  STG.E.64 desc[UR36][R2.64], R4 ;  /* 0x0000000402007986 */ /* 0x001fe2000c101b24 */
[----:B------:R-:W-:Y:S05]  /*bce0*/  EXIT ;  /* 0x000000000000794d */ /* 0x000fea0003800000 */
.L_x_2833:
[----:B-----5:R-:W-:-:S06]  /*bcf0*/  HADD2.F32 R17, -RZ, R17.H0_H0 ;  /* 0x20000011ff117230 */ /* 0x020fcc0000004100 */
[----:B------:R-:W0:Y:S02]  /*bd00*/  F2I.FTZ.TRUNC.NTZ R17, R17 ;  /* 0x0000001100117305 */ /* 0x000e24000021f100 */
[----:B0-----:R-:W-:Y:S01]  /*bd10*/  STG.E desc[UR36][R2.64], R17 ;  /* 0x0000001102007986 */ /* 0x001fe2000c101924 */
[----:B------:R-:W-:Y:S05]  /*bd20*/  EXIT ;  /* 0x000000000000794d */ /* 0x000fea0003800000 */
.L_x_2832:
[----:B-----5:R-:W-:-:S06]  /*bd30*/  HADD2.F32 R17, -RZ, R17.H0_H0 ;  /* 0x20000011ff117230 */ /* 0x020fcc0000004100 */
[----:B------:R-:W0:Y:S02]  /*bd40*/  F2I.FTZ.TRUNC.NTZ R17, R17 ;  /* 0x0000001100117305 */ /* 0x000e24000021f100 */
[----:B0-----:R-:W-:Y:S01]  /*bd50*/  STG.E.U16 desc[UR36][R2.64], R17 ;  /* 0x0000001102007986 */ /* 0x001fe2000c101524 */
[----:B------:R-:W-:Y:S05]  /*bd60*/  EXIT ;  /* 0x000000000000794d */ /* 0x000fea0003800000 */
.L_x_2828:
[----:B------:R-:W-:-:S13]  /*bd70*/  ISETP.GT.AND P0, PT, R0, 0x6, PT ;  /* 0x000000060000780c */ /* 0x000fda0003f04270 */
[----:B------:R-:W-:Y:S05]  /*bd80*/  @P0 BRA `(.L_x_2834) ;  /* 0x0000000000240947 */ /* 0x000fea0003800000 */
[----:B------:R-:W-:-:S13]  /*bd90*/  ISETP.NE.AND P0, PT, R0, 0x5, PT ;  /* 0x000000050000780c */ /* 0x000fda0003f05270 */
[----:B------:R-:W-:Y:S05]  /*bda0*/  @!P0 BRA `(.L_x_2835) ;  /* 0x0000000000148947 */ /* 0x000fea0003800000 */
[----:B------:R-:W-:-:S13]  /*bdb0*/  ISETP.NE.AND P0, PT, R0, 0x6, PT ;  /* 0x000000060000780c */ /* 0x000fda0003f05270 */
[----:B------:R-:W-:Y:S05]  /*bdc0*/  @P0 BRA `(.L_x_2831) ;  /* 0x0000000800400947 */ /* 0x000fea0003800000 */
[----:B-----5:R-:W-:-:S05]  /*bdd0*/  HADD2.F32 R17, -RZ, R17.H0_H0 ;  /* 0x20000011ff117230 */ /* 0x020fca0000004100 */
[----:B------:R-:W-:Y:S01]  /*bde0*/  STG.E desc[UR36][R2.64], R17 ;  /* 0x0000001102007986 */ /* 0x000fe2000c101924 */
[----:B------:R-:W-:Y:S05]  /*bdf0*/  EXIT ;  /* 0x000000000000794d */ /* 0x000fea0003800000 */
.L_x_2835:
[----:B-----5:R-:W-:Y:S01]  /*be00*/  STG.E.U16 desc[UR36][R2.64], R17 ;  /* 0x0000001102007986 */ /* 0x020fe2000c101524 */
[----:B------:R-:W-:Y:S05]  /*be10*/  EXIT ;  /* 0x000000000000794d */ /* 0x000fea0003800000 */
.L_x_2834:
        /* <DEDUP_REMOVED lines=8> */
[----:B------:R-:W-:Y:S01]  /*bea0*/  STG.E.64 desc[UR36][R2.64], R4 ;  /* 0x0000000402007986 */ /* 0x000fe2000c101b24 */
[----:B------:R-:W-:Y:S05]  /*beb0*/  EXIT ;  /* 0x000000000000794d */ /* 0x000fea0003800000 */
.L_x_2837:
[----:B-----5:R-:W-:-:S05]  /*bec0*/  PRMT R17, R17, 0x5410, R18 ;  /* 0x0000541011117816 */ /* 0x020fca0000000012 */
[----:B------:R-:W-:Y:S01]  /*bed0*/  STG.E desc[UR36][R2.64], R17 ;  /* 0x0000001102007986 */ /* 0x000fe2000c101924 */
[----:B------:R-:W-:Y:S05]  /*bee0*/  EXIT ;  /* 0x000000000000794d */ /* 0x000fea0003800000 */
.L_x_2836:
[----:B-----5:R-:W-:-:S05]  /*bef0*/  HADD2.F32 R4, -RZ, R17.H0_H0 ;  /* 0x20000011ff047230 */ /* 0x020fca0000004100 */
[----:B------:R-:W-:-:S06]  /*bf00*/  FMUL.FTZ R4, R4, 1 ;  /* 0x3f80000004047820 */ /* 0x000fcc0000410000 */
[----:B------:R-:W0:Y:S02]  /*bf10*/  F2F.F64.F32 R4, R4 ;  /* 0x0000000400047310 */ /* 0x000e240000201800 */
[----:B0-----:R-:W-:Y:S01]  /*bf20*/  STG.E.64 desc[UR36][R2.64], R4 ;  /* 0x0000000402007986 */ /* 0x001fe2000c101b24 */
[----:B------:R-:W-:Y:S05]  /*bf30*/  EXIT ;  /* 0x000000000000794d */ /* 0x000fea0003800000 */
.L_x_2827:
        /* <DEDUP_REMOVED lines=12> */
[----:B0-----:R-:W-:Y:S01]  /*c000*/  STG.E.U16 desc[UR36][R2.64], R5 ;  /* 0x0000000502007986 */ /* 0x001fe2000c101524 */
[----:B------:R-:W-:Y:S05]  /*c010*/  EXIT ;  /* 0x000000000000794d */ /* 0x000fea0003800000 */
.L_x_2841:
        /* <DEDUP_REMOVED lines=18> */
.L_x_2844:
[----:B------:R-:W-:-:S04]  /*c140*/  SHF.R.U32.HI R5, RZ, 0x18, R5 ;  /* 0x00000018ff057819 */ /* 0x000fc80000011605 */
[----:B------:R-:W-:-:S07]  /*c150*/  LOP3.LUT R0, R0, 0x80, R5, 0xf8, !PT ;  /* 0x0000008000007812 */ /* 0x000fce00078ef805 */
.L_x_2843:
[----:B------:R-:W-:Y:S05]  /*c160*/  BSYNC.RECONVERGENT B0 ;  /* 0x0000000000007941 */ /* 0x000fea0003800200 */
.L_x_2842:
[----:B------:R-:W-:Y:S01]  /*c170*/  STG.E.U8 desc[UR36][R2.64], R0 ;  /* 0x0000000002007986 */ /* 0x000fe2000c101124 */
[----:B------:R-:W-:Y:S05]  /*c180*/  EXIT ;  /* 0x000000000000794d */ /* 0x000fea0003800000 */
.L_x_2840:
        /* <DEDUP_REMOVED lines=18> */
.L_x_2847:
[----:B------:R-:W-:-:S04]  /*c2b0*/  SHF.R.U32.HI R5, RZ, 0x18, R5 ;  /* 0x00000018ff057819 */ /* 0x000fc80000011605 */
[----:B------:R-:W-:-:S07]  /*c2c0*/  LOP3.LUT R0, R0, 0x80, R5, 0xf8, !PT ;  /* 0x0000008000007812 */ /* 0x000fce00078ef805 */
.L_x_2846:
[----:B------:R-:W-:Y:S05]  /*c2d0*/  BSYNC.RECONVERGENT B0 ;  /* 0x0000000000007941 */ /* 0x000fea0003800200 */
.L_x_2845:
[----:B------:R-:W-:Y:S01]  /*c2e0*/  STG.E.U8 desc[UR36][R2.64], R0 ;  /* 0x0000000002007986 */ /* 0x000fe2000c101124 */
[----:B------:R-:W-:Y:S05]  /*c2f0*/  EXIT ;  /* 0x000000000000794d */ /* 0x000fea0003800000 */
.L_x_2839:
[----:B------:R-:W-:-:S13]  /*c300*/  ISETP.NE.AND P0, PT, R0, 0x1c, PT ;  /* 0x0000001c0000780c */ /* 0x000fda0003f05270 */
[----:B------:R-:W-:Y:S05]  /*c310*/  @!P0 BRA `(.L_x_2848) ;  /* 0x0000000000608947 */ /* 0x000fea0003800000 */
[----:B------:R-:W-:-:S13]  /*c320*/  ISETP.NE.AND P0, PT, R0, 0x1d, PT ;  /* 0x0000001d0000780c */ /* 0x000fda0003f05270 */
[----:B------:R-:W-:Y:S05]  /*c330*/  @!P0 BRA `(.L_x_2849) ;  /* 0x0000000000488947 */ /* 0x000fea0003800000 */
[----:B------:R-:W-:-:S13]  /*c340*/  ISETP.NE.AND P0, PT, R0, 0x2c, PT ;  /* 0x0000002c0000780c */ /* 0x000fda0003f05270 */
[----:B------:R-:W-:Y:S05]  /*c350*/  @P0 BRA `(.L_x_2831) ;  /* 0x0000000000dc0947 */ /* 0x000fea0003800000 */
        /* <DEDUP_REMOVED lines=16> */
.L_x_2849:
[----:B-----5:R-:W-:-:S06]  /*c460*/  HADD2.F32 R4, -RZ, R17.H0_H0 ;  /* 0x20000011ff047230 */ /* 0x020fcc0000004100 */
[----:B------:R-:W0:Y:S02]  /*c470*/  F2I.U64.TRUNC R4, R4 ;  /* 0x0000000400047311 */ /* 0x000e24000020d800 */
[----:B0-----:R-:W-:Y:S01]  /*c480*/  STG.E.64 desc[UR36][R2.64], R4 ;  /* 0x0000000402007986 */ /* 0x001fe2000c101b24 */
[----:B------:R-:W-:Y:S05]  /*c490*/  EXIT ;  /* 0x000000000000794d */ /* 0x000fea0003800000 */
.L_x_2848:
[----:B-----5:R-:W-:-:S06]  /*c4a0*/  HADD2.F32 R17, -RZ, R17.H0_H0 ;  /* 0x20000011ff117230 */ /* 0x020fcc0000004100 */
[----:B------:R-:W0:Y:S02]  /*c4b0*/  F2I.FTZ.U32.TRUNC.NTZ R17, R17 ;  /* 0x0000001100117305 */ /* 0x000e24000021f000 */
[----:B0-----:R-:W-:Y:S01]  /*c4c0*/  STG.E desc[UR36][R2.64], R17 ;  /* 0x0000001102007986 */ /* 0x001fe2000c101924 */
[----:B------:R-:W-:Y:S05]  /*c4d0*/  EXIT ;  /* 0x000000000000794d */ /* 0x000fea0003800000 */
.L_x_2838:
        /* <DEDUP_REMOVED lines=11> */
[----:B------:R-:W-:Y:S01]  /*c590*/  STG.E.U8 desc[UR36][R2.64], R5 ;  /* 0x0000000502007986 */ /* 0x000fe2000c101124 */
[----:B------:R-:W-:Y:S05]  /*c5a0*/  EXIT ;  /* 0x000000000000794d */ /* 0x000fea0003800000 */
.L_x_2851:
        /* <DEDUP_REMOVED lines=12> */
.L_x_2850:
[----:B------:R-:W-:-:S13]  /*c670*/  ISETP.NE.AND P0, PT, R0, 0xf, PT ;  /* 0x0000000f0000780c */ /* 0x000fda0003f05270 */
[----:B------:R-:W-:Y:S05]  /*c680*/  @!P0 BRA `(.L_x_2852) ;  /* 0x0000000000e88947 */ /* 0x000fea0003800000 */
[----:B------:R-:W-:-:S13]  /*c690*/  ISETP.NE.AND P0, PT, R0, 0x17, PT ;  /* 0x000000170000780c */ /* 0x000fda0003f05270 */
[----:B------:R-:W-:Y:S05]  /*c6a0*/  @!P0 BRA `(.L_x_2853) ;  /* 0x0000000000908947 */ /* 0x000fea0003800000 */
[----:B------:R-:W-:-:S13]  /*c6b0*/  ISETP.NE.AND P0, PT, R0, 0x18, PT ;  /* 0x000000180000780c */ /* 0x000fda0003f05270 */
[----:B------:R-:W-:Y:S05]  /*c6c0*/  @!P0 BRA `(.L_x_2854) ;  /* 0x0000000000448947 */ /* 0x000fea0003800000 */
.L_x_2831:
        /* <DEDUP_REMOVED lines=15> */
[----:B--2--5:R-:W-:Y:S05]  /*c7c0*/  CALL.ABS.NOINC R2 ;  /* 0x0000000002007343 */ /* 0x024fea0003c00000 */
.L_x_2855:
[----:B------:R-:W-:Y:S05]  /*c7d0*/  EXIT ;  /* 0x000000000000794d */ /* 0x000fea0003800000 */
.L_x_2854:
        /* <DEDUP_REMOVED lines=13> */
.L_x_2857:
[----:B------:R-:W-:Y:S05]  /*c8b0*/  BSYNC.RECONVERGENT B0 ;  /* 0x0000000000007941 */ /* 0x000fea0003800200 */
.L_x_2856:
[----:B------:R-:W-:-:S05]  /*c8c0*/  LOP3.LUT R5, R0, 0x80, R5, 0xf8, !PT ;  /* 0x0000008000057812 */ /* 0x000fca00078ef805 */
[----:B------:R-:W-:Y:S01]  /*c8d0*/  STG.E.U8 desc[UR36][R2.64], R5 ;  /* 0x0000000502007986 */ /* 0x000fe2000c101124 */
[----:B------:R-:W-:Y:S05]  /*c8e0*/  EXIT ;  /* 0x000000000000794d */ /* 0x000fea0003800000 */
.L_x_2853:
        /* <DEDUP_REMOVED lines=12> */
.L_x_2859:
[----:B------:R-:W-:Y:S01]  /*c9b0*/  IMAD.MOV.U32 R0, RZ, RZ, 0x7f ;  /* 0x0000007fff007424 */ /* 0x000fe200078e00ff */
[----:B------:R-:W-:-:S04]  /*c9c0*/  ISETP.GT.U32.AND P0, PT, R4, 0x7f800000, PT ;  /* 0x7f8000000400780c */ /* 0x000fc80003f04070 */
[----:B------:R-:W-:-:S09]  /*c9d0*/  SEL R0, R0, 0x7c, P0 ;  /* 0x0000007c00007807 */ /* 0x000fd20000000000 */
.L_x_2860:
[----:B------:R-:W-:Y:S05]  /*c9e0*/  BSYNC.RECONVERGENT B0 ;  /* 0x0000000000007941 */ /* 0x000fea0003800200 */
.L_x_2858:
[----:B------:R-:W-:-:S04]  /*c9f0*/  SHF.R.U32.HI R5, RZ, 0x18, R5 ;  /* 0x00000018ff057819 */ /* 0x000fc80000011605 */
[----:B------:R-:W-:-:S05]  /*ca00*/  LOP3.LUT R5, R0, 0x80, R5, 0xf8, !PT ;  /* 0x0000008000057812 */ /* 0x000fca00078ef805 */
[----:B------:R-:W-:Y:S01]  /*ca10*/  STG.E.U8 desc[UR36][R2.64], R5 ;  /* 0x0000000502007986 */ /* 0x000fe2000c101124 */
[----:B------:R-:W-:Y:S05]  /*ca20*/  EXIT ;  /* 0x000000000000794d */ /* 0x000fea0003800000 */
.L_x_2852:
[----:B-----5:R-:W-:-:S05]  /*ca30*/  HADD2.F32 R0, -RZ, R17.H0_H0 ;  /* 0x20000011ff007230 */ /* 0x020fca0000004100 */
[----:B------:R-:W-:-:S05]  /*ca40*/  F2FP.BF16.F32.PACK_AB R0, RZ, R0 ;  /* 0x00000000ff00723e */ /* 0x000fca00000010ff */
[----:B------:R-:W-:Y:S01]  /*ca50*/  STG.E.U16 desc[UR36][R2.64], R0 ;  /* 0x0000000002007986 */ /* 0x000fe2000c101524 */
[----:B------:R-:W-:Y:S05]  /*ca60*/  EXIT ;  /* 0x000000000000794d */ /* 0x000fea0003800000 */
.L_x_2861:
        /* <DEDUP_REMOVED lines=9> */
.L_x_4485:


//--------------------- .text._ZN2at6native18elementwise_kernelILi128ELi2EZNS0_22gpu_kernel_impl_nocastIZZZNS0_54_GLOBAL__N__7dbc7496_16_ComplexKernel_cu_1520ed90_304119complex_kernel_cudaERNS_14TensorIteratorEENKUlvE_clEvENKUlvE1_clEvEUlN3c104HalfES9_E_EEvRNS_18TensorIteratorBaseERKT_EUliE_EEviT1_ --------------------------
	.section	.text._ZN2at6native18elementwise_kernelILi128ELi2EZNS0_22gpu_kernel_impl_nocastIZZZNS0_54_GLOBAL__N__7dbc7496_16_ComplexKernel_cu_1520ed90_304119complex_kernel_cudaERNS_14TensorIteratorEENKUlvE_clEvENKUlvE1_clEvEUlN3c104HalfES9_E_EEvRNS_18TensorIteratorBaseERKT_EUliE_EEviT1_,"ax",@progbits
	.align	128
        .global         _ZN2at6native18elementwise_kernelILi128ELi2EZNS0_22gpu_kernel_impl_nocastIZZZNS0_54_GLOBAL__N__7dbc7496_16_ComplexKernel_cu_1520ed90_304119complex_kernel_cudaERNS_14TensorIteratorEENKUlvE_clEvENKUlvE1_clEvEUlN3c104HalfES9_E_EEvRNS_18TensorIteratorBaseERKT_EUliE_EEviT1_
        .type           _ZN2at6native18elementwise_kernelILi128ELi2EZNS0_22gpu_kernel_impl_nocastIZZZNS0_54_GLOBAL__N__7dbc7496_16_ComplexKernel_cu_1520ed90_304119complex_kernel_cudaERNS_14TensorIteratorEENKUlvE_clEvENKUlvE1_clEvEUlN3c104HalfES9_E_EEvRNS_18TensorIteratorBaseERKT_EUliE_EEviT1_,@function
        .size           _ZN2at6native18elementwise_kernelILi128ELi2EZNS0_22gpu_kernel_impl_nocastIZZZNS0_54_GLOBAL__N__7dbc7496_16_ComplexKernel_cu_1520ed90_304119complex_kernel_cudaERNS_14TensorIteratorEENKUlvE_clEvENKUlvE1_clEvEUlN3c104HalfES9_E_EEvRNS_18TensorIteratorBaseERKT_EUliE_EEviT1_,(.L_x_4486 - _ZN2at6native18elementwise_kernelILi128ELi2EZNS0_22gpu_kernel_impl_nocastIZZZNS0_54_GLOBAL__N__7dbc7496_16_ComplexKernel_cu_1520ed90_304119complex_kernel_cudaERNS_14TensorIteratorEENKUlvE_clEvENKUlvE1_clEvEUlN3c104HalfES9_E_EEvRNS_18TensorIteratorBaseERKT_EUliE_EEviT1_)
        .other          _ZN2at6native18elementwise_kernelILi128ELi2EZNS0_22gpu_kernel_impl_nocastIZZZNS0_54_GLOBAL__N__7dbc7496_16_ComplexKernel_cu_1520ed90_304119complex_kernel_cudaERNS_14TensorIteratorEENKUlvE_clEvENKUlvE1_clEvEUlN3c104HalfES9_E_EEvRNS_18TensorIteratorBaseERKT_EUliE_EEviT1_,@"STO_CUDA_ENTRY STV_DEFAULT"
_ZN2at6native18elementwise_kernelILi128ELi2EZNS0_22gpu_kernel_impl_nocastIZZZNS0_54_GLOBAL__N__7dbc7496_16_ComplexKernel_cu_1520ed90_304119complex_kernel_cudaERNS_14TensorIteratorEENKUlvE_clEvENKUlvE1_clEvEUlN3c104HalfES9_E_EEvRNS_18TensorIteratorBaseERKT_EUliE_EEviT1_:
.text._ZN2at6native18elementwise_kernelILi128ELi2EZNS0_22gpu_kernel_impl_nocastIZZZNS0_54_GLOBAL__N__7dbc7496_16_ComplexKernel_cu_1520ed90_304119complex_kernel_cudaERNS_14TensorIteratorEENKUlvE_clEvENKUlvE1_clEvEUlN3c104HalfES9_E_EEvRNS_18TensorIteratorBaseERKT_EUliE_EEviT1_:
        /* <DEDUP_REMOVED lines=15> */
[----:B0-----:R-:W2:Y:S04]  /*00f0*/  LDG.E.U16 R4, desc[UR6][R4.64] ;  /* 0x0000000604047981 */ /* 0x001ea8000c1e1500 */
[----:B-1----:R-:W2:Y:S03]  /*0100*/  LDG.E.U16 R7, desc[UR6][R6.64] ;  /* 0x0000000606077981 */ /* 0x002ea6000c1e1500 */
[----:B------:R-:W0:Y:S01]  /*0110*/  LDC.64 R8, c[0x0][0x5e8] ;  /* 0x00017a00ff087b82 */ /* 0x000e220000000a00 */
[----:B------:R-:W-:-:S02]  /*0120*/  IADD3 R3, PT, PT, R3, 0x80, RZ ;  /* 0x0000008003037810 */ /* 0x000fc40007ffe0ff */
[----:B--2---:R-:W-:-:S05]  /*0130*/  PRMT R7, R4, 0x5410, R7 ;  /* 0x0000541004077816 */ /* 0x004fca0000000007 */
[----:B0-----:R0:W-:Y:S02]  /*0140*/  STG.E desc[UR6][R8.64], R7 ;  /* 0x0000000708007986 */ /* 0x0011e4000c101906 */
.L_x_2864:
[----:B------:R-:W-:Y:S05]  /*0150*/  BSYNC.RECONVERGENT B0 ;  /* 0x0000000000007941 */ /* 0x000fea0003800200 */
.L_x_2863:
[----:B------:R-:W-:-:S13]  /*0160*/  ISETP.GE.AND P0, PT, R3, UR4, PT ;  /* 0x0000000403007c0c */ /* 0x000fda000bf06270 */
[----:B------:R-:W-:Y:S05]  /*0170*/  @P0 EXIT ;  /* 0x000000000000094d */ /* 0x000fea0003800000 */
[----:B------:R-:W1:Y:S08]  /*0180*/  LDC.64 R2, c[0x0][0x5f0] ;  /* 0x00017c00ff027b82 */ /* 0x000e700000000a00 */
[----:B------:R-:W2:Y:S01]  /*0190*/  LDC.64 R4, c[0x0][0x5f8] ;  /* 0x00017e00ff047b82 */ /* 0x000ea20000000a00 */
[----:B-1----:R-:W3:Y:S04]  /*01a0*/  LDG.E.U16 R2, desc[UR6][R2.64] ;  /* 0x0000000602027981 */ /* 0x002ee8000c1e1500 */
[----:B--2---:R-:W3:Y:S03]  /*01b0*/  LDG.E.U16 R5, desc[UR6][R4.64] ;  /* 0x0000000604057981 */ /* 0x004ee6000c1e1500 */
[----:B0-----:R-:W0:Y:S01]  /*01c0*/  LDC.64 R6, c[0x0][0x5e8] ;  /* 0x00017a00ff067b82 */ /* 0x001e220000000a00 */
[----:B---3--:R-:W-:-:S05]  /*01d0*/  PRMT R5, R2, 0x5410, R5 ;  /* 0x0000541002057816 */ /* 0x008fca0000000005 */
[----:B0-----:R-:W-:Y:S01]  /*01e0*/  STG.E desc[UR6][R6.64], R5 ;  /* 0x0000000506007986 */ /* 0x001fe2000c101906 */
[----:B------:R-:W-:Y:S05]  /*01f0*/  EXIT ;  /* 0x000000000000794d */ /* 0x000fea0003800000 */
.L_x_2862:
        /* <DEDUP_REMOVED lines=355> */
.L_x_2867:
[----:B------:R-:W0:Y:S02]  /*1830*/  LDCU.128 UR8, c[0x0][0x5f0] ;  /* 0x0000be00ff0877ac */ /* 0x000e240008000c00 */
[----:B0-----:R-:W-:Y:S02]  /*1840*/  IADD3 R8, P1, PT, R4, UR10, RZ ;  /* 0x0000000a04087c10 */ /* 0x001fe4000ff3e0ff */
[----:B------:R-:W-:Y:S02]  /*1850*/  IADD3 R6, P0, PT, R6, UR8, RZ ;  /* 0x0000000806067c10 */ /* 0x000fe4000ff1e0ff */
[----:B------:R-:W-:Y:S02]  /*1860*/  IADD3.X R9, PT, PT, RZ, UR11, RZ, P1, !PT ;  /* 0x0000000bff097c10 */ /* 0x000fe40008ffe4ff */
[----:B------:R-:W-:Y:S01]  /*1870*/  IADD3.X R7, PT, PT, RZ, UR9, RZ, P0, !PT ;  /* 0x00000009ff077c10 */ /* 0x000fe200087fe4ff */
[----:B------:R-:W0:Y:S03]  /*1880*/  LDCU.64 UR8, c[0x0][0x5e8] ;  /* 0x0000bd00ff0877ac */ /* 0x000e260008000a00 */
[----:B------:R-:W2:Y:S04]  /*1890*/  LDG.E.U16 R9, desc[UR6][R8.64] ;  /* 0x0000000608097981 */ /* 0x000ea8000c1e1500 */
[----:B------:R-:W2:Y:S01]  /*18a0*/  LDG.E.U16 R6, desc[UR6][R6.64] ;  /* 0x0000000606067981 */ /* 0x000ea2000c1e1500 */
[----:B0-----:R-:W-:-:S04]  /*18b0*/  IADD3 R4, P0, PT, R5, UR8, RZ ;  /* 0x0000000805047c10 */ /* 0x001fc8000ff1e0ff */
[----:B------:R-:W-:Y:S02]  /*18c0*/  IADD3.X R5, PT, PT, RZ, UR9, RZ, P0, !PT ;  /* 0x00000009ff057c10 */ /* 0x000fe400087fe4ff */
[----:B------:R-:W-:Y:S02]  /*18d0*/  IADD3 R3, PT, PT, R3, 0x80, RZ ;  /* 0x0000008003037810 */ /* 0x000fe40007ffe0ff */
[----:B--2---:R-:W-:-:S05]  /*18e0*/  PRMT R9, R6, 0x5410, R9 ;  /* 0x0000541006097816 */ /* 0x004fca0000000009 */
[----:B------:R0:W-:Y:S02]  /*18f0*/  STG.E desc[UR6][R4.64], R9 ;  /* 0x0000000904007986 */ /* 0x0001e4000c101906 */
.L_x_2866:
[----:B------:R-:W-:Y:S05]  /*1900*/  BSYNC.RECONVERGENT B0 ;  /* 0x0000000000007941 */ /* 0x000fea0003800200 */
.L_x_2865:
        /* <DEDUP_REMOVED lines=350> */
.L_x_2868:
[----:B------:R-:W0:Y:S01]  /*2ef0*/  LDCU.128 UR8, c[0x0][0x5f0] ;  /* 0x0000be00ff0877ac */ /* 0x000e220008000c00 */
[----:B------:R-:W1:Y:S01]  /*2f00*/  LDCU.64 UR4, c[0x0][0x5e8] ;  /* 0x0000bd00ff0477ac */ /* 0x000e620008000a00 */
[----:B0-----:R-:W-:Y:S02]  /*2f10*/  IADD3 R6, P1, PT, R2, UR10, RZ ;  /* 0x0000000a02067c10 */ /* 0x001fe4000ff3e0ff */
[----:B------:R-:W-:Y:S02]  /*2f20*/  IADD3 R4, P0, PT, R4, UR8, RZ ;  /* 0x0000000804047c10 */ /* 0x000fe4000ff1e0ff */
[----:B------:R-:W-:Y:S02]  /*2f30*/  IADD3.X R7, PT, PT, RZ, UR11, RZ, P1, !PT ;  /* 0x0000000bff077c10 */ /* 0x000fe40008ffe4ff */
[----:B------:R-:W-:-:S04]  /*2f40*/  IADD3.X R5, PT, PT, RZ, UR9, RZ, P0, !PT ;  /* 0x00000009ff057c10 */ /* 0x000fc800087fe4ff */
[----:B------:R-:W2:Y:S04]  /*2f50*/  LDG.E.U16 R7, desc[UR6][R6.64] ;  /* 0x0000000606077981 */ /* 0x000ea8000c1e1500 */
[----:B------:R-:W2:Y:S01]  /*2f60*/  LDG.E.U16 R4, desc[UR6][R4.64] ;  /* 0x0000000604047981 */ /* 0x000ea2000c1e1500 */
[----:B-1----:R-:W-:-:S04]  /*2f70*/  IADD3 R2, P0, PT, R3, UR4, RZ ;  /* 0x0000000403027c10 */ /* 0x002fc8000ff1e0ff */
[----:B------:R-:W-:Y:S02]  /*2f80*/  IADD3.X R3, PT, PT, RZ, UR5, RZ, P0, !PT ;  /* 0x00000005ff037c10 */ /* 0x000fe400087fe4ff */
[----:B--2---:R-:W-:-:S05]  /*2f90*/  PRMT R7, R4, 0x5410, R7 ;  /* 0x0000541004077816 */ /* 0x004fca0000000007 */
[----:B------:R-:W-:Y:S01]  /*2fa0*/  STG.E desc[UR6][R2.64], R7 ;  /* 0x0000000702007986 */ /* 0x000fe2000c101906 */
[----:B------:R-:W-:Y:S05]  /*2fb0*/  EXIT ;  /* 0x000000000000794d */ /* 0x000fea0003800000 */
.L_x_2869:
        /* <DEDUP_REMOVED lines=12> */
.L_x_4486:


//--------------------- .text._ZN2at6native27unrolled_elementwise_kernelIZZZNS0_54_GLOBAL__N__7dbc7496_16_ComplexKernel_cu_1520ed90_304119complex_kernel_cudaERNS_14TensorIteratorEENKUlvE_clEvENKUlvE1_clEvEUlN3c104HalfES8_E_St5arrayIPcLm3EELi4E23TrivialOffsetCalculatorILi2EjESD_ILi1EjENS0_6memory15LoadWithoutCastENSG_16StoreWithoutCastEEEviT_T0_T2_T3_T4_T5_ --------------------------
	.section	.text._ZN2at6native27unrolled_elementwise_kernelIZZZNS0_54_GLOBAL__N__7dbc7496_16_ComplexKernel_cu_1520ed90_304119complex_kernel_cudaERNS_14TensorIteratorEENKUlvE_clEvENKUlvE1_clEvEUlN3c104HalfES8_E_St5arrayIPcLm3EELi4E23TrivialOffsetCalculatorILi2EjESD_ILi1EjENS0_6memory15LoadWithoutCastENSG_16StoreWithoutCastEEEviT_T0_T2_T3_T4_T5_,"ax",@progbits
	.align	128
        .global         _ZN2at6native27unrolled_elementwise_kernelIZZZNS0_54_GLOBAL__N__7dbc7496_16_ComplexKernel_cu_1520ed90_304119complex_kernel_cudaERNS_14TensorIteratorEENKUlvE_clEvENKUlvE1_clEvEUlN3c104HalfES8_E_St5arrayIPcLm3EELi4E23TrivialOffsetCalculatorILi2EjESD_ILi1EjENS0_6memory15LoadWithoutCastENSG_16StoreWithoutCastEEEviT_T0_T2_T3_T4_T5_
        .type           _ZN2at6native27unrolled_elementwise_kernelIZZZNS0_54_GLOBAL__N__7dbc7496_16_ComplexKernel_cu_1520ed90_304119complex_kernel_cudaERNS_14TensorIteratorEENKUlvE_clEvENKUlvE1_clEvEUlN3c104HalfES8_E_St5arrayIPcLm3EELi4E23TrivialOffsetCalculatorILi2EjESD_ILi1EjENS0_6memory15LoadWithoutCastENSG_16StoreWithoutCastEEEviT_T0_T2_T3_T4_T5_,@function
        .size           _ZN2at6native27unrolled_elementwise_kernelIZZZNS0_54_GLOBAL__N__7dbc7496_16_ComplexKernel_cu_1520ed90_304119complex_kernel_cudaERNS_14TensorIteratorEENKUlvE_clEvENKUlvE1_clEvEUlN3c104HalfES8_E_St5arrayIPcLm3EELi4E23TrivialOffsetCalculatorILi2EjESD_ILi1EjENS0_6memory15LoadWithoutCastENSG_16StoreWithoutCastEEEviT_T0_T2_T3_T4_T5_,(.L_x_4487 - _ZN2at6native27unrolled_elementwise_kernelIZZZNS0_54_GLOBAL__N__7dbc7496_16_ComplexKernel_cu_1520ed90_304119complex_kernel_cudaERNS_14TensorIteratorEENKUlvE_clEvENKUlvE1_clEvEUlN3c104HalfES8_E_St5arrayIPcLm3EELi4E23TrivialOffsetCalculatorILi2EjESD_ILi1EjENS0_6memory15LoadWithoutCastENSG_16StoreWithoutCastEEEviT_T0_T2_T3_T4_T5_)
        .other          _ZN2at6native27unrolled_elementwise_kernelIZZZNS0_54_GLOBAL__N__7dbc7496_16_ComplexKernel_cu_1520ed90_304119complex_kernel_cudaERNS_14TensorIteratorEENKUlvE_clEvENKUlvE1_clEvEUlN3c104HalfES8_E_St5arrayIPcLm3EELi4E23TrivialOffsetCalculatorILi2EjESD_ILi1EjENS0_6memory15LoadWithoutCastENSG_16StoreWithoutCastEEEviT_T0_T2_T3_T4_T5_,@"STO_CUDA_ENTRY STV_DEFAULT"
_ZN2at6native27unrolled_elementwise_kernelIZZZNS0_54_GLOBAL__N__7dbc7496_16_ComplexKernel_cu_1520ed90_304119complex_kernel_cudaERNS_14TensorIteratorEENKUlvE_clEvENKUlvE1_clEvEUlN3c104HalfES8_E_St5arrayIPcLm3EELi4E23TrivialOffsetCalculatorILi2EjESD_ILi1EjENS0_6memory15LoadWithoutCastENSG_16StoreWithoutCastEEEviT_T0_T2_T3_T4_T5_:
.text._ZN2at6native27unrolled_elementwise_kernelIZZZNS0_54_GLOBAL__N__7dbc7496_16_ComplexKernel_cu_1520ed90_304119complex_kernel_cudaERNS_14TensorIteratorEENKUlvE_clEvENKUlvE1_clEvEUlN3c104HalfES8_E_St5arrayIPcLm3EELi4E23TrivialOffsetCalculatorILi2EjESD_ILi1EjENS0_6memory15LoadWithoutCastENSG_16StoreWithoutCastEEEviT_T0_T2_T3_T4_T5_:
[----:B------:R-:W-:Y:S01]  /*0000*/  LDC R1, c[0x0][0x37c] ;  /* 0x0000df00ff017b82 */ /* 0x000fe20000000800 */
[----:B------:R-:W0:Y:S07]  /*0010*/  S2R R2, SR_CTAID.X ;  /* 0x0000000000027919 */ /* 0x000e2e0000002500 */
[----:B------:R-:W0:Y:S01]  /*0020*/  LDC R5, c[0x0][0x380] ;  /* 0x0000e000ff057b82 */ /* 0x000e220000000800 */
[----:B------:R-:W1:Y:S01]  /*0030*/  LDCU.64 UR4, c[0x0][0x358] ;  /* 0x00006b00ff0477ac */ /* 0x000e620008000a00 */
[----:B------:R-:W-:Y:S01]  /*0040*/  PRMT R24, RZ, 0x7610, R24 ;  /* 0x00007610ff187816 */ /* 0x000fe20000000018 */
[----:B------:R-:W2:Y:S05]  /*0050*/  S2R R25, SR_TID.X ;  /* 0x0000000000197919 */ /* 0x000eaa0000002100 */
[----:B------:R-:W3:Y:S08]  /*0060*/  LDC.64 R22, c[0x0][0x390] ;  /* 0x0000e400ff167b82 */ /* 0x000ef00000000a00 */
[----:B------:R-:W4:Y:S08]  /*0070*/  LDC.64 R8, c[0x0][0x398] ;  /* 0x0000e600ff087b82 */ /* 0x000f300000000a00 */
[----:B------:R-:W1:Y:S01]  /*0080*/  LDC.64 R10, c[0x0][0x390] ;  /* 0x0000e400ff0a7b82 */ /* 0x000e620000000a00 */
[----:B0-----:R-:W-:-:S07]  /*0090*/  IMAD R4, R2, -0x200, R5 ;  /* 0xfffffe0002047824 */ /* 0x001fce00078e0205 */
[----:B------:R-:W0:Y:S01]  /*00a0*/  LDC.64 R12, c[0x0][0x398] ;  /* 0x0000e600ff0c7b82 */ /* 0x000e220000000a00 */
[----:B--2---:R-:W-:Y:S01]  /*00b0*/  IMAD.MOV.U32 R5, RZ, RZ, R25 ;  /* 0x000000ffff057224 */ /* 0x004fe200078e0019 */
[----:B------:R-:W-:-:S06]  /*00c0*/  ISETP.GE.AND P0, PT, R25, R4, PT ;  /* 0x000000041900720c */ /* 0x000fcc0003f06270 */
[----:B------:R-:W2:Y:S08]  /*00d0*/  LDC.64 R14, c[0x0][0x390] ;  /* 0x0000e400ff0e7b82 */ /* 0x000eb00000000a00 */
[----:B------:R-:W2:Y:S01]  /*00e0*/  LDC.64 R16, c[0x0][0x398] ;  /* 0x0000e600ff107b82 */ /* 0x000ea20000000a00 */
[----:B------:R-:W-:Y:S02]  /*00f0*/  @!P0 VIADD R25, R5, 0x80 ;  /* 0x0000008005198836 */ /* 0x000fe40000000000 */
[----:B------:R-:W-:-:S03]  /*0100*/  @!P0 IMAD R27, R2, 0x200, R5 ;  /* 0x00000200021b8824 */ /* 0x000fc600078e0205 */
[-C--:B------:R-:W-:Y:S01]  /*0110*/  ISETP.GE.AND P1, PT, R25, R4.reuse, PT ;  /* 0x000000041900720c */ /* 0x080fe20003f26270 */
[C---:B---3--:R-:W-:Y:S01]  /*0120*/  @!P0 IMAD.WIDE.U32 R22, R27.reuse, 0x2, R22 ;  /* 0x000000021b168825 */ /* 0x048fe200078e0016 */
[----:B------:R-:W3:Y:S03]  /*0130*/  LDC.64 R18, c[0x0][0x390] ;  /* 0x0000e400ff127b82 */ /* 0x000ee60000000a00 */
[----:B----4-:R-:W-:Y:S01]  /*0140*/  @!P0 IMAD.WIDE.U32 R8, R27, 0x2, R8 ;  /* 0x000000021b088825 */ /* 0x010fe200078e0008 */
[----:B-1----:R1:W5:Y:S04]  /*0150*/  @!P0 LDG.E.U16 R3, desc[UR4][R22.64] ;  /* 0x0000000416038981 */ /* 0x002368000c1e1500 */
[----:B------:R-:W4:Y:S03]  /*0160*/  LDC.64 R20, c[0x0][0x398] ;  /* 0x0000e600ff147b82 */ /* 0x000f260000000a00 */
[----:B------:R-:W-:Y:S01]  /*0170*/  @!P1 LEA R7, R2, R25, 0x9 ;  /* 0x0000001902079211 */ /* 0x000fe200078e48ff */
[----:B------:R-:W-:Y:S01]  /*0180*/  @!P1 VIADD R25, R25, 0x80 ;  /* 0x0000008019199836 */ /* 0x000fe20000000000 */
[----:B------:R-:W-:Y:S01]  /*0190*/  PRMT R27, RZ, 0x7610, R27 ;  /* 0x00007610ff1b7816 */ /* 0x000fe2000000001b */
[----:B------:R0:W5:Y:S01]  /*01a0*/  @!P0 LDG.E.U16 R0, desc[UR4][R8.64] ;  /* 0x0000000408008981 */ /* 0x000162000c1e1500 */
[----:B-1----:R-:W-:Y:S01]  /*01b0*/  PRMT R22, RZ, 0x7610, R22 ;  /* 0x00007610ff167816 */ /* 0x002fe20000000016 */
[----:B------:R-:W-:Y:S01]  /*01c0*/  @!P1 IMAD.WIDE.U32 R10, R7, 0x2, R10 ;  /* 0x00000002070a9825 */ /* 0x000fe200078e000a */
[----:B------:R-:W-:-:S03]  /*01d0*/  ISETP.GE.AND P3, PT, R25, R4, PT ;  /* 0x000000041900720c */ /* 0x000fc60003f66270 */
[----:B0-----:R-:W-:Y:S01]  /*01e0*/  @!P1 IMAD.WIDE.U32 R12, R7, 0x2, R12 ;  /* 0x00000002070c9825 */ /* 0x001fe200078e000c */
[----:B------:R0:W5:Y:S09]  /*01f0*/  @!P1 LDG.E.U16 R24, desc[UR4][R10.64] ;  /* 0x000000040a189981 */ /* 0x000172000c1e1500 */
[----:B------:R-:W-:Y:S01]  /*0200*/  @!P3 IMAD R6, R2, 0x200, R25 ;  /* 0x000002000206b824 */ /* 0x000fe200078e0219 */
[----:B------:R-:W-:Y:S01]  /*0210*/  @!P3 IADD3 R25, PT, PT, R25, 0x80, RZ ;  /* 0x000000801919b810 */ /* 0x000fe20007ffe0ff */
[----:B------:R0:W5:Y:S03]  /*0220*/  @!P1 LDG.E.U16 R27, desc[UR4][R12.64] ;  /* 0x000000040c1b9981 */ /* 0x000166000c1e1500 */
[----:B------:R-:W-:Y:S01]  /*0230*/  ISETP.GE.AND P2, PT, R25, R4, PT ;  /* 0x000000041900720c */ /* 0x000fe20003f46270 */
[----:B--2---:R-:W-:Y:S01]  /*0240*/  @!P3 IMAD.WIDE.U32 R14, R6, 0x2, R14 ;  /* 0x00000002060eb825 */ /* 0x004fe200078e000e */
[----:B------:R-:W-:-:S03]  /*0250*/  PRMT R7, RZ, 0x7610, R7 ;  /* 0x00007610ff077816 */ /* 0x000fc60000000007 */
[----:B------:R-:W-:Y:S01]  /*0260*/  @!P3 IMAD.WIDE.U32 R16, R6, 0x2, R16 ;  /* 0x000000020610b825 */ /* 0x000fe200078e0010 */
[----:B------:R-:W-:-:S04]  /*0270*/  PRMT R6, RZ, 0x7610, R6 ;  /* 0x00007610ff067816 */ /* 0x000fc80000000006 */
[----:B------:R0:W5:Y:S03]  /*0280*/  @!P3 LDG.E.U16 R22, desc[UR4][R16.64] ;  /* 0x000000041016b981 */ /* 0x000166000c1e1500 */
[----:B------:R-:W-:-:S04]  /*0290*/  @!P2 IMAD R25, R2, 0x200, R25 ;  /* 0x000002000219a824 */ /* 0x000fc800078e0219 */
[----:B---3--:R-:W-:-:S04]  /*02a0*/  @!P2 IMAD.WIDE.U32 R18, R25, 0x2, R18 ;  /* 0x000000021912a825 */ /* 0x008fc800078e0012 */
[----:B----4-:R-:W-:Y:S01]  /*02b0*/  @!P2 IMAD.WIDE.U32 R20, R25, 0x2, R20 ;  /* 0x000000021914a825 */ /* 0x010fe200078e0014 */
[----:B------:R-:W-:Y:S01]  /*02c0*/  PRMT R25, RZ, 0x7610, R25 ;  /* 0x00007610ff197816 */ /* 0x000fe20000000019 */
[----:B------:R0:W5:Y:S04]  /*02d0*/  @!P2 LDG.E.U16 R7, desc[UR4][R18.64] ;  /* 0x000000041207a981 */ /* 0x000168000c1e1500 */
[----:B------:R0:W5:Y:S04]  /*02e0*/  @!P2 LDG.E.U16 R6, desc[UR4][R20.64] ;  /* 0x000000041406a981 */ /* 0x000168000c1e1500 */
[----:B------:R0:W5:Y:S01]  /*02f0*/  @!P3 LDG.E.U16 R25, desc[UR4][R14.64] ;  /* 0x000000040e19b981 */ /* 0x000162000c1e1500 */
[----:B------:R-:W-:Y:S01]  /*0300*/  ISETP.GE.AND P0, PT, R5, R4, PT ;  /* 0x000000040500720c */ /* 0x000fe20003f06270 */
[----:B------:R-:W-:Y:S04]  /*0310*/  BSSY.RECONVERGENT B0, `(.L_x_2870) ;  /* 0x000001a000007945 */ /* 0x000fe80003800200 */
[----:B------:R-:W-:Y:S08]  /*0320*/  BSSY.RELIABLE B1, `(.L_x_2871) ;  /* 0x0000011000017945 */ /* 0x000ff00003800100 */
[----:B0-----:R-:W-:Y:S05]  /*0330*/  @P0 BRA `(.L_x_2872) ;  /* 0x00000000003c0947 */ /* 0x001fea0003800000 */
[----:B------:R-:W0:Y:S01]  /*0340*/  LDC.64 R8, c[0x0][0x388] ;  /* 0x0000e200ff087b82 */ /* 0x000e220000000a00 */
[----:B------:R-:W-:Y:S01]  /*0350*/  LEA R11, R2, R5, 0x9 ;  /* 0x00000005020b7211 */ /* 0x000fe200078e48ff */
[----:B------:R-:W-:Y:S01]  /*0360*/  VIADD R5, R5, 0x80 ;  /* 0x0000008005057836 */ /* 0x000fe20000000000 */
[----:B-----5:R-:W-:-:S04]  /*0370*/  PRMT R3, R3, 0x5410, R0 ;  /* 0x0000541003037816 */ /* 0x020fc80000000000 */
[----:B------:R-:W-:-:S13]  /*0380*/  ISETP.GE.AND P0, PT, R5, R4, PT ;  /* 0x000000040500720c */ /* 0x000fda0003f06270 */
[----:B------:R-:W-:Y:S05]  /*0390*/  @P0 BREAK.RELIABLE B1 ;  /* 0x0000000000010942 */ /* 0x000fea0003800100 */
[----:B0-----:R-:W-:-:S05]  /*03a0*/  IMAD.WIDE.U32 R8, R11, 0x4, R8 ;  /* 0x000000040b087825 */ /* 0x001fca00078e0008 */
[----:B------:R0:W-:Y:S01]  /*03b0*/  STG.E desc[UR4][R8.64], R3 ;  /* 0x0000000308007986 */ /* 0x0001e2000c101904 */
[----:B------:R-:W-:Y:S05]  /*03c0*/  @P0 BRA `(.L_x_2873) ;  /* 0x0000000000380947 */ /* 0x000fea0003800000 */
[----:B0-----:R-:W0:Y:S01]  /*03d0*/  LDC.64 R8, c[0x0][0x388] ;  /* 0x0000e200ff087b82 */ /* 0x001e220000000a00 */
[----:B------:R-:W-:Y:S01]  /*03e0*/  LEA R3, R2, R5, 0x9 ;  /* 0x0000000502037211 */ /* 0x000fe200078e48ff */
[----:B------:R-:W-:Y:S01]  /*03f0*/  VIADD R5, R5, 0x80 ;  /* 0x0000008005057836 */ /* 0x000fe20000000000 */
[----:B------:R-:W-:-:S03]  /*0400*/  PRMT R27, R24, 0x5410, R27 ;  /* 0x00005410181b7816 */ /* 0x000fc6000000001b */
[----:B0-----:R-:W-:-:S05]  /*0410*/  IMAD.WIDE.U32 R8, R3, 0x4, R8 ;  /* 0x0000000403087825 */ /* 0x001fca00078e0008 */
[----:B------:R0:W-:Y:S02]  /*0420*/  STG.E desc[UR4][R8.64], R27 ;  /* 0x0000001b08007986 */ /* 0x0001e4000c101904 */
.L_x_2872:
[----:B------:R-:W-:Y:S05]  /*0430*/  BSYNC.RELIABLE B1 ;  /* 0x0000000000017941 */ /* 0x000fea0003800100 */
.L_x_2871:
[----:B------:R-:W-:-:S13]  /*0440*/  ISETP.GE.AND P0, PT, R5, R4, PT ;  /* 0x000000040500720c */ /* 0x000fda0003f06270 */
[----:B0-----:R-:W0:Y:S01]  /*0450*/  @!P0 LDC.64 R8, c[0x0][0x388] ;  /* 0x0000e200ff088b82 */ /* 0x001e220000000a00 */
[----:B-----5:R-:W-:Y:S01]  /*0460*/  @!P0 LEA R3, R2, R5, 0x9 ;  /* 0x0000000502038211 */ /* 0x020fe200078e48ff */
[----:B------:R-:W-:Y:S01]  /*0470*/  @!P0 VIADD R5, R5, 0x80 ;  /* 0x0000008005058836 */ /* 0x000fe20000000000 */
[----:B------:R-:W-:-:S03]  /*0480*/  @!P0 PRMT R25, R25, 0x5410, R22 ;  /* 0x0000541019198816 */ /* 0x000fc60000000016 */
[----:B0-----:R-:W-:-:S05]  /*0490*/  @!P0 IMAD.WIDE.U32 R8, R3, 0x4, R8 ;  /* 0x0000000403088825 */ /* 0x001fca00078e0008 */
[----:B------:R1:W-:Y:S02]  /*04a0*/  @!P0 STG.E desc[UR4][R8.64], R25 ;  /* 0x0000001908008986 */ /* 0x0003e4000c101904 */
.L_x_2873:
[----:B------:R-:W-:Y:S05]  /*04b0*/  BSYNC.RECONVERGENT B0 ;  /* 0x0000000000007941 */ /* 0x000fea0003800200 */
.L_x_2870:
[----:B------:R-:W-:Y:S05]  /*04c0*/  WARPSYNC.ALL ;  /* 0x0000000000007948 */ /* 0x000fea0003800000 */
[----:B------:R-:W-:-:S13]  /*04d0*/  ISETP.GE.AND P0, PT, R5, R4, PT ;  /* 0x000000040500720c */ /* 0x000fda0003f06270 */
[----:B------:R-:W-:Y:S05]  /*04e0*/  @P0 EXIT ;  /* 0x000000000000094d */ /* 0x000fea0003800000 */
[----:B01----:R-:W0:Y:S01]  /*04f0*/  LDC.64 R8, c[0x0][0x388] ;  /* 0x0000e200ff087b82 */ /* 0x003e220000000a00 */
[----:B------:R-:W-:Y:S02]  /*0500*/  LEA R3, R2, R5, 0x9 ;  /* 0x0000000502037211 */ /* 0x000fe400078e48ff */
[----:B------:R-:W-:-:S03]  /*0510*/  PRMT R7, R7, 0x5410, R6 ;  /* 0x0000541007077816 */ /* 0x000fc60000000006 */
[----:B0-----:R-:W-:-:S05]  /*0520*/  IMAD.WIDE.U32 R2, R3, 0x4, R8 ;  /* 0x0000000403027825 */ /* 0x001fca00078e0008 */
[----:B------:R-:W-:Y:S01]  /*0530*/  STG.E desc[UR4][R2.64], R7 ;  /* 0x0000000702007986 */ /* 0x000fe2000c101904 */
[----:B------:R-:W-:Y:S05]  /*0540*/  EXIT ;  /* 0x000000000000794d */ /* 0x000fea0003800000 */
.L_x_2874:
        /* <DEDUP_REMOVED lines=11> */
.L_x_4487:


//--------------------- .text._ZN2at6native29vectorized_elementwise_kernelILi2EZZZNS0_54_GLOBAL__N__7dbc7496_16_ComplexKernel_cu_1520ed90_304119complex_kernel_cudaERNS_14TensorIteratorEENKUlvE_clEvENKUlvE1_clEvEUlN3c104HalfES8_E_St5arrayIPcLm3EEEEviT0_T1_ --------------------------
	.section	.text._ZN2at6native29vectorized_elementwise_kernelILi2EZZZNS0_54_GLOBAL__N__7dbc7496_16_ComplexKernel_cu_1520ed90_304119complex_kernel_cudaERNS_14TensorIteratorEENKUlvE_clEvENKUlvE1_clEvEUlN3c104HalfES8_E_St5arrayIPcLm3EEEEviT0_T1_,"ax",@progbits
	.align	128
        .global         _ZN2at6native29vectorized_elementwise_kernelILi2EZZZNS0_54_GLOBAL__N__7dbc7496_16_ComplexKernel_cu_1520ed90_304119complex_kernel_cudaERNS_14TensorIteratorEENKUlvE_clEvENKUlvE1_clEvEUlN3c104HalfES8_E_St5arrayIPcLm3EEEEviT0_T1_
        .type           _ZN2at6native29vectorized_elementwise_kernelILi2EZZZNS0_54_GLOBAL__N__7dbc7496_16_ComplexKernel_cu_1520ed90_304119complex_kernel_cudaERNS_14TensorIteratorEENKUlvE_clEvENKUlvE1_clEvEUlN3c104HalfES8_E_St5arrayIPcLm3EEEEviT0_T1_,@function
        .size           _ZN2at6native29vectorized_elementwise_kernelILi2EZZZNS0_54_GLOBAL__N__7dbc7496_16_ComplexKernel_cu_1520ed90_304119complex_kernel_cudaERNS_14TensorIteratorEENKUlvE_clEvENKUlvE1_clEvEUlN3c104HalfES8_E_St5arrayIPcLm3EEEEviT0_T1_,(.L_x_4488 - _ZN2at6native29vectorized_elementwise_kernelILi2EZZZNS0_54_GLOBAL__N__7dbc7496_16_ComplexKernel_cu_1520ed90_304119complex_kernel_cudaERNS_14TensorIteratorEENKUlvE_clEvENKUlvE1_clEvEUlN3c104HalfES8_E_St5arrayIPcLm3EEEEviT0_T1_)
        .other          _ZN2at6native29vectorized_elementwise_kernelILi2EZZZNS0_54_GLOBAL__N__7dbc7496_16_ComplexKernel_cu_1520ed90_304119complex_kernel_cudaERNS_14TensorIteratorEENKUlvE_clEvENKUlvE1_clEvEUlN3c104HalfES8_E_St5arrayIPcLm3EEEEviT0_T1_,@"STO_CUDA_ENTRY STV_DEFAULT"
_ZN2at6native29vectorized_elementwise_kernelILi2EZZZNS0_54_GLOBAL__N__7dbc7496_16_ComplexKernel_cu_1520ed90_304119complex_kernel_cudaERNS_14TensorIteratorEENKUlvE_clEvENKUlvE1_clEvEUlN3c104HalfES8_E_St5arrayIPcLm3EEEEviT0_T1_:
.text._ZN2at6native29vectorized_elementwise_kernelILi2EZZZNS0_54_GLOBAL__N__7dbc7496_16_ComplexKernel_cu_1520ed90_304119complex_kernel_cudaERNS_14TensorIteratorEENKUlvE_clEvENKUlvE1_clEvEUlN3c104HalfES8_E_St5arrayIPcLm3EEEEviT0_T1_:
[----:B------:R-:W-:Y:S01]  /*0000*/  LDC R1, c[0x0][0x37c] ;  /* 0x0000df00ff017b82 */ /* 0x000fe20000000800 */
[----:B------:R-:W0:Y:S01]  /*0010*/  S2R R4, SR_CTAID.X ;  /* 0x0000000000047919 */ /* 0x000e220000002500 */
[----:B------:R-:W1:Y:S01]  /*0020*/  LDCU UR6, c[0x0][0x380] ;  /* 0x00007000ff0677ac */ /* 0x000e620008000800 */
[----:B------:R-:W2:Y:S01]  /*0030*/  LDCU.64 UR4, c[0x0][0x358] ;  /* 0x00006b00ff0477ac */ /* 0x000ea20008000a00 */
[----:B0-----:R-:W-:-:S05]  /*0040*/  IMAD.SHL.U32 R4, R4, 0x400, RZ ;  /* 0x0000040004047824 */ /* 0x001fca00078e00ff */
[----:B-1----:R-:W-:-:S04]  /*0050*/  IADD3 R5, PT, PT, -R4, UR6, RZ ;  /* 0x0000000604057c10 */ /* 0x002fc8000fffe1ff */
[----:B------:R-:W-:-:S13]  /*0060*/  ISETP.GT.U32.AND P0, PT, R5, 0x3ff, PT ;  /* 0x000003ff0500780c */ /* 0x000fda0003f04070 */
[----:B--2---:R-:W-:Y:S05]  /*0070*/  @P0 BRA `(.L_x_2875) ;  /* 0x0000000800700947 */ /* 0x004fea0003800000 */
[----:B------:R-:W0:Y:S01]  /*0080*/  S2R R24, SR_TID.X ;  /* 0x0000000000187919 */ /* 0x000e220000002100 */
[----:B------:R-:W1:Y:S08]  /*0090*/  LDC.64 R16, c[0x0][0x390] ;  /* 0x0000e400ff107b82 */ /* 0x000e700000000a00 */
[----:B------:R-:W2:Y:S08]  /*00a0*/  LDC.64 R14, c[0x0][0x398] ;  /* 0x0000e600ff0e7b82 */ /* 0x000eb00000000a00 */
[----:B------:R-:W3:Y:S08]  /*00b0*/  LDC.64 R2, c[0x0][0x390] ;  /* 0x0000e400ff027b82 */ /* 0x000ef00000000a00 */
[----:B------:R-:W4:Y:S01]  /*00c0*/  LDC.64 R26, c[0x0][0x398] ;  /* 0x0000e600ff1a7b82 */ /* 0x000f220000000a00 */
[----:B0-----:R-:W-:Y:S01]  /*00d0*/  ISETP.GE.U32.AND P3, PT, R24, R5, PT ;  /* 0x000000051800720c */ /* 0x001fe20003f66070 */
[----:B------:R-:W-:-:S06]  /*00e0*/  IMAD.MOV.U32 R7, RZ, RZ, R24 ;  /* 0x000000ffff077224 */ /* 0x000fcc00078e0018 */
[----:B------:R-:W0:Y:S08]  /*00f0*/  LDC.64 R22, c[0x0][0x390] ;  /* 0x0000e400ff167b82 */ /* 0x000e300000000a00 */
[----:B------:R-:W0:Y:S01]  /*0100*/  LDC.64 R12, c[0x0][0x398] ;  /* 0x0000e600ff0c7b82 */ /* 0x000e220000000a00 */
[----:B------:R-:W-:Y:S02]  /*0110*/  @!P3 VIADD R24, R7, 0x80 ;  /* 0x000000800718b836 */ /* 0x000fe40000000000 */
[----:B------:R-:W-:-:S03]  /*0120*/  @!P3 IMAD.IADD R19, R4, 0x1, R7 ;  /* 0x000000010413b824 */ /* 0x000fc600078e0207 */
[----:B------:R-:W-:Y:S01]  /*0130*/  ISETP.GE.U32.AND P0, PT, R24, R5, PT ;  /* 0x000000051800720c */ /* 0x000fe20003f06070 */
[C---:B-1----:R-:W-:Y:S01]  /*0140*/  @!P3 IMAD.WIDE.U32 R16, R19.reuse, 0x2, R16 ;  /* 0x000000021310b825 */ /* 0x042fe200078e0010 */
[----:B------:R-:W-:Y:S01]  /*0150*/  PRMT R10, RZ, 0x7610, R10 ;  /* 0x00007610ff0a7816 */ /* 0x000fe2000000000a */
[----:B------:R-:W1:Y:S02]  /*0160*/  LDC.64 R28, c[0x0][0x390] ;  /* 0x0000e400ff1c7b82 */ /* 0x000e640000000a00 */
[----:B--2---:R-:W-:Y:S01]  /*0170*/  @!P3 IMAD.WIDE.U32 R14, R19, 0x2, R14 ;  /* 0x00000002130eb825 */ /* 0x004fe200078e000e */
[----:B------:R2:W5:Y:S04]  /*0180*/  @!P3 LDG.E.U16 R6, desc[UR4][R16.64] ;  /* 0x000000041006b981 */ /* 0x000568000c1e1500 */
[----:B------:R3:W5:Y:S01]  /*0190*/  @!P3 LDG.E.U16 R9, desc[UR4][R14.64] ;  /* 0x000000040e09b981 */ /* 0x000762000c1e1500 */
[----:B------:R-:W1:Y:S02]  /*01a0*/  LDC.64 R18, c[0x0][0x390] ;  /* 0x0000e400ff127b82 */ /* 0x000e640000000a00 */
[----:B------:R-:W-:Y:S01]  /*01b0*/  @!P0 IMAD.IADD R21, R4, 0x1, R24 ;  /* 0x0000000104158824 */ /* 0x000fe200078e0218 */
[----:B------:R-:W-:-:S04]  /*01c0*/  @!P0 IADD3 R24, PT, PT, R24, 0x80, RZ ;  /* 0x0000008018188810 */ /* 0x000fc80007ffe0ff */
[----:B------:R-:W-:Y:S01]  /*01d0*/  ISETP.GE.U32.AND P1, PT, R24, R5, PT ;  /* 0x000000051800720c */ /* 0x000fe20003f26070 */
[----:B--2---:R-:W2:Y:S01]  /*01e0*/  LDC.64 R16, c[0x0][0x398] ;  /* 0x0000e600ff107b82 */ /* 0x004ea20000000a00 */
[----:B------:R-:W-:Y:S02]  /*01f0*/  PRMT R8, RZ, 0x7610, R8 ;  /* 0x00007610ff087816 */ /* 0x000fe40000000008 */
[----:B------:R-:W-:-:S05]  /*0200*/  PRMT R20, RZ, 0x7610, R20 ;  /* 0x00007610ff147816 */ /* 0x000fca0000000014 */
[----:B---3--:R-:W3:Y:S04]  /*0210*/  LDC.64 R14, c[0x0][0x390] ;  /* 0x0000e400ff0e7b82 */ /* 0x008ee80000000a00 */
[----:B------:R-:W-:Y:S02]  /*0220*/  @!P1 IMAD.IADD R11, R4, 0x1, R24 ;  /* 0x00000001040b9824 */ /* 0x000fe400078e0218 */
[----:B------:R-:W-:-:S05]  /*0230*/  @!P1 VIADD R24, R24, 0x80 ;  /* 0x0000008018189836 */ /* 0x000fca0000000000 */
[----:B------:R-:W-:-:S13]  /*0240*/  ISETP.GE.U32.AND P2, PT, R24, R5, PT ;  /* 0x000000051800720c */ /* 0x000fda0003f46070 */
[----:B------:R-:W-:Y:S01]  /*0250*/  @!P2 IADD3 R25, PT, PT, R4, R24, RZ ;  /* 0x000000180419a210 */ /* 0x000fe20007ffe0ff */
[----:B------:R-:W-:-:S05]  /*0260*/  @!P2 VIADD R24, R24, 0x80 ;  /* 0x000000801818a836 */ /* 0x000fca0000000000 */
[----:B------:R-:W-:Y:S01]  /*0270*/  ISETP.GE.U32.AND P3, PT, R24, R5, PT ;  /* 0x000000051800720c */ /* 0x000fe20003f66070 */
[----:B------:R-:W-:-:S04]  /*0280*/  @!P1 IMAD.WIDE.U32 R2, R11, 0x2, R2 ;  /* 0x000000020b029825 */ /* 0x000fc800078e0002 */
[----:B----4-:R-:W-:Y:S01]  /*0290*/  @!P1 IMAD.WIDE.U32 R26, R11, 0x2, R26 ;  /* 0x000000020b1a9825 */ /* 0x010fe200078e001a */
[----:B------:R-:W-:Y:S01]  /*02a0*/  PRMT R11, RZ, 0x7610, R11 ;  /* 0x00007610ff0b7816 */ /* 0x000fe2000000000b */
[----:B------:R4:W5:Y:S02]  /*02b0*/  @!P1 LDG.E.U16 R10, desc[UR4][R2.64] ;  /* 0x00000004020a9981 */ /* 0x000964000c1e1500 */
[----:B0-----:R-:W-:-:S04]  /*02c0*/  @!P0 IMAD.WIDE.U32 R22, R21, 0x2, R22 ;  /* 0x0000000215168825 */ /* 0x001fc800078e0016 */
[----:B------:R-:W-:Y:S01]  /*02d0*/  @!P0 IMAD.WIDE.U32 R12, R21, 0x2, R12 ;  /* 0x00000002150c8825 */ /* 0x000fe200078e000c */
[----:B------:R0:W5:Y:S03]  /*02e0*/  @!P0 LDG.E.U16 R8, desc[UR4][R22.64] ;  /* 0x0000000416088981 */ /* 0x000166000c1e1500 */
[----:B----4-:R-:W-:Y:S01]  /*02f0*/  @!P3 IMAD.IADD R3, R4, 0x1, R24 ;  /* 0x000000010403b824 */ /* 0x010fe200078e0218 */
[----:B------:R4:W5:Y:S01]  /*0300*/  @!P0 LDG.E.U16 R11, desc[UR4][R12.64] ;  /* 0x000000040c0b8981 */ /* 0x000962000c1e1500 */
[----:B------:R-:W-:-:S05]  /*0310*/  @!P3 VIADD R24, R24, 0x80 ;  /* 0x000000801818b836 */ /* 0x000fca0000000000 */
[----:B------:R-:W-:Y:S01]  /*0320*/  ISETP.GE.U32.AND P0, PT, R24, R5, PT ;  /* 0x000000051800720c */ /* 0x000fe20003f06070 */
[----:B0-----:R-:W0:Y:S01]  /*0330*/  LDC.64 R22, c[0x0][0x398] ;  /* 0x0000e600ff167b82 */ /* 0x001e220000000a00 */
[----:B-1----:R-:W-:-:S04]  /*0340*/  @!P2 IMAD.WIDE.U32 R18, R25, 0x2, R18 ;  /* 0x000000021912a825 */ /* 0x002fc800078e0012 */
[----:B--2---:R-:W-:Y:S01]  /*0350*/  @!P2 IMAD.WIDE.U32 R16, R25, 0x2, R16 ;  /* 0x000000021910a825 */ /* 0x004fe200078e0010 */
[----:B------:R-:W-:Y:S01]  /*0360*/  PRMT R25, RZ, 0x7610, R25 ;  /* 0x00007610ff197816 */ /* 0x000fe20000000019 */
[----:B------:R1:W5:Y:S01]  /*0370*/  @!P2 LDG.E.U16 R20, desc[UR4][R18.64] ;  /* 0x000000041214a981 */ /* 0x000362000c1e1500 */
[----:B------:R-:W-:Y:S01]  /*0380*/  PRMT R21, RZ, 0x7610, R21 ;  /* 0x00007610ff157816 */ /* 0x000fe20000000015 */
[----:B----4-:R-:W2:Y:S03]  /*0390*/  LDC.64 R12, c[0x0][0x398] ;  /* 0x0000e600ff0c7b82 */ /* 0x010ea60000000a00 */
[----:B------:R4:W5:Y:S01]  /*03a0*/  @!P2 LDG.E.U16 R25, desc[UR4][R16.64] ;  /* 0x000000041019a981 */ /* 0x000962000c1e1500 */
[----:B------:R-:W-:Y:S01]  /*03b0*/  @!P0 IADD3 R0, PT, PT, R4, R24, RZ ;  /* 0x0000001804008210 */ /* 0x000fe20007ffe0ff */
[----:B------:R-:W-:Y:S02]  /*03c0*/  @!P0 VIADD R24, R24, 0x80 ;  /* 0x0000008018188836 */ /* 0x000fe40000000000 */
[----:B------:R3:W5:Y:S01]  /*03d0*/  @!P1 LDG.E.U16 R21, desc[UR4][R26.64] ;  /* 0x000000041a159981 */ /* 0x000762000c1e1500 */
[----:B-1----:R-:W1:Y:S08]  /*03e0*/  LDC.64 R18, c[0x0][0x390] ;  /* 0x0000e400ff127b82 */ /* 0x002e700000000a00 */
[----:B----4-:R-:W4:Y:S01]  /*03f0*/  LDC.64 R16, c[0x0][0x398] ;  /* 0x0000e600ff107b82 */ /* 0x010f220000000a00 */
[----:B------:R-:W-:Y:S01]  /*0400*/  ISETP.GE.U32.AND P1, PT, R24, R5, PT ;  /* 0x000000051800720c */ /* 0x000fe20003f26070 */
[----:B0-----:R-:W-:Y:S01]  /*0410*/  @!P0 IMAD.WIDE.U32 R22, R0, 0x2, R22 ;  /* 0x0000000200168825 */ /* 0x001fe200078e0016 */
[----:B------:R-:W-:-:S06]  /*0420*/  PRMT R2, RZ, 0x7610, R2 ;  /* 0x00007610ff027816 */ /* 0x000fcc0000000002 */
[----:B------:R0:W5:Y:S01]  /*0430*/  @!P0 LDG.E.U16 R2, desc[UR4][R22.64] ;  /* 0x0000000416028981 */ /* 0x000162000c1e1500 */
[----:B---3--:R-:W-:-:S04]  /*0440*/  PRMT R26, RZ, 0x7610, R26 ;  /* 0x00007610ff1a7816 */ /* 0x008fc8000000001a */
[----:B0-----:R-:W-:-:S04]  /*0450*/  @!P1 IMAD.IADD R23, R4, 0x1, R24 ;  /* 0x0000000104179824 */ /* 0x001fc800078e0218 */
[----:B-1----:R-:W-:-:S04]  /*0460*/  @!P1 IMAD.WIDE.U32 R18, R23, 0x2, R18 ;  /* 0x0000000217129825 */ /* 0x002fc800078e0012 */
[----:B----4-:R-:W-:Y:S01]  /*0470*/  @!P1 IMAD.WIDE.U32 R16, R23, 0x2, R16 ;  /* 0x0000000217109825 */ /* 0x010fe200078e0010 */
[----:B------:R-:W-:Y:S01]  /*0480*/  PRMT R23, RZ, 0x7610, R23 ;  /* 0x00007610ff177816 */ /* 0x000fe20000000017 */
[----:B------:R-:W5:Y:S05]  /*0490*/  @!P1 LDG.E.U16 R26, desc[UR4][R18.64] ;  /* 0x00000004121a9981 */ /* 0x000f6a000c1e1500 */
[----:B------:R-:W5:Y:S01]  /*04a0*/  @!P1 LDG.E.U16 R23, desc[UR4][R16.64] ;  /* 0x0000000410179981 */ /* 0x000f62000c1e1500 */
[----:B------:R-:W-:Y:S01]  /*04b0*/  @!P0 IMAD.WIDE.U32 R28, R0, 0x2, R28 ;  /* 0x00000002001c8825 */ /* 0x000fe200078e001c */
[----:B------:R-:W-:Y:S02]  /*04c0*/  PRMT R27, RZ, 0x7610, R27 ;  /* 0x00007610ff1b7816 */ /* 0x000fe4000000001b */
[----:B------:R-:W-:Y:S01]  /*04d0*/  PRMT R0, RZ, 0x7610, R0 ;  /* 0x00007610ff007816 */ /* 0x000fe20000000000 */
[----:B------:R-:W-:-:S04]  /*04e0*/  @!P3 IMAD.WIDE.U32 R14, R3, 0x2, R14 ;  /* 0x00000002030eb825 */ /* 0x000fc800078e000e */
[----:B--2---:R-:W-:Y:S01]  /*04f0*/  @!P3 IMAD.WIDE.U32 R12, R3, 0x2, R12 ;  /* 0x00000002030cb825 */ /* 0x004fe200078e000c */
[----:B------:R0:W5:Y:S01]  /*0500*/  @!P3 LDG.E.U16 R27, desc[UR4][R14.64] ;  /* 0x000000040e1bb981 */ /* 0x000162000c1e1500 */
[----:B------:R-:W-:-:S03]  /*0510*/  PRMT R3, RZ, 0x7610, R3 ;  /* 0x00007610ff037816 */ /* 0x000fc60000000003 */
[----:B------:R1:W5:Y:S01]  /*0520*/  @!P3 LDG.E.U16 R0, desc[UR4][R12.64] ;  /* 0x000000040c00b981 */ /* 0x000362000c1e1500 */
[----:B------:R-:W-:-:S03]  /*0530*/  @!P1 VIADD R24, R24, 0x80 ;  /* 0x0000008018189836 */ /* 0x000fc60000000000 */
[----:B------:R2:W5:Y:S01]  /*0540*/  @!P0 LDG.E.U16 R3, desc[UR4][R28.64] ;  /* 0x000000041c038981 */ /* 0x000562000c1e1500 */
[----:B0-----:R-:W0:Y:S01]  /*0550*/  LDC.64 R14, c[0x0][0x398] ;  /* 0x0000e600ff0e7b82 */ /* 0x001e220000000a00 */
[----:B------:R-:W-:-:S07]  /*0560*/  ISETP.GE.U32.AND P0, PT, R24, R5, PT ;  /* 0x000000051800720c */ /* 0x000fce0003f06070 */
[----:B-1----:R-:W1:Y:S06]  /*0570*/  LDC.64 R12, c[0x0][0x390] ;  /* 0x0000e400ff0c7b82 */ /* 0x002e6c0000000a00 */
[----:B--2---:R-:W-:Y:S02]  /*0580*/  @!P0 IADD3 R29, PT, PT, R4, R24, RZ ;  /* 0x00000018041d8210 */ /* 0x004fe40007ffe0ff */
[----:B------:R-:W-:-:S03]  /*0590*/  PRMT R22, RZ, 0x7610, R22 ;  /* 0x00007610ff167816 */ /* 0x000fc60000000016 */
[----:B0-----:R-:W-:-:S05]  /*05a0*/  @!P0 IMAD.WIDE.U32 R14, R29, 0x2, R14 ;  /* 0x000000021d0e8825 */ /* 0x001fca00078e000e */
[----:B------:R0:W5:Y:S01]  /*05b0*/  @!P0 LDG.E.U16 R22, desc[UR4][R14.64] ;  /* 0x000000040e168981 */ /* 0x000162000c1e1500 */
[----:B-1----:R-:W-:Y:S01]  /*05c0*/  @!P0 IMAD.WIDE.U32 R12, R29, 0x2, R12 ;  /* 0x000000021d0c8825 */ /* 0x002fe200078e000c */
[----:B------:R-:W-:-:S06]  /*05d0*/  PRMT R29, RZ, 0x7610, R29 ;  /* 0x00007610ff1d7816 */ /* 0x000fcc000000001d */
[----:B------:R0:W5:Y:S01]  /*05e0*/  @!P0 LDG.E.U16 R29, desc[UR4][R12.64] ;  /* 0x000000040c1d8981 */ /* 0x000162000c1e1500 */
[----:B------:R-:W-:Y:S01]  /*05f0*/  ISETP.GE.U32.AND P0, PT, R7, R5, PT ;  /* 0x000000050700720c */ /* 0x000fe20003f06070 */
[----:B------:R-:W-:Y:S04]  /*0600*/  BSSY.RECONVERGENT B0, `(.L_x_2876) ;  /* 0x000003a000007945 */ /* 0x000fe80003800200 */
[----:B------:R-:W-:Y:S08]  /*0610*/  BSSY.RELIABLE B1, `(.L_x_2877) ;  /* 0x0000031000017945 */ /* 0x000ff00003800100 */
[----:B0-----:R-:W-:Y:S05]  /*0620*/  @P0 BRA `(.L_x_2878) ;  /* 0x0000000000380947 */ /* 0x001fea0003800000 */
[----:B------:R-:W0:Y:S01]  /*0630*/  LDC.64 R12, c[0x0][0x388] ;  /* 0x0000e200ff0c7b82 */ /* 0x000e220000000a00 */
[----:B------:R-:W-:Y:S01]  /*0640*/  IMAD.IADD R15, R4, 0x1, R7 ;  /* 0x00000001040f7824 */ /* 0x000fe200078e0207 */
[----:B-----5:R-:W-:Y:S01]  /*0650*/  PRMT R9, R6, 0x5410, R9 ;  /* 0x0000541006097816 */ /* 0x020fe20000000009 */
[----:B------:R-:W-:-:S05]  /*0660*/  VIADD R7, R7, 0x80 ;  /* 0x0000008007077836 */ /* 0x000fca0000000000 */
[----:B------:R-:W-:Y:S01]  /*0670*/  ISETP.GE.U32.AND P0, PT, R7, R5, PT ;  /* 0x000000050700720c */ /* 0x000fe20003f06070 */
[----:B0-----:R-:W-:-:S05]  /*0680*/  IMAD.WIDE.U32 R12, R15, 0x4, R12 ;  /* 0x000000040f0c7825 */ /* 0x001fca00078e000c */
[----:B------:R0:W-:Y:S07]  /*0690*/  STG.E desc[UR4][R12.64], R9 ;  /* 0x000000090c007986 */ /* 0x0001ee000c101904 */
[----:B------:R-:W-:Y:S05]  /*06a0*/  @P0 BRA `(.L_x_2879) ;  /* 0x0000000000380947 */ /* 0x000fea0003800000 */
[----:B0-----:R-:W0:Y:S01]  /*06b0*/  LDC.64 R12, c[0x0][0x388] ;  /* 0x0000e200ff0c7b82 */ /* 0x001e220000000a00 */
[----:B------:R-:W-:Y:S01]  /*06c0*/  IMAD.IADD R9, R4, 0x1, R7 ;  /* 0x0000000104097824 */ /* 0x000fe200078e0207 */
[----:B------:R-:W-:Y:S02]  /*06d0*/  PRMT R11, R8, 0x5410, R11 ;  /* 0x00005410080b7816 */ /* 0x000fe4000000000b */
[----:B------:R-:W-:Y:S01]  /*06e0*/  IADD3 R7, PT, PT, R7, 0x80, RZ ;  /* 0x0000008007077810 */ /* 0x000fe20007ffe0ff */
[----:B0-----:R-:W-:-:S05]  /*06f0*/  IMAD.WIDE.U32 R12, R9, 0x4, R12 ;  /* 0x00000004090c7825 */ /* 0x001fca00078e000c */
[----:B------:R0:W-:Y:S02]  /*0700*/  STG.E desc[UR4][R12.64], R11 ;  /* 0x0000000b0c007986 */ /* 0x0001e4000c101904 */
.L_x_2878:
[----:B------:R-:W-:-:S13]  /*0710*/  ISETP.GE.U32.AND P0, PT, R7, R5, PT ;  /* 0x000000050700720c */ /* 0x000fda0003f06070 */
[----:B------:R-:W-:Y:S05]  /*0720*/  @P0 BRA `(.L_x_2880) ;  /* 0x0000000000380947 */ /* 0x000fea0003800000 */
[----:B-----5:R-:W1:Y:S01]  /*0730*/  LDC.64 R8, c[0x0][0x388] ;  /* 0x0000e200ff087b82 */ /* 0x020e620000000a00 */
[----:B0-----:R-:W-:Y:S01]  /*0740*/  IMAD.IADD R11, R4, 0x1, R7 ;  /* 0x00000001040b7824 */ /* 0x001fe200078e0207 */
[----:B------:R-:W-:Y:S01]  /*0750*/  PRMT R21, R10, 0x5410, R21 ;  /* 0x000054100a157816 */ /* 0x000fe20000000015 */
[----:B------:R-:W-:Y:S02]  /*0760*/  VIADD R7, R7, 0x80 ;  /* 0x0000008007077836 */ /* 0x000fe40000000000 */
[----:B-1----:R-:W-:-:S05]  /*0770*/  IMAD.WIDE.U32 R8, R11, 0x4, R8 ;  /* 0x000000040b087825 */ /* 0x002fca00078e0008 */
[----:B------:R1:W-:Y:S02]  /*0780*/  STG.E desc[UR4][R8.64], R21 ;  /* 0x0000001508007986 */ /* 0x0003e4000c101904 */
.L_x_2879:
[----:B------:R-:W-:-:S13]  /*0790*/  ISETP.GE.U32.AND P0, PT, R7, R5, PT ;  /* 0x000000050700720c */ /* 0x000fda0003f06070 */
[----:B------:R-:W-:Y:S05]  /*07a0*/  @P0 BRA `(.L_x_2881) ;  /* 0x0000000000380947 */ /* 0x000fea0003800000 */
[----:B01----:R-:W0:Y:S01]  /*07b0*/  LDC.64 R8, c[0x0][0x388] ;  /* 0x0000e200ff087b82 */ /* 0x003e220000000a00 */
[----:B------:R-:W-:Y:S01]  /*07c0*/  IMAD.IADD R11, R4, 0x1, R7 ;  /* 0x00000001040b7824 */ /* 0x000fe200078e0207 */
[----:B------:R-:W-:Y:S02]  /*07d0*/  PRMT R25, R20, 0x5410, R25 ;  /* 0x0000541014197816 */ /* 0x000fe40000000019 */
[----:B------:R-:W-:Y:S01]  /*07e0*/  IADD3 R7, PT, PT, R7, 0x80, RZ ;  /* 0x0000008007077810 */ /* 0x000fe20007ffe0ff */
[----:B0-----:R-:W-:-:S05]  /*07f0*/  IMAD.WIDE.U32 R8, R11, 0x4, R8 ;  /* 0x000000040b087825 */ /* 0x001fca00078e0008 */
[----:B------:R1:W-:Y:S02]  /*0800*/  STG.E desc[UR4][R8.64], R25 ;  /* 0x0000001908007986 */ /* 0x0003e4000c101904 */
.L_x_2880:
[----:B------:R-:W-:-:S13]  /*0810*/  ISETP.GE.U32.AND P0, PT, R7, R5, PT ;  /* 0x000000050700720c */ /* 0x000fda0003f06070 */
[----:B------:R-:W-:Y:S05]  /*0820*/  @P0 BRA `(.L_x_2882) ;  /* 0x00000000003c0947 */ /* 0x000fea0003800000 */
[----:B-1---5:R-:W1:Y:S01]  /*0830*/  LDC.64 R8, c[0x0][0x388] ;  /* 0x0000e200ff087b82 */ /* 0x022e620000000a00 */
[----:B0-----:R-:W-:Y:S01]  /*0840*/  IMAD.IADD R11, R4, 0x1, R7 ;  /* 0x00000001040b7824 */ /* 0x001fe200078e0207 */
[----:B------:R-:W-:Y:S01]  /*0850*/  PRMT R27, R27, 0x5410, R0 ;  /* 0x000054101b1b7816 */ /* 0x000fe20000000000 */
[----:B------:R-:W-:Y:S02]  /*0860*/  VIADD R7, R7, 0x80 ;  /* 0x0000008007077836 */ /* 0x000fe40000000000 */
[----:B-1----:R-:W-:-:S05]  /*0870*/  IMAD.WIDE.U32 R8, R11, 0x4, R8 ;  /* 0x000000040b087825 */ /* 0x002fca00078e0008 */
[----:B------:R2:W-:Y:S02]  /*0880*/  STG.E desc[UR4][R8.64], R27 ;  /* 0x0000001b08007986 */ /* 0x0005e4000c101904 */
.L_x_2881:
[----:B------:R-:W-:-:S13]  /*0890*/  ISETP.GE.U32.AND P0, PT, R7, R5, PT ;  /* 0x000000050700720c */ /* 0x000fda0003f06070 */
[----:B------:R-:W-:Y:S05]  /*08a0*/  @P0 BREAK.RELIABLE B1 ;  /* 0x0000000000010942 */ /* 0x000fea0003800100 */
[----:B------:R-:W-:Y:S05]  /*08b0*/  @P0 BRA `(.L_x_2883) ;  /* 0x0000000000380947 */ /* 0x000fea0003800000 */
[----:B012---:R-:W0:Y:S01]  /*08c0*/  LDC.64 R8, c[0x0][0x388] ;  /* 0x0000e200ff087b82 */ /* 0x007e220000000a00 */
[----:B------:R-:W-:Y:S01]  /*08d0*/  IADD3 R11, PT, PT, R4, R7, RZ ;  /* 0x00000007040b7210 */ /* 0x000fe20007ffe0ff */
[----:B------:R-:W-:Y:S01]  /*08e0*/  VIADD R7, R7, 0x80 ;  /* 0x0000008007077836 */ /* 0x000fe20000000000 */
[----:B------:R-:W-:-:S03]  /*08f0*/  PRMT R3, R3, 0x5410, R2 ;  /* 0x0000541003037816 */ /* 0x000fc60000000002 */
[----:B0-----:R-:W-:-:S05]  /*0900*/  IMAD.WIDE.U32 R8, R11, 0x4, R8 ;  /* 0x000000040b087825 */ /* 0x001fca00078e0008 */
[----:B------:R2:W-:Y:S02]  /*0910*/  STG.E desc[UR4][R8.64], R3 ;  /* 0x0000000308007986 */ /* 0x0005e4000c101904 */
.L_x_2882:
[----:B------:R-:W-:Y:S05]  /*0920*/  BSYNC.RELIABLE B1 ;  /* 0x0000000000017941 */ /* 0x000fea0003800100 */
.L_x_2877:
[----:B------:R-:W-:-:S13]  /*0930*/  ISETP.GE.U32.AND P0, PT, R7, R5, PT ;  /* 0x000000050700720c */ /* 0x000fda0003f06070 */
[----:B--2--5:R-:W2:Y:S01]  /*0940*/  @!P0 LDC.64 R2, c[0x0][0x388] ;  /* 0x0000e200ff028b82 */ /* 0x024ea20000000a00 */
[----:B-1----:R-:W-:Y:S01]  /*0950*/  @!P0 IMAD.IADD R9, R4, 0x1, R7 ;  /* 0x0000000104098824 */ /* 0x002fe200078e0207 */
[----:B------:R-:W-:Y:S02]  /*0960*/  @!P0 PRMT R23, R26, 0x5410, R23 ;  /* 0x000054101a178816 */ /* 0x000fe40000000017 */
[----:B------:R-:W-:Y:S01]  /*0970*/  @!P0 IADD3 R7, PT, PT, R7, 0x80, RZ ;  /* 0x0000008007078810 */ /* 0x000fe20007ffe0ff */
[----:B--2---:R-:W-:-:S05]  /*0980*/  @!P0 IMAD.WIDE.U32 R2, R9, 0x4, R2 ;  /* 0x0000000409028825 */ /* 0x004fca00078e0002 */
[----:B------:R3:W-:Y:S02]  /*0990*/  @!P0 STG.E desc[UR4][R2.64], R23 ;  /* 0x0000001702008986 */ /* 0x0007e4000c101904 */
.L_x_2883:
[----:B------:R-:W-:Y:S05]  /*09a0*/  BSYNC.RECONVERGENT B0 ;  /* 0x0000000000007941 */ /* 0x000fea0003800200 */
.L_x_2876:
[----:B------:R-:W-:Y:S05]  /*09b0*/  WARPSYNC.ALL ;  /* 0x0000000000007948 */ /* 0x000fea0003800000 */
[----:B------:R-:W-:-:S13]  /*09c0*/  ISETP.GE.U32.AND P0, PT, R7, R5, PT ;  /* 0x000000050700720c */ /* 0x000fda0003f06070 */
[----:B------:R-:W-:Y:S05]  /*09d0*/  @P0 EXIT ;  /* 0x000000000000094d */ /* 0x000fea0003800000 */
[----:B---3--:R-:W3:Y:S01]  /*09e0*/  LDC.64 R2, c[0x0][0x388] ;  /* 0x0000e200ff027b82 */ /* 0x008ee20000000a00 */
[----:B------:R-:W-:Y:S01]  /*09f0*/  IMAD.IADD R7, R4, 0x1, R7 ;  /* 0x0000000104077824 */ /* 0x000fe200078e0207 */
[----:B------:R-:W-:-:S03]  /*0a00*/  PRMT R29, R29, 0x5410, R22 ;  /* 0x000054101d1d7816 */ /* 0x000fc60000000016 */
[----:B---3--:R-:W-:-:S05]  /*0a10*/  IMAD.WIDE.U32 R2, R7, 0x4, R2 ;  /* 0x0000000407027825 */ /* 0x008fca00078e0002 */
[----:B------:R-:W-:Y:S01]  /*0a20*/  STG.E desc[UR4][R2.64], R29 ;  /* 0x0000001d02007986 */ /* 0x000fe2000c101904 */
[----:B------:R-:W-:Y:S05]  /*0a30*/  EXIT ;  /* 0x000000000000794d */ /* 0x000fea0003800000 */
.L_x_2875:
[----:B------:R-:W0:Y:S01]  /*0a40*/  S2R R19, SR_TID.X ;  /* 0x0000000000137919 */ /* 0x000e220000002100 */
[----:B------:R-:W1:Y:S08]  /*0a50*/  LDC.64 R2, c[0x0][0x390] ;  /* 0x0000e400ff027b82 */ /* 0x000e700000000a00 */
[----:B------:R-:W2:Y:S08]  /*0a60*/  LDC.64 R6, c[0x0][0x398] ;  /* 0x0000e600ff067b82 */ /* 0x000eb00000000a00 */
[----:B------:R-:W3:Y:S01]  /*0a70*/  LDC.64 R8, c[0x0][0x388] ;  /* 0x0000e200ff087b82 */ /* 0x000ee20000000a00 */
[----:B-1----:R-:W-:-:S04]  /*0a80*/  IMAD.WIDE.U32 R2, R4, 0x2, R2 ;  /* 0x0000000204027825 */ /* 0x002fc800078e0002 */
[----:B0-----:R-:W-:-:S04]  /*0a90*/  IMAD.WIDE.U32 R2, R19, 0x4, R2 ;  /* 0x0000000413027825 */ /* 0x001fc800078e0002 */
[----:B--2---:R-:W-:Y:S01]  /*0aa0*/  IMAD.WIDE.U32 R6, R4, 0x2, R6 ;  /* 0x0000000204067825 */ /* 0x004fe200078e0006 */
[----:B------:R-:W2:Y:S04]  /*0ab0*/  LDG.E R10, desc[UR4][R2.64+0x200] ;  /* 0x00020004020a7981 */ /* 0x000ea8000c1e1900 */
[----:B------:R-:W4:Y:S01]  /*0ac0*/  LDG.E R11, desc[UR4][R2.64+0x400] ;  /* 0x00040004020b7981 */ /* 0x000f22000c1e1900 */
[----:B------:R-:W-:-:S03]  /*0ad0*/  IMAD.WIDE.U32 R6, R19, 0x4, R6 ;  /* 0x0000000413067825 */ /* 0x000fc600078e0006 */
[----:B------:R-:W5:Y:S04]  /*0ae0*/  LDG.E R12, desc[UR4][R2.64+0x600] ;  /* 0x00060004020c7981 */ /* 0x000f68000c1e1900 */
[----:B------:R-:W2:Y:S04]  /*0af0*/  LDG.E R15, desc[UR4][R6.64+0x200] ;  /* 0x00020004060f7981 */ /* 0x000ea8000c1e1900 */
[----:B------:R-:W4:Y:S04]  /*0b00*/  LDG.E R14, desc[UR4][R6.64+0x400] ;  /* 0x00040004060e7981 */ /* 0x000f28000c1e1900 */
[----:B------:R-:W5:Y:S04]  /*0b10*/  LDG.E R17, desc[UR4][R6.64+0x600] ;  /* 0x0006000406117981 */ /* 0x000f68000c1e1900 */
[----:B------:R-:W5:Y:S04]  /*0b20*/  LDG.E R0, desc[UR4][R2.64] ;  /* 0x0000000402007981 */ /* 0x000f68000c1e1900 */
[----:B------:R2:W5:Y:S01]  /*0b30*/  LDG.E R13, desc[UR4][R6.64] ;  /* 0x00000004060d7981 */ /* 0x000562000c1e1900 */
[----:B---3--:R-:W-:-:S04]  /*0b40*/  IMAD.WIDE.U32 R4, R4, 0x4, R8 ;  /* 0x0000000404047825 */ /* 0x008fc800078e0008 */
[----:B------:R-:W-:Y:S01]  /*0b50*/  IMAD.WIDE.U32 R4, R19, 0x8, R4 ;  /* 0x0000000813047825 */ /* 0x000fe200078e0004 */
[C-C-:B--2---:R-:W-:Y:S02]  /*0b60*/  PRMT R6, R10.reuse, 0x5410, R15.reuse ;  /* 0x000054100a067816 */ /* 0x144fe4000000000f */
[----:B------:R-:W-:Y:S02]  /*0b70*/  PRMT R7, R10, 0x7632, R15 ;  /* 0x000076320a077816 */ /* 0x000fe4000000000f */
[C-C-:B----4-:R-:W-:Y:S02]  /*0b80*/  PRMT R10, R11.reuse, 0x5410, R14.reuse ;  /* 0x000054100b0a7816 */ /* 0x150fe4000000000e */
[----:B------:R-:W-:Y:S02]  /*0b90*/  PRMT R11, R11, 0x7632, R14 ;  /* 0x000076320b0b7816 */ /* 0x000fe4000000000e */
[C-C-:B-----5:R-:W-:Y:S02]  /*0ba0*/  PRMT R16, R12.reuse, 0x5410, R17.reuse ;  /* 0x000054100c107816 */ /* 0x160fe40000000011 */
[----:B------:R-:W-:Y:S01]  /*0bb0*/  PRMT R17, R12, 0x7632, R17 ;  /* 0x000076320c117816 */ /* 0x000fe20000000011 */
[----:B------:R-:W-:Y:S01]  /*0bc0*/  STG.E.64 desc[UR4][R4.64+0x400], R6 ;  /* 0x0004000604007986 */ /* 0x000fe2000c101b04 */
[----:B------:R-:W-:-:S02]  /*0bd0*/  PRMT R2, R0, 0x5410, R13 ;  /* 0x0000541000027816 */ /* 0x000fc4000000000d */
[----:B------:R-:W-:Y:S01]  /*0be0*/  PRMT R3, R0, 0x7632, R13 ;  /* 0x0000763200037816 */ /* 0x000fe2000000000d */
[----:B------:R-:W-:Y:S04]  /*0bf0*/  STG.E.64 desc[UR4][R4.64+0x800], R10 ;  /* 0x0008000a04007986 */ /* 0x000fe8000c101b04 */
[----:B------:R-:W-:Y:S04]  /*0c00*/  STG.E.64 desc[UR4][R4.64], R2 ;  /* 0x0000000204007986 */ /* 0x000fe8000c101b04 */
[----:B------:R-:W-:Y:S01]  /*0c10*/  STG.E.64 desc[UR4][R4.64+0xc00], R16 ;  /* 0x000c001004007986 */ /* 0x000fe2000c101b04 */
[----:B------:R-:W-:Y:S05]  /*0c20*/  EXIT ;  /* 0x000000000000794d */ /* 0x000fea0003800000 */
.L_x_2884:
        /* <DEDUP_REMOVED lines=13> */
.L_x_4488:


//--------------------- .text._ZN2at6native29vectorized_elementwise_kernelILi4EZZZNS0_54_GLOBAL__N__7dbc7496_16_ComplexKernel_cu_1520ed90_304119complex_kernel_cudaERNS_14TensorIteratorEENKUlvE_clEvENKUlvE1_clEvEUlN3c104HalfES8_E_St5arrayIPcLm3EEEEviT0_T1_ --------------------------
	.section	.text._ZN2at6native29vectorized_elementwise_kernelILi4EZZZNS0_54_GLOBAL__N__7dbc7496_16_ComplexKernel_cu_1520ed90_304119complex_kernel_cudaERNS_14TensorIteratorEENKUlvE_clEvENKUlvE1_clEvEUlN3c104HalfES8_E_St5arrayIPcLm3EEEEviT0_T1_,"ax",@progbits
	.align	128
        .global         _ZN2at6native29vectorized_elementwise_kernelILi4EZZZNS0_54_GLOBAL__N__7dbc7496_16_ComplexKernel_cu_1520ed90_304119complex_kernel_cudaERNS_14TensorIteratorEENKUlvE_clEvENKUlvE1_clEvEUlN3c104HalfES8_E_St5arrayIPcLm3EEEEviT0_T1_
        .type           _ZN2at6native29vectorized_elementwise_kernelILi4EZZZNS0_54_GLOBAL__N__7dbc7496_16_ComplexKernel_cu_1520ed90_304119complex_kernel_cudaERNS_14TensorIteratorEENKUlvE_clEvENKUlvE1_clEvEUlN3c104HalfES8_E_St5arrayIPcLm3EEEEviT0_T1_,@function
        .size           _ZN2at6native29vectorized_elementwise_kernelILi4EZZZNS0_54_GLOBAL__N__7dbc7496_16_ComplexKernel_cu_1520ed90_304119complex_kernel_cudaERNS_14TensorIteratorEENKUlvE_clEvENKUlvE1_clEvEUlN3c104HalfES8_E_St5arrayIPcLm3EEEEviT0_T1_,(.L_x_4489 - _ZN2at6native29vectorized_elementwise_kernelILi4EZZZNS0_54_GLOBAL__N__7dbc7496_16_ComplexKernel_cu_1520ed90_304119complex_kernel_cudaERNS_14TensorIteratorEENKUlvE_clEvENKUlvE1_clEvEUlN3c104HalfES8_E_St5arrayIPcLm3EEEEviT0_T1_)
        .other          _ZN2at6native29vectorized_elementwise_kernelILi4EZZZNS0_54_GLOBAL__N__7dbc7496_16_ComplexKernel_cu_1520ed90_304119complex_kernel_cudaERNS_14TensorIteratorEENKUlvE_clEvENKUlvE1_clEvEUlN3c104HalfES8_E_St5arrayIPcLm3EEEEviT0_T1_,@"STO_CUDA_ENTRY STV_DEFAULT"
_ZN2at6native29vectorized_elementwise_kernelILi4EZZZNS0_54_GLOBAL__N__7dbc7496_16_ComplexKernel_cu_1520ed90_304119complex_kernel_cudaERNS_14TensorIteratorEENKUlvE_clEvENKUlvE1_clEvEUlN3c104HalfES8_E_St5arrayIPcLm3EEEEviT0_T1_:
.text._ZN2at6native29vectorized_elementwise_kernelILi4EZZZNS0_54_GLOBAL__N__7dbc7496_16_ComplexKernel_cu_1520ed90_304119complex_kernel_cudaERNS_14TensorIteratorEENKUlvE_clEvENKUlvE1_clEvEUlN3c104HalfES8_E_St5arrayIPcLm3EEEEviT0_T1_:
        /* <DEDUP_REMOVED lines=113> */
.L_x_2888:
        /* <DEDUP_REMOVED lines=8> */
.L_x_2889:
        /* <DEDUP_REMOVED lines=8> */
.L_x_2890:
        /* <DEDUP_REMOVED lines=8> */
.L_x_2891:
        /* <DEDUP_REMOVED lines=9> */
.L_x_2892:
[----:B------:R-:W-:Y:S05]  /*0920*/  BSYNC.RELIABLE B1 ;  /* 0x0000000000017941 */ /* 0x000fea0003800100 */
.L_x_2887:
[----:B------:R-:W-:-:S13]  /*0930*/  ISETP.GE.U32.AND P0, PT, R7, R5, PT ;  /* 0x000000050700720c */ /* 0x000fda0003f06070 */
[----:B--2--5:R-:W2:Y:S01]  /*0940*/  @!P0 LDC.64 R2, c[0x0][0x388] ;  /* 0x0000e200ff028b82 */ /* 0x024ea20000000a00 */
[----:B-1----:R-:W-:Y:S01]  /*0950*/  @!P0 IMAD.IADD R9, R4, 0x1, R7 ;  /* 0x0000000104098824 */ /* 0x002fe200078e0207 */
[----:B------:R-:W-:Y:S02]  /*0960*/  @!P0 PRMT R23, R26, 0x5410, R23 ;  /* 0x000054101a178816 */ /* 0x000fe40000000017 */
[----:B------:R-:W-:Y:S01]  /*0970*/  @!P0 IADD3 R7, PT, PT, R7, 0x80, RZ ;  /* 0x0000008007078810 */ /* 0x000fe20007ffe0ff */
[----:B--2---:R-:W-:-:S05]  /*0980*/  @!P0 IMAD.WIDE.U32 R2, R9, 0x4, R2 ;  /* 0x0000000409028825 */ /* 0x004fca00078e0002 */
[----:B------:R3:W-:Y:S02]  /*0990*/  @!P0 STG.E desc[UR4][R2.64], R23 ;  /* 0x0000001702008986 */ /* 0x0007e4000c101904 */
.L_x_2893:
[----:B------:R-:W-:Y:S05]  /*09a0*/  BSYNC.RECONVERGENT B0 ;  /* 0x0000000000007941 */ /* 0x000fea0003800200 */
.L_x_2886:
        /* <DEDUP_REMOVED lines=9> */
.L_x_2885:
[----:B------:R-:W0:Y:S01]  /*0a40*/  S2R R19, SR_TID.X ;  /* 0x0000000000137919 */ /* 0x000e220000002100 */
[----:B------:R-:W1:Y:S08]  /*0a50*/  LDC.64 R2, c[0x0][0x390] ;  /* 0x0000e400ff027b82 */ /* 0x000e700000000a00 */
[----:B------:R-:W2:Y:S08]  /*0a60*/  LDC.64 R6, c[0x0][0x398] ;  /* 0x0000e600ff067b82 */ /* 0x000eb00000000a00 */
[----:B------:R-:W3:Y:S01]  /*0a70*/  LDC.64 R8, c[0x0][0x388] ;  /* 0x0000e200ff087b82 */ /* 0x000ee20000000a00 */
[----:B-1----:R-:W-:-:S04]  /*0a80*/  IMAD.WIDE.U32 R2, R4, 0x2, R2 ;  /* 0x0000000204027825 */ /* 0x002fc800078e0002 */
[----:B0-----:R-:W-:-:S04]  /*0a90*/  IMAD.WIDE.U32 R2, R19, 0x8, R2 ;  /* 0x0000000813027825 */ /* 0x001fc800078e0002 */
[----:B--2---:R-:W-:Y:S01]  /*0aa0*/  IMAD.WIDE.U32 R6, R4, 0x2, R6 ;  /* 0x0000000204067825 */ /* 0x004fe200078e0006 */
[----:B------:R-:W2:Y:S04]  /*0ab0*/  LDG.E.64 R10, desc[UR4][R2.64] ;  /* 0x00000004020a7981 */ /* 0x000ea8000c1e1b00 */
[----:B------:R-:W4:Y:S01]  /*0ac0*/  LDG.E.64 R12, desc[UR4][R2.64+0x400] ;  /* 0x00040004020c7981 */ /* 0x000f22000c1e1b00 */
[----:B------:R-:W-:-:S05]  /*0ad0*/  IMAD.WIDE.U32 R6, R19, 0x8, R6 ;  /* 0x0000000813067825 */ /* 0x000fca00078e0006 */
[----:B------:R-:W2:Y:S04]  /*0ae0*/  LDG.E.64 R14, desc[UR4][R6.64] ;  /* 0x00000004060e7981 */ /* 0x000ea8000c1e1b00 */
[----:B------:R2:W4:Y:S01]  /*0af0*/  LDG.E.64 R16, desc[UR4][R6.64+0x400] ;  /* 0x0004000406107981 */ /* 0x000522000c1e1b00 */
[----:B---3--:R-:W-:-:S04]  /*0b00*/  IMAD.WIDE.U32 R4, R4, 0x4, R8 ;  /* 0x0000000404047825 */ /* 0x008fc800078e0008 */
[----:B------:R-:W-:Y:S01]  /*0b10*/  IMAD.WIDE.U32 R8, R19, 0x10, R4 ;  /* 0x0000001013087825 */ /* 0x000fe200078e0004 */
[C-C-:B--2---:R-:W-:Y:S02]  /*0b20*/  PRMT R7, R11.reuse, 0x7632, R15.reuse ;  /* 0x000076320b077816 */ /* 0x144fe4000000000f */
[----:B------:R-:W-:Y:S02]  /*0b30*/  PRMT R6, R11, 0x5410, R15 ;  /* 0x000054100b067816 */ /* 0x000fe4000000000f */
[C-C-:B------:R-:W-:Y:S02]  /*0b40*/  PRMT R5, R10.reuse, 0x7632, R14.reuse ;  /* 0x000076320a057816 */ /* 0x140fe4000000000e */
[----:B------:R-:W-:Y:S02]  /*0b50*/  PRMT R4, R10, 0x5410, R14 ;  /* 0x000054100a047816 */ /* 0x000fe4000000000e */
[C-C-:B----4-:R-:W-:Y:S02]  /*0b60*/  PRMT R15, R13.reuse, 0x7632, R17.reuse ;  /* 0x000076320d0f7816 */ /* 0x150fe40000000011 */
[----:B------:R-:W-:-:S02]  /*0b70*/  PRMT R14, R13, 0x5410, R17 ;  /* 0x000054100d0e7816 */ /* 0x000fc40000000011 */
[C-C-:B------:R-:W-:Y:S02]  /*0b80*/  PRMT R13, R12.reuse, 0x7632, R16.reuse ;  /* 0x000076320c0d7816 */ /* 0x140fe40000000010 */
[----:B------:R-:W-:Y:S01]  /*0b90*/  PRMT R12, R12, 0x5410, R16 ;  /* 0x000054100c0c7816 */ /* 0x000fe20000000010 */
[----:B------:R-:W-:Y:S04]  /*0ba0*/  STG.E.128 desc[UR4][R8.64], R4 ;  /* 0x0000000408007986 */ /* 0x000fe8000c101d04 */
[----:B------:R-:W-:Y:S01]  /*0bb0*/  STG.E.128 desc[UR4][R8.64+0x800], R12 ;  /* 0x0008000c08007986 */ /* 0x000fe2000c101d04 */
[----:B------:R-:W-:Y:S05]  /*0bc0*/  EXIT ;  /* 0x000000000000794d */ /* 0x000fea0003800000 */
.L_x_2894:
        /* <DEDUP_REMOVED lines=11> */
.L_x_4489:


//--------------------- .text._ZN2at6native29vectorized_elementwise_kernelILi8EZZZNS0_54_GLOBAL__N__7dbc7496_16_ComplexKernel_cu_1520ed90_304119complex_kernel_cudaERNS_14TensorIteratorEENKUlvE_clEvENKUlvE1_clEvEUlN3c104HalfES8_E_St5arrayIPcLm3EEEEviT0_T1_ --------------------------
	.section	.text._ZN2at6native29vectorized_elementwise_kernelILi8EZZZNS0_54_GLOBAL__N__7dbc7496_16_ComplexKernel_cu_1520ed90_304119complex_kernel_cudaERNS_14TensorIteratorEENKUlvE_clEvENKUlvE1_clEvEUlN3c104HalfES8_E_St5arrayIPcLm3EEEEviT0_T1_,"ax",@progbits
	.align	128
        .global         _ZN2at6native29vectorized_elementwise_kernelILi8EZZZNS0_54_GLOBAL__N__7dbc7496_16_ComplexKernel_cu_1520ed90_304119complex_kernel_cudaERNS_14TensorIteratorEENKUlvE_clEvENKUlvE1_clEvEUlN3c104HalfES8_E_St5arrayIPcLm3EEEEviT0_T1_
        .type           _ZN2at6native29vectorized_elementwise_kernelILi8EZZZNS0_54_GLOBAL__N__7dbc7496_16_ComplexKernel_cu_1520ed90_304119complex_kernel_cudaERNS_14TensorIteratorEENKUlvE_clEvENKUlvE1_clEvEUlN3c104HalfES8_E_St5arrayIPcLm3EEEEviT0_T1_,@function
        .size           _ZN2at6native29vectorized_elementwise_kernelILi8EZZZNS0_54_GLOBAL__N__7dbc7496_16_ComplexKernel_cu_1520ed90_304119complex_kernel_cudaERNS_14TensorIteratorEENKUlvE_clEvENKUlvE1_clEvEUlN3c104HalfES8_E_St5arrayIPcLm3EEEEviT0_T1_,(.L_x_4490 - _ZN2at6native29vectorized_elementwise_kernelILi8EZZZNS0_54_GLOBAL__N__7dbc7496_16_ComplexKernel_cu_1520ed90_304119complex_kernel_cudaERNS_14TensorIteratorEENKUlvE_clEvENKUlvE1_clEvEUlN3c104HalfES8_E_St5arrayIPcLm3EEEEviT0_T1_)
        .other          _ZN2at6native29vectorized_elementwise_kernelILi8EZZZNS0_54_GLOBAL__N__7dbc7496_16_ComplexKernel_cu_1520ed90_304119complex_kernel_cudaERNS_14TensorIteratorEENKUlvE_clEvENKUlvE1_clEvEUlN3c104HalfES8_E_St5arrayIPcLm3EEEEviT0_T1_,@"STO_CUDA_ENTRY STV_DEFAULT"
_ZN2at6native29vectorized_elementwise_kernelILi8EZZZNS0_54_GLOBAL__N__7dbc7496_16_ComplexKernel_cu_1520ed90_304119complex_kernel_cudaERNS_14TensorIteratorEENKUlvE_clEvENKUlvE1_clEvEUlN3c104HalfES8_E_St5arrayIPcLm3EEEEviT0_T1_:
.text._ZN2at6native29vectorized_elementwise_kernelILi8EZZZNS0_54_GLOBAL__N__7dbc7496_16_ComplexKernel_cu_1520ed90_304119complex_kernel_cudaERNS_14TensorIteratorEENKUlvE_clEvENKUlvE1_clEvEUlN3c104HalfES8_E_St5arrayIPcLm3EEEEviT0_T1_:
[----:B------:R-:W-:Y:S01]  /*0000*/  LDC R1, c[0x0][0x37c] ;  /* 0x0000df00ff017b82 */ /* 0x000fe20000000800 */
[----:B------:R-:W-:Y:S05]  /*0010*/  EXIT ;  /* 0x000000000000794d */ /* 0x000fea0003800000 */
.L_x_2895:
        /* <DEDUP_REMOVED lines=14> */
.L_x_4490:


//--------------------- .text._ZN2at6native18elementwise_kernelILi128ELi4EZNS0_15gpu_kernel_implIZZZNS0_54_GLOBAL__N__7dbc7496_16_ComplexKernel_cu_1520ed90_304119complex_kernel_cudaERNS_14TensorIteratorEENKUlvE_clEvENKUlvE0_clEvEUlffE_EEvRNS_18TensorIteratorBaseERKT_EUliE_EEviT1_ --------------------------
	.section	.text._ZN2at6native18elementwise_kernelILi128ELi4EZNS0_15gpu_kernel_implIZZZNS0_54_GLOBAL__N__7dbc7496_16_ComplexKernel_cu_1520ed90_304119complex_kernel_cudaERNS_14TensorIteratorEENKUlvE_clEvENKUlvE0_clEvEUlffE_EEvRNS_18TensorIteratorBaseERKT_EUliE_EEviT1_,"ax",@progbits
	.align	128
        .global         _ZN2at6native18elementwise_kernelILi128ELi4EZNS0_15gpu_kernel_implIZZZNS0_54_GLOBAL__N__7dbc7496_16_ComplexKernel_cu_1520ed90_304119complex_kernel_cudaERNS_14TensorIteratorEENKUlvE_clEvENKUlvE0_clEvEUlffE_EEvRNS_18TensorIteratorBaseERKT_EUliE_EEviT1_
        .type           _ZN2at6native18elementwise_kernelILi128ELi4EZNS0_15gpu_kernel_implIZZZNS0_54_GLOBAL__N__7dbc7496_16_ComplexKernel_cu_1520ed90_304119complex_kernel_cudaERNS_14TensorIteratorEENKUlvE_clEvENKUlvE0_clEvEUlffE_EEvRNS_18TensorIteratorBaseERKT_EUliE_EEviT1_,@function
        .size           _ZN2at6native18elementwise_kernelILi128ELi4EZNS0_15gpu_kernel_implIZZZNS0_54_GLOBAL__N__7dbc7496_16_ComplexKernel_cu_1520ed90_304119complex_kernel_cudaERNS_14TensorIteratorEENKUlvE_clEvENKUlvE0_clEvEUlffE_EEvRNS_18TensorIteratorBaseERKT_EUliE_EEviT1_,(.L_x_4491 - _ZN2at6native18elementwise_kernelILi128ELi4EZNS0_15gpu_kernel_implIZZZNS0_54_GLOBAL__N__7dbc7496_16_ComplexKernel_cu_1520ed90_304119complex_kernel_cudaERNS_14TensorIteratorEENKUlvE_clEvENKUlvE0_clEvEUlffE_EEvRNS_18TensorIteratorBaseERKT_EUliE_EEviT1_)
        .other          _ZN2at6native18elementwise_kernelILi128ELi4EZNS0_15gpu_kernel_implIZZZNS0_54_GLOBAL__N__7dbc7496_16_ComplexKernel_cu_1520ed90_304119complex_kernel_cudaERNS_14TensorIteratorEENKUlvE_clEvENKUlvE0_clEvEUlffE_EEvRNS_18TensorIteratorBaseERKT_EUliE_EEviT1_,@"STO_CUDA_ENTRY STV_DEFAULT"
_ZN2at6native18elementwise_kernelILi128ELi4EZNS0_15gpu_kernel_implIZZZNS0_54_GLOBAL__N__7dbc7496_16_ComplexKernel_cu_1520ed90_304119complex_kernel_cudaERNS_14TensorIteratorEENKUlvE_clEvENKUlvE0_clEvEUlffE_EEvRNS_18TensorIteratorBaseERKT_EUliE_EEviT1_:
.text._ZN2at6native18elementwise_kernelILi128ELi4EZNS0_15gpu_kernel_implIZZZNS0_54_GLOBAL__N__7dbc7496_16_ComplexKernel_cu_1520ed90_304119complex_kernel_cudaERNS_14TensorIteratorEENKUlvE_clEvENKUlvE0_clEvEUlffE_EEvRNS_18TensorIteratorBaseERKT_EUliE_EEviT1_:
        /* <DEDUP_REMOVED lines=371> */
.L_x_2898:
        /* <DEDUP_REMOVED lines=18> */
.L_x_2903:
[----:B------:R-:W2:Y:S02]  /*1850*/  LDG.E.U8 R2, desc[UR36][R2.64] ;  /* 0x0000002402027981 */ /* 0x000ea4000c1e1100 */
[----:B--2---:R-:W-:Y:S01]  /*1860*/  I2FP.F32.U32 R18, R2 ;  /* 0x0000000200127245 */ /* 0x004fe20000201000 */
[----:B------:R-:W-:Y:S06]  /*1870*/  BRA `(.L_x_2905) ;  /* 0x0000000c00447947 */ /* 0x000fec0003800000 */
.L_x_2902:
        /* <DEDUP_REMOVED lines=9> */
.L_x_2907:
[----:B------:R-:W2:Y:S02]  /*1910*/  LDG.E R2, desc[UR36][R2.64] ;  /* 0x0000002402027981 */ /* 0x000ea4000c1e1900 */
[----:B--2---:R-:W-:Y:S01]  /*1920*/  I2FP.F32.S32 R18, R2 ;  /* 0x0000000200127245 */ /* 0x004fe20000201400 */
[----:B------:R-:W-:Y:S06]  /*1930*/  BRA `(.L_x_2905) ;  /* 0x0000000c00147947 */ /* 0x000fec0003800000 */
.L_x_2906:
[----:B------:R-:W2:Y:S02]  /*1940*/  LDG.E.U16 R2, desc[UR36][R2.64] ;  /* 0x0000002402027981 */ /* 0x000ea4000c1e1500 */
[----:B--2---:R2:W3:Y:S01]  /*1950*/  I2F.S16 R18, R2 ;  /* 0x0000000200127306 */ /* 0x0044e20000101400 */
[----:B------:R-:W-:Y:S05]  /*1960*/  BRA `(.L_x_2905) ;  /* 0x0000000c00087947 */ /* 0x000fea0003800000 */
.L_x_2901:
        /* <DEDUP_REMOVED lines=8> */
.L_x_2909:
[----:B------:R-:W2:Y:S02]  /*19f0*/  LDG.E.U16 R2, desc[UR36][R2.64] ;  /* 0x0000002402027981 */ /* 0x000ea4000c1e1500 */
[----:B--2---:R-:W-:Y:S01]  /*1a00*/  HADD2.F32 R18, -RZ, R2.H0_H0 ;  /* 0x20000002ff127230 */ /* 0x004fe20000004100 */
[----:B------:R-:W-:Y:S06]  /*1a10*/  BRA `(.L_x_2905) ;  /* 0x0000000800dc7947 */ /* 0x000fec0003800000 */
.L_x_2908:
        /* <DEDUP_REMOVED lines=8> */
.L_x_2911:
[----:B------:R-:W2:Y:S02]  /*1aa0*/  LDG.E.U16 R2, desc[UR36][R2.64] ;  /* 0x0000002402027981 */ /* 0x000ea4000c1e1500 */
[----:B--2---:R-:W-:Y:S01]  /*1ab0*/  HADD2.F32 R18, -RZ, R2.H0_H0 ;  /* 0x20000002ff127230 */ /* 0x004fe20000004100 */
[----:B------:R-:W-:Y:S06]  /*1ac0*/  BRA `(.L_x_2905) ;  /* 0x0000000800b07947 */ /* 0x000fec0003800000 */
.L_x_2910:
        /* <DEDUP_REMOVED lines=11> */
.L_x_2900:
        /* <DEDUP_REMOVED lines=12> */
.L_x_2914:
        /* <DEDUP_REMOVED lines=11> */
.L_x_2913:
        /* <DEDUP_REMOVED lines=25> */
.L_x_2916:
[----:B------:R-:W2:Y:S02]  /*1e80*/  LDG.E.U8 R2, desc[UR36][R2.64] ;  /* 0x0000002402027981 */ /* 0x000ea4000c1e1100 */
[C---:B--2---:R-:W-:Y:S01]  /*1e90*/  IMAD.SHL.U32 R4, R2.reuse, 0x2000000, RZ ;  /* 0x0200000002047824 */ /* 0x044fe200078e00ff */
[----:B------:R-:W-:-:S04]  /*1ea0*/  SHF.L.U32 R5, R2, 0x8, RZ ;  /* 0x0000000802057819 */ /* 0x000fc800000006ff */
        /* <DEDUP_REMOVED lines=9> */
.L_x_2915:
[----:B------:R-:W2:Y:S02]  /*1f40*/  LDG.E.U16 R2, desc[UR36][R2.64] ;  /* 0x0000002402027981 */ /* 0x000ea4000c1e1500 */
[----:B--2---:R-:W-:Y:S01]  /*1f50*/  IMAD.U32 R18, R2, 0x10000, RZ ;  /* 0x0001000002127824 */ /* 0x004fe200078e00ff */
[----:B------:R-:W-:Y:S06]  /*1f60*/  BRA `(.L_x_2905) ;  /* 0x0000000400887947 */ /* 0x000fec0003800000 */
.L_x_2912:
        /* <DEDUP_REMOVED lines=11> */
.L_x_2919:
        /* <DEDUP_REMOVED lines=20> */
.L_x_2921:
[----:B------:R-:W-:Y:S05]  /*2160*/  BSYNC.RECONVERGENT B0 ;  /* 0x0000000000007941 */ /* 0x000fea0003800200 */
.L_x_2920:
[----:B------:R-:W-:Y:S02]  /*2170*/  SHF.L.U32 R0, R0, 0x14, RZ ;  /* 0x0000001400007819 */ /* 0x000fe400000006ff */
[----:B------:R-:W-:-:S04]  /*2180*/  LEA R2, R2, 0x3b800000, 0x17 ;  /* 0x3b80000002027811 */ /* 0x000fc800078eb8ff */
[----:B------:R-:W-:Y:S01]  /*2190*/  LOP3.LUT R18, R2, R0, R7, 0xfe, !PT ;  /* 0x0000000002127212 */ /* 0x000fe200078efe07 */
[----:B------:R-:W-:Y:S06]  /*21a0*/  BRA `(.L_x_2905) ;  /* 0x0000000000f87947 */ /* 0x000fec0003800000 */
.L_x_2918:
        /* <DEDUP_REMOVED lines=20> */
.L_x_2923:
[----:B------:R-:W-:Y:S05]  /*22f0*/  BSYNC.RECONVERGENT B0 ;  /* 0x0000000000007941 */ /* 0x000fea0003800200 */
.L_x_2922:
[----:B------:R-:W-:Y:S01]  /*2300*/  IMAD.SHL.U32 R0, R0, 0x200000, RZ ;  /* 0x0020000000007824 */ /* 0x000fe200078e00ff */
[----:B------:R-:W-:-:S04]  /*2310*/  LEA R2, R2, 0x37800000, 0x17 ;  /* 0x3780000002027811 */ /* 0x000fc800078eb8ff */
[----:B------:R-:W-:Y:S01]  /*2320*/  LOP3.LUT R18, R2, R0, R7, 0xfe, !PT ;  /* 0x0000000002127212 */ /* 0x000fe200078efe07 */
[----:B------:R-:W-:Y:S06]  /*2330*/  BRA `(.L_x_2905) ;  /* 0x0000000000947947 */ /* 0x000fec0003800000 */
.L_x_2917:
[----:B------:R-:W-:-:S09]  /*2340*/  UISETP.NE.AND UP0, UPT, UR4, 0x1c, UPT ;  /* 0x0000001c0400788c */ /* 0x000fd2000bf05270 */
[----:B------:R-:W-:Y:S05]  /*2350*/  BRA.U !UP0, `(.L_x_2924) ;  /* 0x0000000108847547 */ /* 0x000fea000b800000 */
[----:B------:R-:W-:-:S09]  /*2360*/  UISETP.NE.AND UP0, UPT, UR4, 0x1d, UPT ;  /* 0x0000001d0400788c */ /* 0x000fd2000bf05270 */
[----:B------:R-:W-:Y:S05]  /*2370*/  BRA.U !UP0, `(.L_x_2925) ;  /* 0x0000000108707547 */ /* 0x000fea000b800000 */
[----:B------:R-:W-:-:S09]  /*2380*/  UISETP.NE.AND UP0, UPT, UR4, 0x2c, UPT ;  /* 0x0000002c0400788c */ /* 0x000fd2000bf05270 */
[----:B------:R-:W-:Y:S05]  /*2390*/  BRA.U !UP0, `(.L_x_2926) ;  /* 0x0000000108487547 */ /* 0x000fea000b800000 */
.L_x_2904:
        /* <DEDUP_REMOVED lines=16> */
.L_x_2927:
[----:B------:R-:W-:Y:S01]  /*24a0*/  MOV R18, RZ ;  /* 0x000000ff00127202 */ /* 0x000fe20000000f00 */
[----:B------:R-:W-:Y:S06]  /*24b0*/  BRA `(.L_x_2905) ;  /* 0x0000000000347947 */ /* 0x000fec0003800000 */
.L_x_2926:
        /* <DEDUP_REMOVED lines=8> */
.L_x_2925:
[----:B------:R-:W2:Y:S02]  /*2540*/  LDG.E.64 R2, desc[UR36][R2.64] ;  /* 0x0000002402027981 */ /* 0x000ea4000c1e1b00 */
[----:B--2---:R0:W1:Y:S02]  /*2550*/  I2F.U64 R18, R2 ;  /* 0x0000000200127312 */ /* 0x0040640000301000 */
[----:B01----:R-:W-:Y:S05]  /*2560*/  BRA `(.L_x_2905) ;  /* 0x0000000000087947 */ /* 0x003fea0003800000 */
.L_x_2924:
[----:B------:R-:W2:Y:S02]  /*2570*/  LDG.E R2, desc[UR36][R2.64] ;  /* 0x0000002402027981 */ /* 0x000ea4000c1e1900 */
[----:B--2---:R-:W-:-:S07]  /*2580*/  I2FP.F32.U32 R18, R2 ;  /* 0x0000000200127245 */ /* 0x004fce0000201000 */
.L_x_2905:
[----:B------:R-:W-:Y:S05]  /*2590*/  BSYNC.RECONVERGENT B6 ;  /* 0x0000000000067941 */ /* 0x000fea0003800200 */
.L_x_2899:
        /* <DEDUP_REMOVED lines=18> */
.L_x_2932:
[----:B------:R-:W2:Y:S02]  /*26c0*/  LDG.E.U8 R2, desc[UR36][R2.64] ;  /* 0x0000002402027981 */ /* 0x000ea4000c1e1100 */
[----:B--2---:R-:W-:Y:S01]  /*26d0*/  I2FP.F32.U32 R19, R2 ;  /* 0x0000000200137245 */ /* 0x004fe20000201000 */
[----:B------:R-:W-:Y:S06]  /*26e0*/  BRA `(.L_x_2934) ;  /* 0x0000000c00447947 */ /* 0x000fec0003800000 */
.L_x_2931:
        /* <DEDUP_REMOVED lines=9> */
.L_x_2936:
[----:B------:R-:W2:Y:S02]  /*2780*/  LDG.E R2, desc[UR36][R2.64] ;  /* 0x0000002402027981 */ /* 0x000ea4000c1e1900 */
[----:B--2---:R-:W-:Y:S01]  /*2790*/  I2FP.F32.S32 R19, R2 ;  /* 0x0000000200137245 */ /* 0x004fe20000201400 */
[----:B------:R-:W-:Y:S06]  /*27a0*/  BRA `(.L_x_2934) ;  /* 0x0000000c00147947 */ /* 0x000fec0003800000 */
.L_x_2935:
[----:B------:R-:W2:Y:S02]  /*27b0*/  LDG.E.U16 R2, desc[UR36][R2.64] ;  /* 0x0000002402027981 */ /* 0x000ea4000c1e1500 */
[----:B--2---:R2:W4:Y:S01]  /*27c0*/  I2F.S16 R19, R2 ;  /* 0x0000000200137306 */ /* 0x0045220000101400 */
[----:B------:R-:W-:Y:S05]  /*27d0*/  BRA `(.L_x_2934) ;  /* 0x0000000c00087947 */ /* 0x000fea0003800000 */
.L_x_2930:
        /* <DEDUP_REMOVED lines=8> */
.L_x_2938:
[----:B------:R-:W2:Y:S02]  /*2860*/  LDG.E.U16 R2, desc[UR36][R2.64] ;  /* 0x0000002402027981 */ /* 0x000ea4000c1e1500 */
[----:B--2---:R-:W-:Y:S01]  /*2870*/  HADD2.F32 R19, -RZ, R2.H0_H0 ;  /* 0x20000002ff137230 */ /* 0x004fe20000004100 */
[----:B------:R-:W-:Y:S06]  /*2880*/  BRA `(.L_x_2934) ;  /* 0x0000000800dc7947 */ /* 0x000fec0003800000 */
.L_x_2937:
        /* <DEDUP_REMOVED lines=8> */
.L_x_2940:
[----:B------:R-:W2:Y:S02]  /*2910*/  LDG.E.U16 R2, desc[UR36][R2.64] ;  /* 0x0000002402027981 */ /* 0x000ea4000c1e1500 */
[----:B--2---:R-:W-:Y:S01]  /*2920*/  HADD2.F32 R19, -RZ, R2.H0_H0 ;  /* 0x20000002ff137230 */ /* 0x004fe20000004100 */
[----:B------:R-:W-:Y:S06]  /*2930*/  BRA `(.L_x_2934) ;  /* 0x0000000800b07947 */ /* 0x000fec0003800000 */
.L_x_2939:
        /* <DEDUP_REMOVED lines=11> */
.L_x_2929:
        /* <DEDUP_REMOVED lines=12> */
.L_x_2943:
        /* <DEDUP_REMOVED lines=11> */
.L_x_2942:
        /* <DEDUP_REMOVED lines=25> */
.L_x_2945:
[----:B------:R-:W2:Y:S02]  /*2cf0*/  LDG.E.U8 R2, desc[UR36][R2.64] ;  /* 0x0000002402027981 */ /* 0x000ea4000c1e1100 */
[C---:B--2---:R-:W-:Y:S01]  /*2d00*/  SHF.L.U32 R4, R2.reuse, 0x19, RZ ;  /* 0x0000001902047819 */ /* 0x044fe200000006ff */
        /* <DEDUP_REMOVED lines=10> */
.L_x_2944:
[----:B------:R-:W2:Y:S02]  /*2db0*/  LDG.E.U16 R2, desc[UR36][R2.64] ;  /* 0x0000002402027981 */ /* 0x000ea4000c1e1500 */
[----:B--2---:R-:W-:Y:S01]  /*2dc0*/  IMAD.U32 R19, R2, 0x10000, RZ ;  /* 0x0001000002137824 */ /* 0x004fe200078e00ff */
[----:B------:R-:W-:Y:S06]  /*2dd0*/  BRA `(.L_x_2934) ;  /* 0x0000000400887947 */ /* 0x000fec0003800000 */
.L_x_2941:
        /* <DEDUP_REMOVED lines=11> */
.L_x_2948:
        /* <DEDUP_REMOVED lines=20> */
.L_x_2950:
[----:B------:R-:W-:Y:S05]  /*2fd0*/  BSYNC.RECONVERGENT B0 ;  /* 0x0000000000007941 */ /* 0x000fea0003800200 */
.L_x_2949:
[----:B------:R-:W-:Y:S01]  /*2fe0*/  IMAD.SHL.U32 R0, R0, 0x100000, RZ ;  /* 0x0010000000007824 */ /* 0x000fe200078e00ff */
[----:B------:R-:W-:-:S04]  /*2ff0*/  LEA R2, R2, 0x3b800000, 0x17 ;  /* 0x3b80000002027811 */ /* 0x000fc800078eb8ff */
[----:B------:R-:W-:Y:S01]  /*3000*/  LOP3.LUT R19, R2, R0, R19, 0xfe, !PT ;  /* 0x0000000002137212 */ /* 0x000fe200078efe13 */
[----:B------:R-:W-:Y:S06]  /*3010*/  BRA `(.L_x_2934) ;  /* 0x0000000000f87947 */ /* 0x000fec0003800000 */
.L_x_2947:
        /* <DEDUP_REMOVED lines=20> */
.L_x_2952:
[----:B------:R-:W-:Y:S05]  /*3160*/  BSYNC.RECONVERGENT B0 ;  /* 0x0000000000007941 */ /* 0x000fea0003800200 */
.L_x_2951:
[----:B------:R-:W-:Y:S02]  /*3170*/  SHF.L.U32 R0, R0, 0x15, RZ ;  /* 0x0000001500007819 */ /* 0x000fe400000006ff */
[----:B------:R-:W-:-:S04]  /*3180*/  LEA R2, R2, 0x37800000, 0x17 ;  /* 0x3780000002027811 */ /* 0x000fc800078eb8ff */
[----:B------:R-:W-:Y:S01]  /*3190*/  LOP3.LUT R19, R2, R0, R19, 0xfe, !PT ;  /* 0x0000000002137212 */ /* 0x000fe200078efe13 */
[----:B------:R-:W-:Y:S06]  /*31a0*/  BRA `(.L_x_2934) ;  /* 0x0000000000947947 */ /* 0x000fec0003800000 */
.L_x_2946:
[----:B------:R-:W-:-:S09]  /*31b0*/  UISETP.NE.AND UP0, UPT, UR4, 0x1c, UPT ;  /* 0x0000001c0400788c */ /* 0x000fd2000bf05270 */
[----:B------:R-:W-:Y:S05]  /*31c0*/  BRA.U !UP0, `(.L_x_2953) ;  /* 0x0000000108847547 */ /* 0x000fea000b800000 */
[----:B------:R-:W-:-:S09]  /*31d0*/  UISETP.NE.AND UP0, UPT, UR4, 0x1d, UPT ;  /* 0x0000001d0400788c */ /* 0x000fd2000bf05270 */
[----:B------:R-:W-:Y:S05]  /*31e0*/  BRA.U !UP0, `(.L_x_2954) ;  /* 0x0000000108707547 */ /* 0x000fea000b800000 */
[----:B------:R-:W-:-:S09]  /*31f0*/  UISETP.NE.AND UP0, UPT, UR4, 0x2c, UPT ;  /* 0x0000002c0400788c */ /* 0x000fd2000bf05270 */
[----:B------:R-:W-:Y:S05]  /*3200*/  BRA.U !UP0, `(.L_x_2955) ;  /* 0x0000000108487547 */ /* 0x000fea000b800000 */
.L_x_2933:
        /* <DEDUP_REMOVED lines=16> */
.L_x_2956:
[----:B------:R-:W-:Y:S01]  /*3310*/  IMAD.MOV.U32 R19, RZ, RZ, RZ ;  /* 0x000000ffff137224 */ /* 0x000fe200078e00ff */
[----:B------:R-:W-:Y:S06]  /*3320*/  BRA `(.L_x_2934) ;  /* 0x0000000000347947 */ /* 0x000fec0003800000 */
.L_x_2955:
        /* <DEDUP_REMOVED lines=8> */
.L_x_2954:
[----:B------:R-:W2:Y:S02]  /*33b0*/  LDG.E.64 R2, desc[UR36][R2.64] ;  /* 0x0000002402027981 */ /* 0x000ea4000c1e1b00 */
[----:B--2---:R0:W1:Y:S02]  /*33c0*/  I2F.U64 R19, R2 ;  /* 0x0000000200137312 */ /* 0x0040640000301000 */
[----:B01----:R-:W-:Y:S05]  /*33d0*/  BRA `(.L_x_2934) ;  /* 0x0000000000087947 */ /* 0x003fea0003800000 */
.L_x_2953:
[----:B------:R-:W2:Y:S02]  /*33e0*/  LDG.E R2, desc[UR36][R2.64] ;  /* 0x0000002402027981 */ /* 0x000ea4000c1e1900 */
[----:B--2---:R-:W-:-:S07]  /*33f0*/  I2FP.F32.U32 R19, R2 ;  /* 0x0000000200137245 */ /* 0x004fce0000201000 */
.L_x_2934:
[----:B------:R-:W-:Y:S05]  /*3400*/  BSYNC.RECONVERGENT B6 ;  /* 0x0000000000067941 */ /* 0x000fea0003800200 */
.L_x_2928:
[----:B------:R-:W0:Y:S01]  /*3410*/  LDCU.64 UR6, c[0x0][0x5e8] ;  /* 0x0000bd00ff0677ac */ /* 0x000e220008000a00 */
[----:B------:R-:W-:-:S04]  /*3420*/  UPRMT UR4, UR43, 0x9910, URZ ;  /* 0x000099102b047896 */ /* 0x000fc800080000ff */
[----:B------:R-:W-:Y:S01]  /*3430*/  UISETP.GT.AND UP0, UPT, UR4, 0x9, UPT ;  /* 0x000000090400788c */ /* 0x000fe2000bf04270 */
[----:B012---:R-:W-:-:S05]  /*3440*/  IADD3 R2, P0, PT, R16, UR6, RZ ;  /* 0x0000000610027c10 */ /* 0x007fca000ff1e0ff */
        /* <DEDUP_REMOVED lines=10> */
[----:B---3-5:R-:W0:Y:S02]  /*34f0*/  F2I.FTZ.TRUNC.NTZ R5, R18 ;  /* 0x0000001200057305 */ /* 0x028e24000021f100 */
[----:B0-----:R0:W-:Y:S01]  /*3500*/  STG.E.U8 desc[UR36][R2.64], R5 ;  /* 0x0000000502007986 */ /* 0x0011e2000c101124 */
[----:B------:R-:W-:Y:S05]  /*3510*/  BRA `(.L_x_2962) ;  /* 0x0000000c00507947 */ /* 0x000fea0003800000 */
.L_x_2960:
[----:B---345:R-:W0:Y:S02]  /*3520*/  F2I.S64.TRUNC R18, R18 ;  /* 0x0000001200127311 */ /* 0x038e24000020d900 */
[----:B0-----:R-:W-:-:S05]  /*3530*/  MOV R5, R18 ;  /* 0x0000001200057202 */ /* 0x001fca0000000f00 */
[----:B------:R0:W-:Y:S01]  /*3540*/  STG.E.U8 desc[UR36][R2.64], R5 ;  /* 0x0000000502007986 */ /* 0x0001e2000c101124 */
[----:B------:R-:W-:Y:S05]  /*3550*/  BRA `(.L_x_2962) ;  /* 0x0000000c00407947 */ /* 0x000fea0003800000 */
.L_x_2959:
[----:B------:R-:W-:-:S09]  /*3560*/  UISETP.NE.AND UP0, UPT, UR4, 0x2, UPT ;  /* 0x000000020400788c */ /* 0x000fd2000bf05270 */
[----:B------:R-:W-:Y:S05]  /*3570*/  BRA.U !UP0, `(.L_x_2963) ;  /* 0x0000000108287547 */ /* 0x000fea000b800000 */
[----:B------:R-:W-:-:S09]  /*3580*/  UISETP.NE.AND UP0, UPT, UR4, 0x3, UPT ;  /* 0x000000030400788c */ /* 0x000fd2000bf05270 */
[----:B------:R-:W-:Y:S05]  /*3590*/  BRA.U !UP0, `(.L_x_2964) ;  /* 0x0000000108147547 */ /* 0x000fea000b800000 */
[----:B------:R-:W-:-:S09]  /*35a0*/  UISETP.NE.AND UP0, UPT, UR4, 0x4, UPT ;  /* 0x000000040400788c */ /* 0x000fd2000bf05270 */
[----:B------:R-:W-:Y:S05]  /*35b0*/  BRA.U UP0, `(.L_x_2961) ;  /* 0x0000000900947547 */ /* 0x000fea000b800000 */
[----:B---345:R-:W0:Y:S02]  /*35c0*/  F2I.S64.TRUNC R18, R18 ;  /* 0x0000001200127311 */ /* 0x038e24000020d900 */
[----:B0-----:R0:W-:Y:S01]  /*35d0*/  STG.E.64 desc[UR36][R2.64], R18 ;  /* 0x0000001202007986 */ /* 0x0011e2000c101b24 */
[----:B------:R-:W-:Y:S05]  /*35e0*/  BRA `(.L_x_2962) ;  /* 0x0000000c001c7947 */ /* 0x000fea0003800000 */
.L_x_2964:
[----:B---3-5:R-:W0:Y:S02]  /*35f0*/  F2I.FTZ.TRUNC.NTZ R5, R18 ;  /* 0x0000001200057305 */ /* 0x028e24000021f100 */
[----:B0-----:R0:W-:Y:S01]  /*3600*/  STG.E desc[UR36][R2.64], R5 ;  /* 0x0000000502007986 */ /* 0x0011e2000c101924 */
[----:B------:R-:W-:Y:S05]  /*3610*/  BRA `(.L_x_2962) ;  /* 0x0000000c00107947 */ /* 0x000fea0003800000 */
.L_x_2963:
[----:B---3-5:R-:W0:Y:S02]  /*3620*/  F2I.FTZ.TRUNC.NTZ R5, R18 ;  /* 0x0000001200057305 */ /* 0x028e24000021f100 */
[----:B0-----:R0:W-:Y:S01]  /*3630*/  STG.E.U16 desc[UR36][R2.64], R5 ;  /* 0x0000000502007986 */ /* 0x0011e2000c101524 */
[----:B------:R-:W-:Y:S05]  /*3640*/  BRA `(.L_x_2962) ;  /* 0x0000000c00047947 */ /* 0x000fea0003800000 */
.L_x_2958:
[----:B------:R-:W-:-:S09]  /*3650*/  UISETP.GT.AND UP0, UPT, UR4, 0x6, UPT ;  /* 0x000000060400788c */ /* 0x000fd2000bf04270 */
[----:B------:R-:W-:Y:S05]  /*3660*/  BRA.U UP0, `(.L_x_2965) ;  /* 0x0000000100247547 */ /* 0x000fea000b800000 */
[----:B------:R-:W-:-:S09]  /*3670*/  UISETP.NE.AND UP0, UPT, UR4, 0x5, UPT ;  /* 0x000000050400788c */ /* 0x000fd2000bf05270 */
[----:B------:R-:W-:Y:S05]  /*3680*/  BRA.U !UP0, `(.L_x_2966) ;  /* 0x0000000108107547 */ /* 0x000fea000b800000 */
[----:B------:R-:W-:-:S09]  /*3690*/  UISETP.NE.AND UP0, UPT, UR4, 0x6, UPT ;  /* 0x000000060400788c */ /* 0x000fd2000bf05270 */
[----:B------:R-:W-:Y:S05]  /*36a0*/  BRA.U UP0, `(.L_x_2961) ;  /* 0x0000000900587547 */ /* 0x000fea000b800000 */
[----:B---3-5:R1:W-:Y:S01]  /*36b0*/  STG.E desc[UR36][R2.64], R18 ;  /* 0x0000001202007986 */ /* 0x0283e2000c101924 */
[----:B------:R-:W-:Y:S05]  /*36c0*/  BRA `(.L_x_2962) ;  /* 0x0000000800e47947 */ /* 0x000fea0003800000 */
.L_x_2966:
[----:B---3-5:R-:W-:-:S05]  /*36d0*/  F2FP.F16.F32.PACK_AB R18, RZ, R18 ;  /* 0x00000012ff12723e */ /* 0x028fca00000000ff */
[----:B------:R0:W-:Y:S01]  /*36e0*/  STG.E.U16 desc[UR36][R2.64], R18 ;  /* 0x0000001202007986 */ /* 0x0001e2000c101524 */
[----:B------:R-:W-:Y:S05]  /*36f0*/  BRA `(.L_x_2962) ;  /* 0x0000000800d87947 */ /* 0x000fea0003800000 */
.L_x_2965:
[----:B------:R-:W-:-:S09]  /*3700*/  UISETP.NE.AND UP0, UPT, UR4, 0x7, UPT ;  /* 0x000000070400788c */ /* 0x000fd2000bf05270 */
[----:B------:R-:W-:Y:S05]  /*3710*/  BRA.U !UP0, `(.L_x_2967) ;  /* 0x0000000108247547 */ /* 0x000fea000b800000 */
[----:B------:R-:W-:-:S09]  /*3720*/  UISETP.NE.AND UP0, UPT, UR4, 0x8, UPT ;  /* 0x000000080400788c */ /* 0x000fd2000bf05270 */
[----:B------:R-:W-:Y:S05]  /*3730*/  BRA.U !UP0, `(.L_x_2968) ;  /* 0x0000000108107547 */ /* 0x000fea000b800000 */
[----:B------:R-:W-:-:S09]  /*3740*/  UISETP.NE.AND UP0, UPT, UR4, 0x9, UPT ;  /* 0x000000090400788c */ /* 0x000fd2000bf05270 */
[----:B------:R-:W-:Y:S05]  /*3750*/  BRA.U UP0, `(.L_x_2961) ;  /* 0x00000009002c7547 */ /* 0x000fea000b800000 */
[----:B---345:R3:W-:Y:S01]  /*3760*/  STG.E.64 desc[UR36][R2.64], R18 ;  /* 0x0000001202007986 */ /* 0x0387e2000c101b24 */
[----:B------:R-:W-:Y:S05]  /*3770*/  BRA `(.L_x_2962) ;  /* 0x0000000800b87947 */ /* 0x000fea0003800000 */
.L_x_2968:
[----:B---345:R-:W-:-:S05]  /*3780*/  F2FP.F16.F32.PACK_AB R19, R19, R18 ;  /* 0x000000121313723e */ /* 0x038fca00000000ff */
[----:B------:R2:W-:Y:S01]  /*3790*/  STG.E desc[UR36][R2.64], R19 ;  /* 0x0000001302007986 */ /* 0x0005e2000c101924 */
[----:B------:R-:W-:Y:S05]  /*37a0*/  BRA `(.L_x_2962) ;  /* 0x0000000800ac7947 */ /* 0x000fea0003800000 */
.L_x_2967:
[----:B---3-5:R-:W-:-:S06]  /*37b0*/  FMUL.FTZ R4, R18, 1 ;  /* 0x3f80000012047820 */ /* 0x028fcc0000410000 */
[----:B------:R-:W0:Y:S02]  /*37c0*/  F2F.F64.F32 R4, R4 ;  /* 0x0000000400047310 */ /* 0x000e240000201800 */
[----:B0-----:R0:W-:Y:S01]  /*37d0*/  STG.E.64 desc[UR36][R2.64], R4 ;  /* 0x0000000402007986 */ /* 0x0011e2000c101b24 */
[----:B------:R-:W-:Y:S05]  /*37e0*/  BRA `(.L_x_2962) ;  /* 0x00000008009c7947 */ /* 0x000fea0003800000 */
.L_x_2957:
        /* <DEDUP_REMOVED lines=8> */
[----:B---3-5:R-:W-:Y:S02]  /*3870*/  FSETP.NEU.FTZ.AND P0, PT, R18, RZ, PT ;  /* 0x000000ff1200720b */ /* 0x028fe40003f1d000 */
[----:B----4-:R-:W-:-:S04]  /*3880*/  FSETP.NEU.FTZ.AND P1, PT, R19, RZ, PT ;  /* 0x000000ff1300720b */ /* 0x010fc80003f3d000 */
[----:B------:R-:W-:-:S04]  /*3890*/  PLOP3.LUT P0, PT, P0, P1, PT, 0xf8, 0x8f ;  /* 0x00000000008f781c */ /* 0x000fc80000703f70 */
[----:B------:R-:W-:-:S05]  /*38a0*/  SEL R5, RZ, 0x1, !P0 ;  /* 0x00000001ff057807 */ /* 0x000fca0004000000 */
[----:B------:R0:W-:Y:S01]  /*38b0*/  STG.E.U8 desc[UR36][R2.64], R5 ;  /* 0x0000000502007986 */ /* 0x0001e2000c101124 */
[----:B------:R-:W-:Y:S05]  /*38c0*/  BRA `(.L_x_2962) ;  /* 0x0000000800647947 */ /* 0x000fea0003800000 */
.L_x_2971:
[----:B---3-5:R-:W-:Y:S01]  /*38d0*/  FMUL.FTZ R4, R18, 1 ;  /* 0x3f80000012047820 */ /* 0x028fe20000410000 */
[----:B----4-:R-:W-:-:S05]  /*38e0*/  FMUL.FTZ R6, R19, 1 ;  /* 0x3f80000013067820 */ /* 0x010fca0000410000 */
        /* <DEDUP_REMOVED lines=8> */
.L_x_2970:
[----:B------:R-:W-:-:S09]  /*3970*/  UISETP.NE.AND UP0, UPT, UR4, 0xf, UPT ;  /* 0x0000000f0400788c */ /* 0x000fd2000bf05270 */
[----:B------:R-:W-:Y:S05]  /*3980*/  BRA.U !UP0, `(.L_x_2972) ;  /* 0x0000000108987547 */ /* 0x000fea000b800000 */
[----:B------:R-:W-:-:S09]  /*3990*/  UISETP.NE.AND UP0, UPT, UR4, 0x17, UPT ;  /* 0x000000170400788c */ /* 0x000fd2000bf05270 */
[----:B------:R-:W-:Y:S05]  /*39a0*/  BRA.U !UP0, `(.L_x_2973) ;  /* 0x0000000108487547 */ /* 0x000fea000b800000 */
[----:B------:R-:W-:-:S09]  /*39b0*/  UISETP.NE.AND UP0, UPT, UR4, 0x18, UPT ;  /* 0x000000180400788c */ /* 0x000fd2000bf05270 */
[----:B------:R-:W-:Y:S05]  /*39c0*/  BRA.U UP0, `(.L_x_2961) ;  /* 0x0000000500907547 */ /* 0x000fea000b800000 */
[----:B---3-5:R-:W-:Y:S01]  /*39d0*/  LOP3.LUT R4, R18, 0x7fffffff, RZ, 0xc0, !PT ;  /* 0x7fffffff12047812 */ /* 0x028fe200078ec0ff */
        /* <DEDUP_REMOVED lines=11> */
.L_x_2975:
[----:B------:R-:W-:Y:S05]  /*3a90*/  BSYNC.RECONVERGENT B0 ;  /* 0x0000000000007941 */ /* 0x000fea0003800200 */
.L_x_2974:
[----:B------:R-:W-:-:S05]  /*3aa0*/  LOP3.LUT R7, R0, 0x80, R7, 0xf8, !PT ;  /* 0x0000008000077812 */ /* 0x000fca00078ef807 */
[----:B------:R0:W-:Y:S01]  /*3ab0*/  STG.E.U8 desc[UR36][R2.64], R7 ;  /* 0x0000000702007986 */ /* 0x0001e2000c101124 */
[----:B------:R-:W-:Y:S05]  /*3ac0*/  BRA `(.L_x_2962) ;  /* 0x0000000400e47947 */ /* 0x000fea0003800000 */
.L_x_2973:
[----:B---3-5:R-:W-:Y:S01]  /*3ad0*/  LOP3.LUT R4, R18, 0x7fffffff, RZ, 0xc0, !PT ;  /* 0x7fffffff12047812 */ /* 0x028fe200078ec0ff */
        /* <DEDUP_REMOVED lines=13> */
.L_x_2977:
[----:B------:R-:W-:Y:S05]  /*3bb0*/  BSYNC.RECONVERGENT B0 ;  /* 0x0000000000007941 */ /* 0x000fea0003800200 */
.L_x_2976:
[----:B------:R-:W-:-:S05]  /*3bc0*/  LOP3.LUT R5, R0, 0x80, R7, 0xf8, !PT ;  /* 0x0000008000057812 */ /* 0x000fca00078ef807 */
[----:B------:R0:W-:Y:S01]  /*3bd0*/  STG.E.U8 desc[UR36][R2.64], R5 ;  /* 0x0000000502007986 */ /* 0x0001e2000c101124 */
[----:B------:R-:W-:Y:S05]  /*3be0*/  BRA `(.L_x_2962) ;  /* 0x00000004009c7947 */ /* 0x000fea0003800000 */
.L_x_2972:
[----:B---3-5:R-:W-:-:S05]  /*3bf0*/  F2FP.BF16.F32.PACK_AB R18, RZ, R18 ;  /* 0x00000012ff12723e */ /* 0x028fca00000010ff */
[----:B------:R0:W-:Y:S01]  /*3c00*/  STG.E.U16 desc[UR36][R2.64], R18 ;  /* 0x0000001202007986 */ /* 0x0001e2000c101524 */
[----:B------:R-:W-:Y:S05]  /*3c10*/  BRA `(.L_x_2962) ;  /* 0x0000000400907947 */ /* 0x000fea0003800000 */
.L_x_2969:
        /* <DEDUP_REMOVED lines=8> */
[----:B---3-5:R-:W0:Y:S02]  /*3ca0*/  F2I.FTZ.U32.TRUNC.NTZ R5, R18 ;  /* 0x0000001200057305 */ /* 0x028e24000021f000 */
[----:B0-----:R0:W-:Y:S01]  /*3cb0*/  STG.E.U16 desc[UR36][R2.64], R5 ;  /* 0x0000000502007986 */ /* 0x0011e2000c101524 */
[----:B------:R-:W-:Y:S05]  /*3cc0*/  BRA `(.L_x_2962) ;  /* 0x0000000400647947 */ /* 0x000fea0003800000 */
.L_x_2980:
[----:B---3-5:R-:W-:Y:S01]  /*3cd0*/  LOP3.LUT R4, R18, 0x7fffffff, RZ, 0xc0, !PT ;  /* 0x7fffffff12047812 */ /* 0x028fe200078ec0ff */
        /* <DEDUP_REMOVED lines=11> */
.L_x_2983:
[----:B------:R-:W-:-:S04]  /*3d90*/  SHF.R.U32.HI R0, RZ, 0x14, R18 ;  /* 0x00000014ff007819 */ /* 0x000fc80000011612 */
[----:B------:R-:W-:-:S04]  /*3da0*/  LOP3.LUT R5, R0, 0x1, RZ, 0xc0, !PT ;  /* 0x0000000100057812 */ /* 0x000fc800078ec0ff */
[----:B------:R-:W-:-:S04]  /*3db0*/  IADD3 R0, PT, PT, R18, 0x487ffff, R5 ;  /* 0x0487ffff12007810 */ /* 0x000fc80007ffe005 */
[----:B------:R-:W-:-:S04]  /*3dc0*/  SHF.R.U32.HI R0, RZ, 0x14, R0 ;  /* 0x00000014ff007819 */ /* 0x000fc80000011600 */
[----:B------:R-:W-:-:S07]  /*3dd0*/  LOP3.LUT R4, R0, 0xff, RZ, 0xc0, !PT ;  /* 0x000000ff00047812 */ /* 0x000fce00078ec0ff */
.L_x_2984:
[----:B------:R-:W-:-:S04]  /*3de0*/  SHF.R.U32.HI R5, RZ, 0x18, R18 ;  /* 0x00000018ff057819 */ /* 0x000fc80000011612 */
[----:B------:R-:W-:-:S04]  /*3df0*/  LOP3.LUT R4, R4, 0x80, R5, 0xf8, !PT ;  /* 0x0000008004047812 */ /* 0x000fc800078ef805 */
[----:B------:R-:W-:-:S07]  /*3e00*/  PRMT R0, R4, 0x7610, R0 ;  /* 0x0000761004007816 */ /* 0x000fce0000000000 */
.L_x_2982:
[----:B------:R-:W-:Y:S05]  /*3e10*/  BSYNC.RECONVERGENT B0 ;  /* 0x0000000000007941 */ /* 0x000fea0003800200 */
.L_x_2981:
[----:B------:R0:W-:Y:S01]  /*3e20*/  STG.E.U8 desc[UR36][R2.64], R0 ;  /* 0x0000000002007986 */ /* 0x0001e2000c101124 */
[----:B------:R-:W-:Y:S05]  /*3e30*/  BRA `(.L_x_2962) ;  /* 0x0000000400087947 */ /* 0x000fea0003800000 */
.L_x_2979:
[----:B---3-5:R-:W-:Y:S01]  /*3e40*/  LOP3.LUT R4, R18, 0x7fffffff, RZ, 0xc0, !PT ;  /* 0x7fffffff12047812 */ /* 0x028fe200078ec0ff */
        /* <DEDUP_REMOVED lines=11> */
.L_x_2987:
[----:B------:R-:W-:-:S04]  /*3f00*/  SHF.R.U32.HI R0, RZ, 0x15, R18 ;  /* 0x00000015ff007819 */ /* 0x000fc80000011612 */
[----:B------:R-:W-:-:S04]  /*3f10*/  LOP3.LUT R5, R0, 0x1, RZ, 0xc0, !PT ;  /* 0x0000000100057812 */ /* 0x000fc800078ec0ff */
[----:B------:R-:W-:-:S04]  /*3f20*/  IADD3 R0, PT, PT, R18, 0x88fffff, R5 ;  /* 0x088fffff12007810 */ /* 0x000fc80007ffe005 */
[----:B------:R-:W-:-:S04]  /*3f30*/  SHF.R.U32.HI R0, RZ, 0x15, R0 ;  /* 0x00000015ff007819 */ /* 0x000fc80000011600 */
[----:B------:R-:W-:-:S07]  /*3f40*/  LOP3.LUT R4, R0, 0xff, RZ, 0xc0, !PT ;  /* 0x000000ff00047812 */ /* 0x000fce00078ec0ff */
.L_x_2988:
[----:B------:R-:W-:-:S04]  /*3f50*/  SHF.R.U32.HI R5, RZ, 0x18, R18 ;  /* 0x00000018ff057819 */ /* 0x000fc80000011612 */
[----:B------:R-:W-:-:S04]  /*3f60*/  LOP3.LUT R4, R4, 0x80, R5, 0xf8, !PT ;  /* 0x0000008004047812 */ /* 0x000fc800078ef805 */
[----:B------:R-:W-:-:S07]  /*3f70*/  PRMT R0, R4, 0x7610, R0 ;  /* 0x0000761004007816 */ /* 0x000fce0000000000 */
.L_x_2986:
[----:B------:R-:W-:Y:S05]  /*3f80*/  BSYNC.RECONVERGENT B0 ;  /* 0x0000000000007941 */ /* 0x000fea0003800200 */
.L_x_2985:
[----:B------:R0:W-:Y:S01]  /*3f90*/  STG.E.U8 desc[UR36][R2.64], R0 ;  /* 0x0000000002007986 */ /* 0x0001e2000c101124 */
[----:B------:R-:W-:Y:S05]  /*3fa0*/  BRA `(.L_x_2962) ;  /* 0x0000000000ac7947 */ /* 0x000fea0003800000 */
.L_x_2978:
[----:B------:R-:W-:-:S09]  /*3fb0*/  UISETP.NE.AND UP0, UPT, UR4, 0x1c, UPT ;  /* 0x0000001c0400788c */ /* 0x000fd2000bf05270 */
[----:B------:R-:W-:Y:S05]  /*3fc0*/  BRA.U !UP0, `(.L_x_2989) ;  /* 0x00000001089c7547 */ /* 0x000fea000b800000 */
[----:B------:R-:W-:-:S09]  /*3fd0*/  UISETP.NE.AND UP0, UPT, UR4, 0x1d, UPT ;  /* 0x0000001d0400788c */ /* 0x000fd2000bf05270 */
[----:B------:R-:W-:Y:S05]  /*3fe0*/  BRA.U !UP0, `(.L_x_2990) ;  /* 0x0000000108887547 */ /* 0x000fea000b800000 */
[----:B------:R-:W-:-:S09]  /*3ff0*/  UISETP.NE.AND UP0, UPT, UR4, 0x2c, UPT ;  /* 0x0000002c0400788c */ /* 0x000fd2000bf05270 */
[----:B------:R-:W-:Y:S05]  /*4000*/  BRA.U !UP0, `(.L_x_2991) ;  /* 0x0000000108447547 */ /* 0x000fea000b800000 */
.L_x_2961:
        /* <DEDUP_REMOVED lines=15> */
[----:B--2--5:R-:W-:Y:S05]  /*4100*/  CALL.ABS.NOINC R2 ;  /* 0x0000000002007343 */ /* 0x024fea0003c00000 */
.L_x_2992:
[----:B------:R-:W-:Y:S05]  /*4110*/  BRA `(.L_x_2962) ;  /* 0x0000000000507947 */ /* 0x000fea0003800000 */
.L_x_2991:
[----:B---3-5:R-:W-:-:S04]  /*4120*/  SHF.R.U32.HI R4, RZ, 0x17, R18 ;  /* 0x00000017ff047819 */ /* 0x028fc80000011612 */
        /* <DEDUP_REMOVED lines=14> */
.L_x_2990:
[----:B---345:R-:W0:Y:S02]  /*4210*/  F2I.U64.TRUNC R18, R18 ;  /* 0x0000001200127311 */ /* 0x038e24000020d800 */
[----:B0-----:R0:W-:Y:S01]  /*4220*/  STG.E.64 desc[UR36][R2.64], R18 ;  /* 0x0000001202007986 */ /* 0x0011e2000c101b24 */
[----:B------:R-:W-:Y:S05]  /*4230*/  BRA `(.L_x_2962) ;  /* 0x0000000000087947 */ /* 0x000fea0003800000 */
.L_x_2989:
[----:B---3-5:R-:W0:Y:S02]  /*4240*/  F2I.FTZ.U32.TRUNC.NTZ R5, R18 ;  /* 0x0000001200057305 */ /* 0x028e24000021f000 */
[----:B0-----:R0:W-:Y:S02]  /*4250*/  STG.E desc[UR36][R2.64], R5 ;  /* 0x0000000502007986 */ /* 0x0011e4000c101924 */
.L_x_2962:
[----:B------:R-:W-:-:S07]  /*4260*/  IADD3 R17, PT, PT, R17, 0x80, RZ ;  /* 0x0000008011117810 */ /* 0x000fce0007ffe0ff */
.L_x_2897:
[----:B------:R-:W-:Y:S05]  /*4270*/  BSYNC.RECONVERGENT B7 ;  /* 0x0000000000077941 */ /* 0x000fea0003800200 */
.L_x_2896:
[----:B------:R-:W5:Y:S01]  /*4280*/  LDCU UR4, c[0x0][0x380] ;  /* 0x00007000ff0477ac */ /* 0x000f620008000800 */
[----:B------:R-:W-:Y:S01]  /*4290*/  BSSY.RECONVERGENT B7, `(.L_x_2993) ;  /* 0x0000418000077945 */ /* 0x000fe20003800200 */
[----:B-----5:R-:W-:-:S13]  /*42a0*/  ISETP.GE.AND P0, PT, R17, UR4, PT ;  /* 0x0000000411007c0c */ /* 0x020fda000bf06270 */
[----:B------:R-:W-:Y:S05]  /*42b0*/  @P0 BRA `(.L_x_2994) ;  /* 0x0000004000540947 */ /* 0x000fea0003800000 */
[----:B------:R-:W5:Y:S01]  /*42c0*/  LDCU UR4, c[0x0][0x388] ;  /* 0x00007100ff0477ac */ /* 0x000f620008000800 */
[----:B------:R-:W-:Y:S02]  /*42d0*/  HFMA2 R16, -RZ, RZ, 0, 0 ;  /* 0x00000000ff107431 */ /* 0x000fe400000001ff */
[----:B0-234-:R-:W-:Y:S02]  /*42e0*/  IMAD.MOV.U32 R19, RZ, RZ, RZ ;  /* 0x000000ffff137224 */ /* 0x01dfe400078e00ff */
[----:B------:R-:W-:Y:S01]  /*42f0*/  IMAD.MOV.U32 R0, RZ, RZ, RZ ;  /* 0x000000ffff007224 */ /* 0x000fe200078e00ff */
[----:B-----5:R-:W-:-:S09]  /*4300*/  UISETP.NE.AND UP0, UPT, UR4, URZ, UPT ;  /* 0x000000ff0400728c */ /* 0x020fd2000bf05270 */
[----:B------:R-:W-:Y:S05]  /*4310*/  BRA.U !UP0, `(.L_x_2995) ;  /* 0x0000001508707547 */ /* 0x000fea000b800000 */
[----:B------:R-:W1:Y:S01]  /*4320*/  LDCU.64 UR4, c[0x0][0x390] ;  /* 0x00007200ff0477ac */ /* 0x000e620008000a00 */
[----:B------:R-:W-:Y:S01]  /*4330*/  IMAD.MOV.U32 R16, RZ, RZ, RZ ;  /* 0x000000ffff107224 */ /* 0x000fe200078e00ff */
[----:B------:R-:W0:Y:S01]  /*4340*/  LDCU UR6, c[0x0][0x38c] ;  /* 0x00007180ff0677ac */ /* 0x000e220008000800 */
[----:B------:R-:W2:Y:S01]  /*4350*/  LDCU.64 UR8, c[0x0][0x4b8] ;  /* 0x00009700ff0877ac */ /* 0x000ea20008000a00 */
[----:B------:R-:W-:Y:S01]  /*4360*/  UISETP.NE.AND UP0, UPT, UR41, URZ, UPT ;  /* 0x000000ff2900728c */ /* 0x000fe2000bf05270 */
[----:B-1----:R-:W-:Y:S01]  /*4370*/  IMAD.HI.U32 R2, R17, UR4, R16 ;  /* 0x0000000411027c27 */ /* 0x002fe2000f8e0010 */
        /* <DEDUP_REMOVED lines=342> */
.L_x_2995:
[----:B------:R-:W1:Y:S01]  /*58e0*/  LDCU.64 UR6, c[0x0][0x5f0] ;  /* 0x0000be00ff0677ac */ /* 0x000e620008000a00 */
[----:B------:R-:W-:Y:S01]  /*58f0*/  BSSY.RECONVERGENT B6, `(.L_x_2996) ;  /* 0x00000e5000067945 */ /* 0x000fe20003800200 */
[----:B------:R-:W-:-:S04]  /*5900*/  UPRMT UR4, UR39, 0x9910, URZ ;  /* 0x0000991027047896 */ /* 0x000fc800080000ff */
[----:B------:R-:W-:Y:S01]  /*5910*/  UISETP.GT.AND UP0, UPT, UR4, 0x9, UPT ;  /* 0x000000090400788c */ /* 0x000fe2000bf04270 */
[----:B-1----:R-:W-:-:S04]  /*5920*/  IADD3 R2, P0, PT, R0, UR6, RZ ;  /* 0x0000000600027c10 */ /* 0x002fc8000ff1e0ff */
        /* <DEDUP_REMOVED lines=13> */
.L_x_3000:
[----:B------:R-:W2:Y:S02]  /*5a00*/  LDG.E.U8 R2, desc[UR36][R2.64] ;  /* 0x0000002402027981 */ /* 0x000ea4000c1e1100 */
[----:B--2---:R-:W-:Y:S01]  /*5a10*/  I2FP.F32.U32 R18, R2 ;  /* 0x0000000200127245 */ /* 0x004fe20000201000 */
[----:B------:R-:W-:Y:S06]  /*5a20*/  BRA `(.L_x_3002) ;  /* 0x0000000c00447947 */ /* 0x000fec0003800000 */
.L_x_2999:
        /* <DEDUP_REMOVED lines=9> */
.L_x_3004:
[----:B------:R-:W2:Y:S02]  /*5ac0*/  LDG.E R2, desc[UR36][R2.64] ;  /* 0x0000002402027981 */ /* 0x000ea4000c1e1900 */
[----:B--2---:R-:W-:Y:S01]  /*5ad0*/  I2FP.F32.S32 R18, R2 ;  /* 0x0000000200127245 */ /* 0x004fe20000201400 */
[----:B------:R-:W-:Y:S06]  /*5ae0*/  BRA `(.L_x_3002) ;  /* 0x0000000c00147947 */ /* 0x000fec0003800000 */
.L_x_3003:
[----:B------:R-:W2:Y:S02]  /*5af0*/  LDG.E.U16 R2, desc[UR36][R2.64] ;  /* 0x0000002402027981 */ /* 0x000ea4000c1e1500 */
[----:B--2---:R0:W1:Y:S01]  /*5b00*/  I2F.S16 R18, R2 ;  /* 0x0000000200127306 */ /* 0x0040620000101400 */
[----:B------:R-:W-:Y:S05]  /*5b10*/  BRA `(.L_x_3002) ;  /* 0x0000000c00087947 */ /* 0x000fea0003800000 */
.L_x_2998:
        /* <DEDUP_REMOVED lines=8> */
.L_x_3006:
[----:B------:R-:W2:Y:S02]  /*5ba0*/  LDG.E.U16 R2, desc[UR36][R2.64] ;  /* 0x0000002402027981 */ /* 0x000ea4000c1e1500 */
[----:B--2---:R-:W-:Y:S01]  /*5bb0*/  HADD2.F32 R18, -RZ, R2.H0_H0 ;  /* 0x20000002ff127230 */ /* 0x004fe20000004100 */
[----:B------:R-:W-:Y:S06]  /*5bc0*/  BRA `(.L_x_3002) ;  /* 0x0000000800dc7947 */ /* 0x000fec0003800000 */
.L_x_3005:
        /* <DEDUP_REMOVED lines=8> */
.L_x_3008:
[----:B------:R-:W2:Y:S02]  /*5c50*/  LDG.E.U16 R2, desc[UR36][R2.64] ;  /* 0x0000002402027981 */ /* 0x000ea4000c1e1500 */
[----:B--2---:R-:W-:Y:S01]  /*5c60*/  HADD2.F32 R18, -RZ, R2.H0_H0 ;  /* 0x20000002ff127230 */ /* 0x004fe20000004100 */
[----:B------:R-:W-:Y:S06]  /*5c70*/  BRA `(.L_x_3002) ;  /* 0x0000000800b07947 */ /* 0x000fec0003800000 */
.L_x_3007:
        /* <DEDUP_REMOVED lines=11> */
.L_x_2997:
        /* <DEDUP_REMOVED lines=12> */
.L_x_3011:
        /* <DEDUP_REMOVED lines=11> */
.L_x_3010:
        /* <DEDUP_REMOVED lines=25> */
.L_x_3013:
        /* <DEDUP_REMOVED lines=12> */
.L_x_3012:
[----:B------:R-:W2:Y:S02]  /*60f0*/  LDG.E.U16 R2, desc[UR36][R2.64] ;  /* 0x0000002402027981 */ /* 0x000ea4000c1e1500 */
[----:B--2---:R-:W-:Y:S01]  /*6100*/  IMAD.U32 R18, R2, 0x10000, RZ ;  /* 0x0001000002127824 */ /* 0x004fe200078e00ff */
[----:B------:R-:W-:Y:S06]  /*6110*/  BRA `(.L_x_3002) ;  /* 0x0000000400887947 */ /* 0x000fec0003800000 */
.L_x_3009:
        /* <DEDUP_REMOVED lines=11> */
.L_x_3016:
        /* <DEDUP_REMOVED lines=20> */
.L_x_3018:
[----:B------:R-:W-:Y:S05]  /*6310*/  BSYNC.RECONVERGENT B0 ;  /* 0x0000000000007941 */ /* 0x000fea0003800200 */
.L_x_3017:
[----:B------:R-:W-:Y:S02]  /*6320*/  SHF.L.U32 R0, R0, 0x14, RZ ;  /* 0x0000001400007819 */ /* 0x000fe400000006ff */
[----:B------:R-:W-:-:S04]  /*6330*/  LEA R2, R2, 0x3b800000, 0x17 ;  /* 0x3b80000002027811 */ /* 0x000fc800078eb8ff */
[----:B------:R-:W-:Y:S01]  /*6340*/  LOP3.LUT R18, R2, R0, R7, 0xfe, !PT ;  /* 0x0000000002127212 */ /* 0x000fe200078efe07 */
[----:B------:R-:W-:Y:S06]  /*6350*/  BRA `(.L_x_3002) ;  /* 0x0000000000f87947 */ /* 0x000fec0003800000 */
.L_x_3015:
        /* <DEDUP_REMOVED lines=20> */
.L_x_3020:
[----:B------:R-:W-:Y:S05]  /*64a0*/  BSYNC.RECONVERGENT B0 ;  /* 0x0000000000007941 */ /* 0x000fea0003800200 */
.L_x_3019:
[----:B------:R-:W-:Y:S01]  /*64b0*/  IMAD.SHL.U32 R0, R0, 0x200000, RZ ;  /* 0x0020000000007824 */ /* 0x000fe200078e00ff */
[----:B------:R-:W-:-:S04]  /*64c0*/  LEA R2, R2, 0x37800000, 0x17 ;  /* 0x3780000002027811 */ /* 0x000fc800078eb8ff */
[----:B------:R-:W-:Y:S01]  /*64d0*/  LOP3.LUT R18, R2, R0, R7, 0xfe, !PT ;  /* 0x0000000002127212 */ /* 0x000fe200078efe07 */
[----:B------:R-:W-:Y:S06]  /*64e0*/  BRA `(.L_x_3002) ;  /* 0x0000000000947947 */ /* 0x000fec0003800000 */
.L_x_3014:
        /* <DEDUP_REMOVED lines=14> */
.L_x_3001:
        /* <DEDUP_REMOVED lines=16> */
.L_x_3023:
[----:B------:R-:W-:Y:S01]  /*66d0*/  MOV R18, RZ ;  /* 0x000000ff00127202 */ /* 0x000fe20000000f00 */
[----:B------:R-:W-:Y:S06]  /*66e0*/  BRA `(.L_x_3002) ;  /* 0x0000000000147947 */ /* 0x000fec0003800000 */
.L_x_3022:
[----:B------:R-:W2:Y:S02]  /*66f0*/  LDG.E.64 R2, desc[UR36][R2.64] ;  /* 0x0000002402027981 */ /* 0x000ea4000c1e1b00 */
[----:B--2---:R0:W1:Y:S02]  /*6700*/  I2F.U64 R18, R2 ;  /* 0x0000000200127312 */ /* 0x0040640000301000 */
[----:B01----:R-:W-:Y:S05]  /*6710*/  BRA `(.L_x_3002) ;  /* 0x0000000000087947 */ /* 0x003fea0003800000 */
.L_x_3021:
[----:B------:R-:W2:Y:S02]  /*6720*/  LDG.E R2, desc[UR36][R2.64] ;  /* 0x0000002402027981 */ /* 0x000ea4000c1e1900 */
[----:B--2---:R-:W-:-:S07]  /*6730*/  I2FP.F32.U32 R18, R2 ;  /* 0x0000000200127245 */ /* 0x004fce0000201000 */
.L_x_3002:
[----:B------:R-:W-:Y:S05]  /*6740*/  BSYNC.RECONVERGENT B6 ;  /* 0x0000000000067941 */ /* 0x000fea0003800200 */
.L_x_2996:
        /* <DEDUP_REMOVED lines=18> */
.L_x_3028:
[----:B------:R-:W2:Y:S02]  /*6870*/  LDG.E.U8 R2, desc[UR36][R2.64] ;  /* 0x0000002402027981 */ /* 0x000ea4000c1e1100 */
[----:B--2---:R-:W-:Y:S01]  /*6880*/  I2FP.F32.U32 R19, R2 ;  /* 0x0000000200137245 */ /* 0x004fe20000201000 */
[----:B------:R-:W-:Y:S06]  /*6890*/  BRA `(.L_x_3030) ;  /* 0x0000000c00447947 */ /* 0x000fec0003800000 */
.L_x_3027:
        /* <DEDUP_REMOVED lines=9> */
.L_x_3032:
[----:B------:R-:W2:Y:S02]  /*6930*/  LDG.E R2, desc[UR36][R2.64] ;  /* 0x0000002402027981 */ /* 0x000ea4000c1e1900 */
[----:B--2---:R-:W-:Y:S01]  /*6940*/  I2FP.F32.S32 R19, R2 ;  /* 0x0000000200137245 */ /* 0x004fe20000201400 */
[----:B------:R-:W-:Y:S06]  /*6950*/  BRA `(.L_x_3030) ;  /* 0x0000000c00147947 */ /* 0x000fec0003800000 */
.L_x_3031:
[----:B------:R-:W2:Y:S02]  /*6960*/  LDG.E.U16 R2, desc[UR36][R2.64] ;  /* 0x0000002402027981 */ /* 0x000ea4000c1e1500 */
[----:B--2---:R0:W2:Y:S01]  /*6970*/  I2F.S16 R19, R2 ;  /* 0x0000000200137306 */ /* 0x0040a20000101400 */
[----:B------:R-:W-:Y:S05]  /*6980*/  BRA `(.L_x_3030) ;  /* 0x0000000c00087947 */ /* 0x000fea0003800000 */
.L_x_3026:
        /* <DEDUP_REMOVED lines=8> */
.L_x_3034:
[----:B------:R-:W2:Y:S02]  /*6a10*/  LDG.E.U16 R2, desc[UR36][R2.64] ;  /* 0x0000002402027981 */ /* 0x000ea4000c1e1500 */
[----:B--2---:R-:W-:Y:S01]  /*6a20*/  HADD2.F32 R19, -RZ, R2.H0_H0 ;  /* 0x20000002ff137230 */ /* 0x004fe20000004100 */
[----:B------:R-:W-:Y:S06]  /*6a30*/  BRA `(.L_x_3030) ;  /* 0x0000000800dc7947 */ /* 0x000fec0003800000 */
.L_x_3033:
        /* <DEDUP_REMOVED lines=8> */
.L_x_3036:
[----:B------:R-:W2:Y:S02]  /*6ac0*/  LDG.E.U16 R2, desc[UR36][R2.64] ;  /* 0x0000002402027981 */ /* 0x000ea4000c1e1500 */
[----:B--2---:R-:W-:Y:S01]  /*6ad0*/  HADD2.F32 R19, -RZ, R2.H0_H0 ;  /* 0x20000002ff137230 */ /* 0x004fe20000004100 */
[----:B------:R-:W-:Y:S06]  /*6ae0*/  BRA `(.L_x_3030) ;  /* 0x0000000800b07947 */ /* 0x000fec0003800000 */
.L_x_3035:
        /* <DEDUP_REMOVED lines=11> */
.L_x_3025:
        /* <DEDUP_REMOVED lines=12> */
.L_x_3039:
        /* <DEDUP_REMOVED lines=11> */
.L_x_3038:
        /* <DEDUP_REMOVED lines=25> */
.L_x_3041:
        /* <DEDUP_REMOVED lines=12> */
.L_x_3040:
[----:B------:R-:W2:Y:S02]  /*6f60*/  LDG.E.U16 R2, desc[UR36][R2.64] ;  /* 0x0000002402027981 */ /* 0x000ea4000c1e1500 */
[----:B--2---:R-:W-:Y:S01]  /*6f70*/  IMAD.U32 R19, R2, 0x10000, RZ ;  /* 0x0001000002137824 */ /* 0x004fe200078e00ff */
[----:B------:R-:W-:Y:S06]  /*6f80*/  BRA `(.L_x_3030) ;  /* 0x0000000400887947 */ /* 0x000fec0003800000 */
.L_x_3037:
        /* <DEDUP_REMOVED lines=11> */
.L_x_3044:
        /* <DEDUP_REMOVED lines=20> */
.L_x_3046:
[----:B------:R-:W-:Y:S05]  /*7180*/  BSYNC.RECONVERGENT B0 ;  /* 0x0000000000007941 */ /* 0x000fea0003800200 */
.L_x_3045:
[----:B------:R-:W-:Y:S01]  /*7190*/  IMAD.SHL.U32 R0, R0, 0x100000, RZ ;  /* 0x0010000000007824 */ /* 0x000fe200078e00ff */
[----:B------:R-:W-:-:S04]  /*71a0*/  LEA R2, R2, 0x3b800000, 0x17 ;  /* 0x3b80000002027811 */ /* 0x000fc800078eb8ff */
[----:B------:R-:W-:Y:S01]  /*71b0*/  LOP3.LUT R19, R2, R0, R19, 0xfe, !PT ;  /* 0x0000000002137212 */ /* 0x000fe200078efe13 */
[----:B------:R-:W-:Y:S06]  /*71c0*/  BRA `(.L_x_3030) ;  /* 0x0000000000f87947 */ /* 0x000fec0003800000 */
.L_x_3043:
        /* <DEDUP_REMOVED lines=20> */
.L_x_3048:
[----:B------:R-:W-:Y:S05]  /*7310*/  BSYNC.RECONVERGENT B0 ;  /* 0x0000000000007941 */ /* 0x000fea0003800200 */
.L_x_3047:
[----:B------:R-:W-:Y:S02]  /*7320*/  SHF.L.U32 R0, R0, 0x15, RZ ;  /* 0x0000001500007819 */ /* 0x000fe400000006ff */
[----:B------:R-:W-:-:S04]  /*7330*/  LEA R2, R2, 0x37800000, 0x17 ;  /* 0x3780000002027811 */ /* 0x000fc800078eb8ff */
[----:B------:R-:W-:Y:S01]  /*7340*/  LOP3.LUT R19, R2, R0, R19, 0xfe, !PT ;  /* 0x0000000002137212 */ /* 0x000fe200078efe13 */
[----:B------:R-:W-:Y:S06]  /*7350*/  BRA `(.L_x_3030) ;  /* 0x0000000000947947 */ /* 0x000fec0003800000 */
.L_x_3042:
        /* <DEDUP_REMOVED lines=14> */
.L_x_3029:
        /* <DEDUP_REMOVED lines=16> */
.L_x_3051:
[----:B------:R-:W-:Y:S01]  /*7540*/  IMAD.MOV.U32 R19, RZ, RZ, RZ ;  /* 0x000000ffff137224 */ /* 0x000fe200078e00ff */
[----:B------:R-:W-:Y:S06]  /*7550*/  BRA `(.L_x_3030) ;  /* 0x0000000000147947 */ /* 0x000fec0003800000 */
.L_x_3050:
[----:B------:R-:W2:Y:S02]  /*7560*/  LDG.E.64 R2, desc[UR36][R2.64] ;  /* 0x0000002402027981 */ /* 0x000ea4000c1e1b00 */
[----:B--2---:R0:W2:Y:S02]  /*7570*/  I2F.U64 R19, R2 ;  /* 0x0000000200137312 */ /* 0x0040a40000301000 */
[----:B0-2---:R-:W-:Y:S05]  /*7580*/  BRA `(.L_x_3030) ;  /* 0x0000000000087947 */ /* 0x005fea0003800000 */
.L_x_3049:
[----:B------:R-:W2:Y:S02]  /*7590*/  LDG.E R2, desc[UR36][R2.64] ;  /* 0x0000002402027981 */ /* 0x000ea4000c1e1900 */
[----:B--2---:R-:W-:-:S07]  /*75a0*/  I2FP.F32.U32 R19, R2 ;  /* 0x0000000200137245 */ /* 0x004fce0000201000 */
.L_x_3030:
[----:B------:R-:W-:Y:S05]  /*75b0*/  BSYNC.RECONVERGENT B6 ;  /* 0x0000000000067941 */ /* 0x000fea0003800200 */
.L_x_3024:
[----:B------:R-:W0:Y:S01]  /*75c0*/  LDCU.64 UR6, c[0x0][0x5e8] ;  /* 0x0000bd00ff0677ac */ /* 0x000e220008000a00 */
        /* <DEDUP_REMOVED lines=13> */
[----:B-1-3-5:R-:W0:Y:S02]  /*76a0*/  F2I.FTZ.TRUNC.NTZ R5, R18 ;  /* 0x0000001200057305 */ /* 0x02ae24000021f100 */
[----:B0-----:R0:W-:Y:S01]  /*76b0*/  STG.E.U8 desc[UR36][R2.64], R5 ;  /* 0x0000000502007986 */ /* 0x0011e2000c101124 */
[----:B------:R-:W-:Y:S05]  /*76c0*/  BRA `(.L_x_3057) ;  /* 0x0000000c004c7947 */ /* 0x000fea0003800000 */
.L_x_3055:
[----:B-1-3-5:R-:W0:Y:S02]  /*76d0*/  F2I.S64.TRUNC R18, R18 ;  /* 0x0000001200127311 */ /* 0x02ae24000020d900 */
[----:B0-----:R-:W-:-:S05]  /*76e0*/  MOV R5, R18 ;  /* 0x0000001200057202 */ /* 0x001fca0000000f00 */
[----:B------:R0:W-:Y:S01]  /*76f0*/  STG.E.U8 desc[UR36][R2.64], R5 ;  /* 0x0000000502007986 */ /* 0x0001e2000c101124 */
[----:B------:R-:W-:Y:S05]  /*7700*/  BRA `(.L_x_3057) ;  /* 0x0000000c003c7947 */ /* 0x000fea0003800000 */
.L_x_3054:
[----:B------:R-:W-:-:S09]  /*7710*/  UISETP.NE.AND UP0, UPT, UR4, 0x2, UPT ;  /* 0x000000020400788c */ /* 0x000fd2000bf05270 */
[----:B------:R-:W-:Y:S05]  /*7720*/  BRA.U !UP0, `(.L_x_3058) ;  /* 0x0000000108287547 */ /* 0x000fea000b800000 */
[----:B------:R-:W-:-:S09]  /*7730*/  UISETP.NE.AND UP0, UPT, UR4, 0x3, UPT ;  /* 0x000000030400788c */ /* 0x000fd2000bf05270 */
[----:B------:R-:W-:Y:S05]  /*7740*/  BRA.U !UP0, `(.L_x_3059) ;  /* 0x0000000108147547 */ /* 0x000fea000b800000 */
[----:B------:R-:W-:-:S09]  /*7750*/  UISETP.NE.AND UP0, UPT, UR4, 0x4, UPT ;  /* 0x000000040400788c */ /* 0x000fd2000bf05270 */
[----:B------:R-:W-:Y:S05]  /*7760*/  BRA.U UP0, `(.L_x_3056) ;  /* 0x00000009004c7547 */ /* 0x000fea000b800000 */
[----:B-1-3-5:R-:W0:Y:S02]  /*7770*/  F2I.S64.TRUNC R18, R18 ;  /* 0x0000001200127311 */ /* 0x02ae24000020d900 */
[----:B0-----:R0:W-:Y:S01]  /*7780*/  STG.E.64 desc[UR36][R2.64], R18 ;  /* 0x0000001202007986 */ /* 0x0011e2000c101b24 */
[----:B------:R-:W-:Y:S05]  /*7790*/  BRA `(.L_x_3057) ;  /* 0x0000000c00187947 */ /* 0x000fea0003800000 */
.L_x_3059:
[----:B-1-3-5:R-:W0:Y:S02]  /*77a0*/  F2I.FTZ.TRUNC.NTZ R5, R18 ;  /* 0x0000001200057305 */ /* 0x02ae24000021f100 */
[----:B0-----:R0:W-:Y:S01]  /*77b0*/  STG.E desc[UR36][R2.64], R5 ;  /* 0x0000000502007986 */ /* 0x0011e2000c101924 */
[----:B------:R-:W-:Y:S05]  /*77c0*/  BRA `(.L_x_3057) ;  /* 0x0000000c000c7947 */ /* 0x000fea0003800000 */
.L_x_3058:
[----:B-1-3-5:R-:W0:Y:S02]  /*77d0*/  F2I.FTZ.TRUNC.NTZ R5, R18 ;  /* 0x0000001200057305 */ /* 0x02ae24000021f100 */
[----:B0-----:R0:W-:Y:S01]  /*77e0*/  STG.E.U16 desc[UR36][R2.64], R5 ;  /* 0x0000000502007986 */ /* 0x0011e2000c101524 */
[----:B------:R-:W-:Y:S05]  /*77f0*/  BRA `(.L_x_3057) ;  /* 0x0000000c00007947 */ /* 0x000fea0003800000 */
.L_x_3053:
[----:B------:R-:W-:-:S09]  /*7800*/  UISETP.GT.AND UP0, UPT, UR4, 0x6, UPT ;  /* 0x000000060400788c */ /* 0x000fd2000bf04270 */
[----:B------:R-:W-:Y:S05]  /*7810*/  BRA.U UP0, `(.L_x_3060) ;  /* 0x0000000100247547 */ /* 0x000fea000b800000 */
[----:B------:R-:W-:-:S09]  /*7820*/  UISETP.NE.AND UP0, UPT, UR4, 0x5, UPT ;  /* 0x000000050400788c */ /* 0x000fd2000bf05270 */
[----:B------:R-:W-:Y:S05]  /*7830*/  BRA.U !UP0, `(.L_x_3061) ;  /* 0x0000000108107547 */ /* 0x000fea000b800000 */
[----:B------:R-:W-:-:S09]  /*7840*/  UISETP.NE.AND UP0, UPT, UR4, 0x6, UPT ;  /* 0x000000060400788c */ /* 0x000fd2000bf05270 */
[----:B------:R-:W-:Y:S05]  /*7850*/  BRA.U UP0, `(.L_x_3056) ;  /* 0x0000000900107547 */ /* 0x000fea000b800000 */
[----:B-1-3-5:R0:W-:Y:S01]  /*7860*/  STG.E desc[UR36][R2.64], R18 ;  /* 0x0000001202007986 */ /* 0x02a1e2000c101924 */
[----:B------:R-:W-:Y:S05]  /*7870*/  BRA `(.L_x_3057) ;  /* 0x0000000800e07947 */ /* 0x000fea0003800000 */
.L_x_3061:
[----:B-1-3-5:R-:W-:-:S05]  /*7880*/  F2FP.F16.F32.PACK_AB R18, RZ, R18 ;  /* 0x00000012ff12723e */ /* 0x02afca00000000ff */
[----:B------:R0:W-:Y:S01]  /*7890*/  STG.E.U16 desc[UR36][R2.64], R18 ;  /* 0x0000001202007986 */ /* 0x0001e2000c101524 */
[----:B------:R-:W-:Y:S05]  /*78a0*/  BRA `(.L_x_3057) ;  /* 0x0000000800d47947 */ /* 0x000fea0003800000 */
.L_x_3060:
[----:B------:R-:W-:-:S09]  /*78b0*/  UISETP.NE.AND UP0, UPT, UR4, 0x7, UPT ;  /* 0x000000070400788c */ /* 0x000fd2000bf05270 */
[----:B------:R-:W-:Y:S05]  /*78c0*/  BRA.U !UP0, `(.L_x_3062) ;  /* 0x0000000108247547 */ /* 0x000fea000b800000 */
[----:B------:R-:W-:-:S09]  /*78d0*/  UISETP.NE.AND UP0, UPT, UR4, 0x8, UPT ;  /* 0x000000080400788c */ /* 0x000fd2000bf05270 */
[----:B------:R-:W-:Y:S05]  /*78e0*/  BRA.U !UP0, `(.L_x_3063) ;  /* 0x0000000108107547 */ /* 0x000fea000b800000 */
[----:B------:R-:W-:-:S09]  /*78f0*/  UISETP.NE.AND UP0, UPT, UR4, 0x9, UPT ;  /* 0x000000090400788c */ /* 0x000fd2000bf05270 */
[----:B------:R-:W-:Y:S05]  /*7900*/  BRA.U UP0, `(.L_x_3056) ;  /* 0x0000000500e47547 */ /* 0x000fea000b800000 */
[----:B-1-3-5:R0:W-:Y:S01]  /*7910*/  STG.E.64 desc[UR36][R2.64], R18 ;  /* 0x0000001202007986 */ /* 0x02a1e2000c101b24 */
[----:B------:R-:W-:Y:S05]  /*7920*/  BRA `(.L_x_3057) ;  /* 0x0000000800b47947 */ /* 0x000fea0003800000 */
.L_x_3063:
[----:B-1-3-5:R-:W-:-:S05]  /*7930*/  F2FP.F16.F32.PACK_AB R19, R19, R18 ;  /* 0x000000121313723e */ /* 0x02afca00000000ff */
[----:B------:R0:W-:Y:S01]  /*7940*/  STG.E desc[UR36][R2.64], R19 ;  /* 0x0000001302007986 */ /* 0x0001e2000c101924 */
[----:B------:R-:W-:Y:S05]  /*7950*/  BRA `(.L_x_3057) ;  /* 0x0000000800a87947 */ /* 0x000fea0003800000 */
.L_x_3062:
[----:B-1-3-5:R-:W-:-:S06]  /*7960*/  FMUL.FTZ R4, R18, 1 ;  /* 0x3f80000012047820 */ /* 0x02afcc0000410000 */
[----:B------:R-:W0:Y:S02]  /*7970*/  F2F.F64.F32 R4, R4 ;  /* 0x0000000400047310 */ /* 0x000e240000201800 */
[----:B0-----:R0:W-:Y:S01]  /*7980*/  STG.E.64 desc[UR36][R2.64], R4 ;  /* 0x0000000402007986 */ /* 0x0011e2000c101b24 */
[----:B------:R-:W-:Y:S05]  /*7990*/  BRA `(.L_x_3057) ;  /* 0x0000000800987947 */ /* 0x000fea0003800000 */
.L_x_3052:
        /* <DEDUP_REMOVED lines=10> */
[----:B-1-3-5:R-:W0:Y:S02]  /*7a40*/  F2I.FTZ.U32.TRUNC.NTZ R5, R18 ;  /* 0x0000001200057305 */ /* 0x02ae24000021f000 */
[----:B0-----:R0:W-:Y:S01]  /*7a50*/  STG.E.U16 desc[UR36][R2.64], R5 ;  /* 0x0000000502007986 */ /* 0x0011e2000c101524 */
[----:B------:R-:W-:Y:S05]  /*7a60*/  BRA `(.L_x_3057) ;  /* 0x0000000800647947 */ /* 0x000fea0003800000 */
.L_x_3067:
[----:B-1-3-5:R-:W-:Y:S01]  /*7a70*/  LOP3.LUT R4, R18, 0x7fffffff, RZ, 0xc0, !PT ;  /* 0x7fffffff12047812 */ /* 0x02afe200078ec0ff */
        /* <DEDUP_REMOVED lines=15> */
.L_x_3070:
[----:B------:R-:W-:-:S04]  /*7b70*/  SHF.R.U32.HI R18, RZ, 0x18, R18 ;  /* 0x00000018ff127819 */ /* 0x000fc80000011612 */
[----:B------:R-:W-:-:S04]  /*7b80*/  LOP3.LUT R5, R5, 0x80, R18, 0xf8, !PT ;  /* 0x0000008005057812 */ /* 0x000fc800078ef812 */
[----:B------:R-:W-:-:S07]  /*7b90*/  PRMT R0, R5, 0x7610, R0 ;  /* 0x0000761005007816 */ /* 0x000fce0000000000 */
.L_x_3069:
[----:B------:R-:W-:Y:S05]  /*7ba0*/  BSYNC.RECONVERGENT B0 ;  /* 0x0000000000007941 */ /* 0x000fea0003800200 */
.L_x_3068:
[----:B------:R0:W-:Y:S01]  /*7bb0*/  STG.E.U8 desc[UR36][R2.64], R0 ;  /* 0x0000000002007986 */ /* 0x0001e2000c101124 */
[----:B------:R-:W-:Y:S05]  /*7bc0*/  BRA `(.L_x_3057) ;  /* 0x00000008000c7947 */ /* 0x000fea0003800000 */
.L_x_3066:
        /* <DEDUP_REMOVED lines=16> */
.L_x_3073:
[----:B------:R-:W-:-:S04]  /*7cd0*/  SHF.R.U32.HI R18, RZ, 0x18, R18 ;  /* 0x00000018ff127819 */ /* 0x000fc80000011612 */
[----:B------:R-:W-:-:S04]  /*7ce0*/  LOP3.LUT R5, R5, 0x80, R18, 0xf8, !PT ;  /* 0x0000008005057812 */ /* 0x000fc800078ef812 */
[----:B------:R-:W-:-:S07]  /*7cf0*/  PRMT R0, R5, 0x7610, R0 ;  /* 0x0000761005007816 */ /* 0x000fce0000000000 */
.L_x_3072:
[----:B------:R-:W-:Y:S05]  /*7d00*/  BSYNC.RECONVERGENT B0 ;  /* 0x0000000000007941 */ /* 0x000fea0003800200 */
.L_x_3071:
[----:B------:R0:W-:Y:S01]  /*7d10*/  STG.E.U8 desc[UR36][R2.64], R0 ;  /* 0x0000000002007986 */ /* 0x0001e2000c101124 */
[----:B------:R-:W-:Y:S05]  /*7d20*/  BRA `(.L_x_3057) ;  /* 0x0000000400b47947 */ /* 0x000fea0003800000 */
.L_x_3065:
[----:B------:R-:W-:-:S09]  /*7d30*/  UISETP.NE.AND UP0, UPT, UR4, 0x1c, UPT ;  /* 0x0000001c0400788c */ /* 0x000fd2000bf05270 */
[----:B------:R-:W-:Y:S05]  /*7d40*/  BRA.U !UP0, `(.L_x_3074) ;  /* 0x0000000108587547 */ /* 0x000fea000b800000 */
[----:B------:R-:W-:-:S09]  /*7d50*/  UISETP.NE.AND UP0, UPT, UR4, 0x1d, UPT ;  /* 0x0000001d0400788c */ /* 0x000fd2000bf05270 */
[----:B------:R-:W-:Y:S05]  /*7d60*/  BRA.U !UP0, `(.L_x_3075) ;  /* 0x0000000108447547 */ /* 0x000fea000b800000 */
[----:B------:R-:W-:-:S09]  /*7d70*/  UISETP.NE.AND UP0, UPT, UR4, 0x2c, UPT ;  /* 0x0000002c0400788c */ /* 0x000fd2000bf05270 */
[----:B------:R-:W-:Y:S05]  /*7d80*/  BRA.U UP0, `(.L_x_3056) ;  /* 0x0000000100c47547 */ /* 0x000fea000b800000 */
[----:B-1-3-5:R-:W-:-:S04]  /*7d90*/  SHF.R.U32.HI R4, RZ, 0x17, R18 ;  /* 0x00000017ff047819 */ /* 0x02afc80000011612 */
        /* <DEDUP_REMOVED lines=14> */
.L_x_3075:
[----:B-1-3-5:R-:W0:Y:S02]  /*7e80*/  F2I.U64.TRUNC R18, R18 ;  /* 0x0000001200127311 */ /* 0x02ae24000020d800 */
[----:B0-----:R0:W-:Y:S01]  /*7e90*/  STG.E.64 desc[UR36][R2.64], R18 ;  /* 0x0000001202007986 */ /* 0x0011e2000c101b24 */
[----:B------:R-:W-:Y:S05]  /*7ea0*/  BRA `(.L_x_3057) ;  /* 0x0000000400547947 */ /* 0x000fea0003800000 */
.L_x_3074:
[----:B-1-3-5:R-:W0:Y:S02]  /*7eb0*/  F2I.FTZ.U32.TRUNC.NTZ R5, R18 ;  /* 0x0000001200057305 */ /* 0x02ae24000021f000 */
[----:B0-----:R0:W-:Y:S01]  /*7ec0*/  STG.E desc[UR36][R2.64], R5 ;  /* 0x0000000502007986 */ /* 0x0011e2000c101924 */
[----:B------:R-:W-:Y:S05]  /*7ed0*/  BRA `(.L_x_3057) ;  /* 0x0000000400487947 */ /* 0x000fea0003800000 */
.L_x_3064:
[----:B------:R-:W-:-:S09]  /*7ee0*/  UISETP.GT.AND UP0, UPT, UR4, 0xe, UPT ;  /* 0x0000000e0400788c */ /* 0x000fd2000bf04270 */
[----:B------:R-:W-:Y:S05]  /*7ef0*/  BRA.U UP0, `(.L_x_3076) ;  /* 0x0000000100507547 */ /* 0x000fea000b800000 */
[----:B------:R-:W-:-:S09]  /*7f00*/  UISETP.NE.AND UP0, UPT, UR4, 0xa, UPT ;  /* 0x0000000a0400788c */ /* 0x000fd2000bf05270 */
[----:B------:R-:W-:Y:S05]  /*7f10*/  BRA.U !UP0, `(.L_x_3077) ;  /* 0x0000000108207547 */ /* 0x000fea000b800000 */
[----:B------:R-:W-:-:S09]  /*7f20*/  UISETP.NE.AND UP0, UPT, UR4, 0xb, UPT ;  /* 0x0000000b0400788c */ /* 0x000fd2000bf05270 */
[----:B------:R-:W-:Y:S05]  /*7f30*/  BRA.U UP0, `(.L_x_3056) ;  /* 0x0000000100587547 */ /* 0x000fea000b800000 */
[----:B-1-3-5:R-:W-:Y:S02]  /*7f40*/  FSETP.NEU.FTZ.AND P0, PT, R18, RZ, PT ;  /* 0x000000ff1200720b */ /* 0x02afe40003f1d000 */
[----:B------:R-:W-:-:S04]  /*7f50*/  FSETP.NEU.FTZ.AND P1, PT, R19, RZ, PT ;  /* 0x000000ff1300720b */ /* 0x000fc80003f3d000 */
[----:B------:R-:W-:-:S04]  /*7f60*/  PLOP3.LUT P0, PT, P0, P1, PT, 0xf8, 0x8f ;  /* 0x00000000008f781c */ /* 0x000fc80000703f70 */
[----:B------:R-:W-:-:S05]  /*7f70*/  SEL R5, RZ, 0x1, !P0 ;  /* 0x00000001ff057807 */ /* 0x000fca0004000000 */
[----:B------:R4:W-:Y:S01]  /*7f80*/  STG.E.U8 desc[UR36][R2.64], R5 ;  /* 0x0000000502007986 */ /* 0x0009e2000c101124 */
[----:B------:R-:W-:Y:S05]  /*7f90*/  BRA `(.L_x_3057) ;  /* 0x0000000400187947 */ /* 0x000fea0003800000 */
.L_x_3077:
[----:B-1-3-5:R-:W-:Y:S01]  /*7fa0*/  FMUL.FTZ R4, R18, 1 ;  /* 0x3f80000012047820 */ /* 0x02afe20000410000 */
        /* <DEDUP_REMOVED lines=9> */
.L_x_3076:
[----:B------:R-:W-:-:S09]  /*8040*/  UISETP.NE.AND UP0, UPT, UR4, 0xf, UPT ;  /* 0x0000000f0400788c */ /* 0x000fd2000bf05270 */
[----:B------:R-:W-:Y:S05]  /*8050*/  BRA.U !UP0, `(.L_x_3078) ;  /* 0x0000000108e07547 */ /* 0x000fea000b800000 */
[----:B------:R-:W-:-:S09]  /*8060*/  UISETP.NE.AND UP0, UPT, UR4, 0x17, UPT ;  /* 0x000000170400788c */ /* 0x000fd2000bf05270 */
[----:B------:R-:W-:Y:S05]  /*8070*/  BRA.U !UP0, `(.L_x_3079) ;  /* 0x00000001088c7547 */ /* 0x000fea000b800000 */
[----:B------:R-:W-:-:S09]  /*8080*/  UISETP.NE.AND UP0, UPT, UR4, 0x18, UPT ;  /* 0x000000180400788c */ /* 0x000fd2000bf05270 */
[----:B------:R-:W-:Y:S05]  /*8090*/  BRA.U !UP0, `(.L_x_3080) ;  /* 0x0000000108447547 */ /* 0x000fea000b800000 */
.L_x_3056:
[----:B------:R-:W-:Y:S01]  /*80a0*/  MOV R0, 0x0 ;  /* 0x0000000000007802 */ /* 0x000fe20000000f00 */
[----:B------:R-:W0:Y:S01]  /*80b0*/  LDCU.64 UR4, c[0x4][0x118] ;  /* 0x01002300ff0477ac */ /* 0x000e220008000a00 */
[----:B------:R-:W-:Y:S02]  /*80c0*/  HFMA2 R13, -RZ, RZ, 0, 0 ;  /* 0x00000000ff0d7431 */ /* 0x000fe400000001ff */
[----:B------:R-:W-:Y:S01]  /*80d0*/  IMAD.MOV.U32 R8, RZ, RZ, 0x65 ;  /* 0x00000065ff087424 */ /* 0x000fe200078e00ff */
[----:B------:R2:W4:Y:S01]  /*80e0*/  LDC.64 R2, c[0x4][R0] ;  /* 0x0100000000027b82 */ /* 0x0005220000000a00 */
[----:B------:R-:W1:Y:S01]  /*80f0*/  LDCU.64 UR6, c[0x4][0x120] ;  /* 0x01002400ff0677ac */ /* 0x000e620008000a00 */
[----:B------:R-:W-:Y:S01]  /*8100*/  IMAD.MOV.U32 R12, RZ, RZ, 0x1 ;  /* 0x00000001ff0c7424 */ /* 0x000fe200078e00ff */
[----:B------:R-:W3:Y:S01]  /*8110*/  LDCU.64 UR8, c[0x4][0x20] ;  /* 0x01000400ff0877ac */ /* 0x000ee20008000a00 */
[----:B0-----:R-:W-:Y:S02]  /*8120*/  IMAD.U32 R4, RZ, RZ, UR4 ;  /* 0x00000004ff047e24 */ /* 0x001fe4000f8e00ff */
[----:B------:R-:W-:Y:S01]  /*8130*/  IMAD.U32 R5, RZ, RZ, UR5 ;  /* 0x00000005ff057e24 */ /* 0x000fe2000f8e00ff */
[----:B-1----:R-:W-:Y:S01]  /*8140*/  MOV R6, UR6 ;  /* 0x0000000600067c02 */ /* 0x002fe20008000f00 */
[----:B------:R-:W-:-:S02]  /*8150*/  IMAD.U32 R7, RZ, RZ, UR7 ;  /* 0x00000007ff077e24 */ /* 0x000fc4000f8e00ff */
[----:B---3--:R-:W-:Y:S01]  /*8160*/  IMAD.U32 R10, RZ, RZ, UR8 ;  /* 0x00000008ff0a7e24 */ /* 0x008fe2000f8e00ff */
[----:B--2---:R-:W-:-:S07]  /*8170*/  MOV R11, UR9 ;  /* 0x00000009000b7c02 */ /* 0x004fce0008000f00 */
[----:B------:R-:W-:-:S07]  /*8180*/  LEPC R20, `(.L_x_3081) ;  /* 0x000000001014794e */ /* 0x000fce0000000000 */
[----:B----45:R-:W-:Y:S05]  /*8190*/  CALL.ABS.NOINC R2 ;  /* 0x0000000002007343 */ /* 0x030fea0003c00000 */
.L_x_3081:
[----:B------:R-:W-:Y:S05]  /*81a0*/  BRA `(.L_x_3057) ;  /* 0x0000000000947947 */ /* 0x000fea0003800000 */
.L_x_3080:
[----:B-1-3-5:R-:W-:Y:S01]  /*81b0*/  LOP3.LUT R4, R18, 0x7fffffff, RZ, 0xc0, !PT ;  /* 0x7fffffff12047812 */ /* 0x02afe200078ec0ff */
        /* <DEDUP_REMOVED lines=11> */
.L_x_3083:
[----:B------:R-:W-:Y:S05]  /*8270*/  BSYNC.RECONVERGENT B0 ;  /* 0x0000000000007941 */ /* 0x000fea0003800200 */
.L_x_3082:
[----:B------:R-:W-:-:S05]  /*8280*/  LOP3.LUT R5, R0, 0x80, R7, 0xf8, !PT ;  /* 0x0000008000057812 */ /* 0x000fca00078ef807 */
[----:B------:R1:W-:Y:S01]  /*8290*/  STG.E.U8 desc[UR36][R2.64], R5 ;  /* 0x0000000502007986 */ /* 0x0003e2000c101124 */
[----:B------:R-:W-:Y:S05]  /*82a0*/  BRA `(.L_x_3057) ;  /* 0x0000000000547947 */ /* 0x000fea0003800000 */
.L_x_3079:
[----:B-1-3-5:R-:W-:Y:S01]  /*82b0*/  LOP3.LUT R4, R18, 0x7fffffff, RZ, 0xc0, !PT ;  /* 0x7fffffff12047812 */ /* 0x02afe200078ec0ff */
        /* <DEDUP_REMOVED lines=10> */
.L_x_3085:
[----:B------:R-:W-:Y:S01]  /*8360*/  IMAD.MOV.U32 R0, RZ, RZ, 0x7f ;  /* 0x0000007fff007424 */ /* 0x000fe200078e00ff */
[----:B------:R-:W-:-:S04]  /*8370*/  ISETP.GT.U32.AND P0, PT, R4, 0x7f800000, PT ;  /* 0x7f8000000400780c */ /* 0x000fc80003f04070 */
[----:B------:R-:W-:-:S09]  /*8380*/  SEL R0, R0, 0x7c, P0 ;  /* 0x0000007c00007807 */ /* 0x000fd20000000000 */
.L_x_3086:
[----:B------:R-:W-:Y:S05]  /*8390*/  BSYNC.RECONVERGENT B0 ;  /* 0x0000000000007941 */ /* 0x000fea0003800200 */
.L_x_3084:
[----:B------:R-:W-:-:S04]  /*83a0*/  SHF.R.U32.HI R5, RZ, 0x18, R18 ;  /* 0x00000018ff057819 */ /* 0x000fc80000011612 */
[----:B------:R-:W-:-:S05]  /*83b0*/  LOP3.LUT R5, R0, 0x80, R5, 0xf8, !PT ;  /* 0x0000008000057812 */ /* 0x000fca00078ef805 */
[----:B------:R2:W-:Y:S01]  /*83c0*/  STG.E.U8 desc[UR36][R2.64], R5 ;  /* 0x0000000502007986 */ /* 0x0005e2000c101124 */
[----:B------:R-:W-:Y:S05]  /*83d0*/  BRA `(.L_x_3057) ;  /* 0x0000000000087947 */ /* 0x000fea0003800000 */
.L_x_3078:
[----:B-1-3-5:R-:W-:-:S05]  /*83e0*/  F2FP.BF16.F32.PACK_AB R18, RZ, R18 ;  /* 0x00000012ff12723e */ /* 0x02afca00000010ff */
[----:B------:R0:W-:Y:S02]  /*83f0*/  STG.E.U16 desc[UR36][R2.64], R18 ;  /* 0x0000001202007986 */ /* 0x0001e4000c101524 */
.L_x_3057:
[----:B------:R-:W-:-:S07]  /*8400*/  IADD3 R17, PT, PT, R17, 0x80, RZ ;  /* 0x0000008011117810 */ /* 0x000fce0007ffe0ff */
.L_x_2994:
[----:B------:R-:W-:Y:S05]  /*8410*/  BSYNC.RECONVERGENT B7 ;  /* 0x0000000000077941 */ /* 0x000fea0003800200 */
.L_x_2993:
[----:B------:R-:W5:Y:S01]  /*8420*/  LDCU UR4, c[0x0][0x380] ;  /* 0x00007000ff0477ac */ /* 0x000f620008000800 */
[----:B------:R-:W-:Y:S01]  /*8430*/  BSSY.RECONVERGENT B7, `(.L_x_3087) ;  /* 0x0000418000077945 */ /* 0x000fe20003800200 */
[----:B-----5:R-:W-:-:S13]  /*8440*/  ISETP.GE.AND P0, PT, R17, UR4, PT ;  /* 0x0000000411007c0c */ /* 0x020fda000bf06270 */
[----:B------:R-:W-:Y:S05]  /*8450*/  @P0 BRA `(.L_x_3088) ;  /* 0x0000004000540947 */ /* 0x000fea0003800000 */
[----:B------:R-:W5:Y:S01]  /*8460*/  LDCU UR4, c[0x0][0x388] ;  /* 0x00007100ff0477ac */ /* 0x000f620008000800 */
[----:B0-234-:R-:W-:Y:S01]  /*8470*/  IMAD.MOV.U32 R19, RZ, RZ, RZ ;  /* 0x000000ffff137224 */ /* 0x01dfe200078e00ff */
[----:B------:R-:W-:Y:S01]  /*8480*/  MOV R16, RZ ;  /* 0x000000ff00107202 */ /* 0x000fe20000000f00 */
        /* <DEDUP_REMOVED lines=351> */
.L_x_3089:
        /* <DEDUP_REMOVED lines=18> */
.L_x_3094:
[----:B------:R-:W2:Y:S02]  /*9ba0*/  LDG.E.U8 R2, desc[UR36][R2.64] ;  /* 0x0000002402027981 */ /* 0x000ea4000c1e1100 */
[----:B--2---:R-:W-:Y:S01]  /*9bb0*/  I2FP.F32.U32 R18, R2 ;  /* 0x0000000200127245 */ /* 0x004fe20000201000 */
[----:B------:R-:W-:Y:S06]  /*9bc0*/  BRA `(.L_x_3096) ;  /* 0x0000000c00447947 */ /* 0x000fec0003800000 */
.L_x_3093:
        /* <DEDUP_REMOVED lines=9> */
.L_x_3098:
[----:B------:R-:W2:Y:S02]  /*9c60*/  LDG.E R2, desc[UR36][R2.64] ;  /* 0x0000002402027981 */ /* 0x000ea4000c1e1900 */
[----:B--2---:R-:W-:Y:S01]  /*9c70*/  I2FP.F32.S32 R18, R2 ;  /* 0x0000000200127245 */ /* 0x004fe20000201400 */
[----:B------:R-:W-:Y:S06]  /*9c80*/  BRA `(.L_x_3096) ;  /* 0x0000000c00147947 */ /* 0x000fec0003800000 */
.L_x_3097:
[----:B------:R-:W2:Y:S02]  /*9c90*/  LDG.E.U16 R2, desc[UR36][R2.64] ;  /* 0x0000002402027981 */ /* 0x000ea4000c1e1500 */
[----:B--2---:R0:W1:Y:S01]  /*9ca0*/  I2F.S16 R18, R2 ;  /* 0x0000000200127306 */ /* 0x0040620000101400 */
[----:B------:R-:W-:Y:S05]  /*9cb0*/  BRA `(.L_x_3096) ;  /* 0x0000000c00087947 */ /* 0x000fea0003800000 */
.L_x_3092:
        /* <DEDUP_REMOVED lines=8> */
.L_x_3100:
[----:B------:R-:W2:Y:S02]  /*9d40*/  LDG.E.U16 R2, desc[UR36][R2.64] ;  /* 0x0000002402027981 */ /* 0x000ea4000c1e1500 */
[----:B--2---:R-:W-:Y:S01]  /*9d50*/  HADD2.F32 R18, -RZ, R2.H0_H0 ;  /* 0x20000002ff127230 */ /* 0x004fe20000004100 */
[----:B------:R-:W-:Y:S06]  /*9d60*/  BRA `(.L_x_3096) ;  /* 0x0000000800dc7947 */ /* 0x000fec0003800000 */
.L_x_3099:
        /* <DEDUP_REMOVED lines=8> */
.L_x_3102:
[----:B------:R-:W2:Y:S02]  /*9df0*/  LDG.E.U16 R2, desc[UR36][R2.64] ;  /* 0x0000002402027981 */ /* 0x000ea4000c1e1500 */
[----:B--2---:R-:W-:Y:S01]  /*9e00*/  HADD2.F32 R18, -RZ, R2.H0_H0 ;  /* 0x20000002ff127230 */ /* 0x004fe20000004100 */
[----:B------:R-:W-:Y:S06]  /*9e10*/  BRA `(.L_x_3096) ;  /* 0x0000000800b07947 */ /* 0x000fec0003800000 */
.L_x_3101:
        /* <DEDUP_REMOVED lines=11> */
.L_x_3091:
        /* <DEDUP_REMOVED lines=12> */
.L_x_3105:
        /* <DEDUP_REMOVED lines=11> */
.L_x_3104:
        /* <DEDUP_REMOVED lines=25> */
.L_x_3107:
        /* <DEDUP_REMOVED lines=12> */
.L_x_3106:
[----:B------:R-:W2:Y:S02]  /*a290*/  LDG.E.U16 R2, desc[UR36][R2.64] ;  /* 0x0000002402027981 */ /* 0x000ea4000c1e1500 */
[----:B--2---:R-:W-:Y:S01]  /*a2a0*/  IMAD.U32 R18, R2, 0x10000, RZ ;  /* 0x0001000002127824 */ /* 0x004fe200078e00ff */
[----:B------:R-:W-:Y:S06]  /*a2b0*/  BRA `(.L_x_3096) ;  /* 0x0000000400887947 */ /* 0x000fec0003800000 */
.L_x_3103:
        /* <DEDUP_REMOVED lines=11> */
.L_x_3110:
        /* <DEDUP_REMOVED lines=20> */
.L_x_3112:
[----:B------:R-:W-:Y:S05]  /*a4b0*/  BSYNC.RECONVERGENT B0 ;  /* 0x0000000000007941 */ /* 0x000fea0003800200 */
.L_x_3111:
[----:B------:R-:W-:Y:S02]  /*a4c0*/  SHF.L.U32 R0, R0, 0x14, RZ ;  /* 0x0000001400007819 */ /* 0x000fe400000006ff */
[----:B------:R-:W-:-:S04]  /*a4d0*/  LEA R2, R2, 0x3b800000, 0x17 ;  /* 0x3b80000002027811 */ /* 0x000fc800078eb8ff */
[----:B------:R-:W-:Y:S01]  /*a4e0*/  LOP3.LUT R18, R2, R0, R7, 0xfe, !PT ;  /* 0x0000000002127212 */ /* 0x000fe200078efe07 */
[----:B------:R-:W-:Y:S06]  /*a4f0*/  BRA `(.L_x_3096) ;  /* 0x0000000000f87947 */ /* 0x000fec0003800000 */
.L_x_3109:
        /* <DEDUP_REMOVED lines=20> */
.L_x_3114:
[----:B------:R-:W-:Y:S05]  /*a640*/  BSYNC.RECONVERGENT B0 ;  /* 0x0000000000007941 */ /* 0x000fea0003800200 */
.L_x_3113:
[----:B------:R-:W-:Y:S01]  /*a650*/  IMAD.SHL.U32 R0, R0, 0x200000, RZ ;  /* 0x0020000000007824 */ /* 0x000fe200078e00ff */
[----:B------:R-:W-:-:S04]  /*a660*/  LEA R2, R2, 0x37800000, 0x17 ;  /* 0x3780000002027811 */ /* 0x000fc800078eb8ff */
[----:B------:R-:W-:Y:S01]  /*a670*/  LOP3.LUT R18, R2, R0, R7, 0xfe, !PT ;  /* 0x0000000002127212 */ /* 0x000fe200078efe07 */
[----:B------:R-:W-:Y:S06]  /*a680*/  BRA `(.L_x_3096) ;  /* 0x0000000000947947 */ /* 0x000fec0003800000 */
.L_x_3108:
        /* <DEDUP_REMOVED lines=14> */
.L_x_3095:
        /* <DEDUP_REMOVED lines=16> */
.L_x_3117:
[----:B------:R-:W-:Y:S01]  /*a870*/  MOV R18, RZ ;  /* 0x000000ff00127202 */ /* 0x000fe20000000f00 */
[----:B------:R-:W-:Y:S06]  /*a880*/  BRA `(.L_x_3096) ;  /* 0x0000000000147947 */ /* 0x000fec0003800000 */
.L_x_3116:
[----:B------:R-:W2:Y:S02]  /*a890*/  LDG.E.64 R2, desc[UR36][R2.64] ;  /* 0x0000002402027981 */ /* 0x000ea4000c1e1b00 */
[----:B--2---:R0:W1:Y:S02]  /*a8a0*/  I2F.U64 R18, R2 ;  /* 0x0000000200127312 */ /* 0x0040640000301000 */
[----:B01----:R-:W-:Y:S05]  /*a8b0*/  BRA `(.L_x_3096) ;  /* 0x0000000000087947 */ /* 0x003fea0003800000 */
.L_x_3115:
[----:B------:R-:W2:Y:S02]  /*a8c0*/  LDG.E R2, desc[UR36][R2.64] ;  /* 0x0000002402027981 */ /* 0x000ea4000c1e1900 */
[----:B--2---:R-:W-:-:S07]  /*a8d0*/  I2FP.F32.U32 R18, R2 ;  /* 0x0000000200127245 */ /* 0x004fce0000201000 */
.L_x_3096:
[----:B------:R-:W-:Y:S05]  /*a8e0*/  BSYNC.RECONVERGENT B6 ;  /* 0x0000000000067941 */ /* 0x000fea0003800200 */
.L_x_3090:
        /* <DEDUP_REMOVED lines=18> */
.L_x_3122:
[----:B------:R-:W2:Y:S02]  /*aa10*/  LDG.E.U8 R2, desc[UR36][R2.64] ;  /* 0x0000002402027981 */ /* 0x000ea4000c1e1100 */
[----:B--2---:R-:W-:Y:S01]  /*aa20*/  I2FP.F32.U32 R19, R2 ;  /* 0x0000000200137245 */ /* 0x004fe20000201000 */
[----:B------:R-:W-:Y:S06]  /*aa30*/  BRA `(.L_x_3124) ;  /* 0x0000000c00447947 */ /* 0x000fec0003800000 */
.L_x_3121:
        /* <DEDUP_REMOVED lines=9> */
.L_x_3126:
[----:B------:R-:W2:Y:S02]  /*aad0*/  LDG.E R2, desc[UR36][R2.64] ;  /* 0x0000002402027981 */ /* 0x000ea4000c1e1900 */
[----:B--2---:R-:W-:Y:S01]  /*aae0*/  I2FP.F32.S32 R19, R2 ;  /* 0x0000000200137245 */ /* 0x004fe20000201400 */
[----:B------:R-:W-:Y:S06]  /*aaf0*/  BRA `(.L_x_3124) ;  /* 0x0000000c00147947 */ /* 0x000fec0003800000 */
.L_x_3125:
[----:B------:R-:W2:Y:S02]  /*ab00*/  LDG.E.U16 R2, desc[UR36][R2.64] ;  /* 0x0000002402027981 */ /* 0x000ea4000c1e1500 */
[----:B--2---:R4:W0:Y:S01]  /*ab10*/  I2F.S16 R19, R2 ;  /* 0x0000000200137306 */ /* 0x0048220000101400 */
[----:B------:R-:W-:Y:S05]  /*ab20*/  BRA `(.L_x_3124) ;  /* 0x0000000c00087947 */ /* 0x000fea0003800000 */
.L_x_3120:
        /* <DEDUP_REMOVED lines=8> */
.L_x_3128:
[----:B------:R-:W2:Y:S02]  /*abb0*/  LDG.E.U16 R2, desc[UR36][R2.64] ;  /* 0x0000002402027981 */ /* 0x000ea4000c1e1500 */
[----:B--2---:R-:W-:Y:S01]  /*abc0*/  HADD2.F32 R19, -RZ, R2.H0_H0 ;  /* 0x20000002ff137230 */ /* 0x004fe20000004100 */
[----:B------:R-:W-:Y:S06]  /*abd0*/  BRA `(.L_x_3124) ;  /* 0x0000000800dc7947 */ /* 0x000fec0003800000 */
.L_x_3127:
        /* <DEDUP_REMOVED lines=8> */
.L_x_3130:
[----:B------:R-:W2:Y:S02]  /*ac60*/  LDG.E.U16 R2, desc[UR36][R2.64] ;  /* 0x0000002402027981 */ /* 0x000ea4000c1e1500 */
[----:B--2---:R-:W-:Y:S01]  /*ac70*/  HADD2.F32 R19, -RZ, R2.H0_H0 ;  /* 0x20000002ff137230 */ /* 0x004fe20000004100 */
[----:B------:R-:W-:Y:S06]  /*ac80*/  BRA `(.L_x_3124) ;  /* 0x0000000800b07947 */ /* 0x000fec0003800000 */
.L_x_3129:
        /* <DEDUP_REMOVED lines=11> */
.L_x_3119:
        /* <DEDUP_REMOVED lines=12> */
.L_x_3133:
        /* <DEDUP_REMOVED lines=11> */
.L_x_3132:
        /* <DEDUP_REMOVED lines=25> */
.L_x_3135:
        /* <DEDUP_REMOVED lines=12> */
.L_x_3134:
[----:B------:R-:W2:Y:S02]  /*b100*/  LDG.E.U16 R2, desc[UR36][R2.64] ;  /* 0x0000002402027981 */ /* 0x000ea4000c1e1500 */
[----:B--2---:R-:W-:Y:S01]  /*b110*/  IMAD.U32 R19, R2, 0x10000, RZ ;  /* 0x0001000002137824 */ /* 0x004fe200078e00ff */
[----:B------:R-:W-:Y:S06]  /*b120*/  BRA `(.L_x_3124) ;  /* 0x0000000400887947 */ /* 0x000fec0003800000 */
.L_x_3131:
        /* <DEDUP_REMOVED lines=11> */
.L_x_3138:
        /* <DEDUP_REMOVED lines=20> */
.L_x_3140:
[----:B------:R-:W-:Y:S05]  /*b320*/  BSYNC.RECONVERGENT B0 ;  /* 0x0000000000007941 */ /* 0x000fea0003800200 */
.L_x_3139:
[----:B------:R-:W-:Y:S01]  /*b330*/  IMAD.SHL.U32 R0, R0, 0x100000, RZ ;  /* 0x0010000000007824 */ /* 0x000fe200078e00ff */
[----:B------:R-:W-:-:S04]  /*b340*/  LEA R2, R2, 0x3b800000, 0x17 ;  /* 0x3b80000002027811 */ /* 0x000fc800078eb8ff */
[----:B------:R-:W-:Y:S01]  /*b350*/  LOP3.LUT R19, R2, R0, R19, 0xfe, !PT ;  /* 0x0000000002137212 */ /* 0x000fe200078efe13 */
[----:B------:R-:W-:Y:S06]  /*b360*/  BRA `(.L_x_3124) ;  /* 0x0000000000f87947 */ /* 0x000fec0003800000 */
.L_x_3137:
        /* <DEDUP_REMOVED lines=20> */
.L_x_3142:
[----:B------:R-:W-:Y:S05]  /*b4b0*/  BSYNC.RECONVERGENT B0 ;  /* 0x0000000000007941 */ /* 0x000fea0003800200 */
.L_x_3141:
[----:B------:R-:W-:Y:S02]  /*b4c0*/  SHF.L.U32 R0, R0, 0x15, RZ ;  /* 0x0000001500007819 */ /* 0x000fe400000006ff */
[----:B------:R-:W-:-:S04]  /*b4d0*/  LEA R2, R2, 0x37800000, 0x17 ;  /* 0x3780000002027811 */ /* 0x000fc800078eb8ff */
[----:B------:R-:W-:Y:S01]  /*b4e0*/  LOP3.LUT R19, R2, R0, R19, 0xfe, !PT ;  /* 0x0000000002137212 */ /* 0x000fe200078efe13 */
[----:B------:R-:W-:Y:S06]  /*b4f0*/  BRA `(.L_x_3124) ;  /* 0x0000000000947947 */ /* 0x000fec0003800000 */
.L_x_3136:
        /* <DEDUP_REMOVED lines=14> */
.L_x_3123:
        /* <DEDUP_REMOVED lines=16> */
.L_x_3145:
[----:B------:R-:W-:Y:S01]  /*b6e0*/  IMAD.MOV.U32 R19, RZ, RZ, RZ ;  /* 0x000000ffff137224 */ /* 0x000fe200078e00ff */
[----:B------:R-:W-:Y:S06]  /*b6f0*/  BRA `(.L_x_3124) ;  /* 0x0000000000147947 */ /* 0x000fec0003800000 */
.L_x_3144:
[----:B------:R-:W2:Y:S02]  /*b700*/  LDG.E.64 R2, desc[UR36][R2.64] ;  /* 0x0000002402027981 */ /* 0x000ea4000c1e1b00 */
[----:B--2---:R0:W2:Y:S02]  /*b710*/  I2F.U64 R19, R2 ;  /* 0x0000000200137312 */ /* 0x0040a40000301000 */
[----:B0-2---:R-:W-:Y:S05]  /*b720*/  BRA `(.L_x_3124) ;  /* 0x0000000000087947 */ /* 0x005fea0003800000 */
.L_x_3143:
[----:B------:R-:W2:Y:S02]  /*b730*/  LDG.E R2, desc[UR36][R2.64] ;  /* 0x0000002402027981 */ /* 0x000ea4000c1e1900 */
[----:B--2---:R-:W-:-:S07]  /*b740*/  I2FP.F32.U32 R19, R2 ;  /* 0x0000000200137245 */ /* 0x004fce0000201000 */
.L_x_3124:
[----:B------:R-:W-:Y:S05]  /*b750*/  BSYNC.RECONVERGENT B6 ;  /* 0x0000000000067941 */ /* 0x000fea0003800200 */
.L_x_3118:
        /* <DEDUP_REMOVED lines=17> */
.L_x_3149:
[----:B-1-3-5:R-:W0:Y:S02]  /*b870*/  F2I.S64.TRUNC R18, R18 ;  /* 0x0000001200127311 */ /* 0x02ae24000020d900 */
[----:B0-----:R-:W-:-:S05]  /*b880*/  MOV R5, R18 ;  /* 0x0000001200057202 */ /* 0x001fca0000000f00 */
[----:B------:R0:W-:Y:S01]  /*b890*/  STG.E.U8 desc[UR36][R2.64], R5 ;  /* 0x0000000502007986 */ /* 0x0001e2000c101124 */
[----:B------:R-:W-:Y:S05]  /*b8a0*/  BRA `(.L_x_3151) ;  /* 0x0000000c003c7947 */ /* 0x000fea0003800000 */
.L_x_3148:
        /* <DEDUP_REMOVED lines=9> */
.L_x_3153:
[----:B-1-3-5:R-:W0:Y:S02]  /*b940*/  F2I.FTZ.TRUNC.NTZ R5, R18 ;  /* 0x0000001200057305 */ /* 0x02ae24000021f100 */
[----:B0-----:R0:W-:Y:S01]  /*b950*/  STG.E desc[UR36][R2.64], R5 ;  /* 0x0000000502007986 */ /* 0x0011e2000c101924 */
[----:B------:R-:W-:Y:S05]  /*b960*/  BRA `(.L_x_3151) ;  /* 0x0000000c000c7947 */ /* 0x000fea0003800000 */
.L_x_3152:
[----:B-1-3-5:R-:W0:Y:S02]  /*b970*/  F2I.FTZ.TRUNC.NTZ R5, R18 ;  /* 0x0000001200057305 */ /* 0x02ae24000021f100 */
[----:B0-----:R0:W-:Y:S01]  /*b980*/  STG.E.U16 desc[UR36][R2.64], R5 ;  /* 0x0000000502007986 */ /* 0x0011e2000c101524 */
[----:B------:R-:W-:Y:S05]  /*b990*/  BRA `(.L_x_3151) ;  /* 0x0000000c00007947 */ /* 0x000fea0003800000 */
.L_x_3147:
        /* <DEDUP_REMOVED lines=8> */
.L_x_3155:
[----:B-1-3-5:R-:W-:-:S05]  /*ba20*/  F2FP.F16.F32.PACK_AB R18, RZ, R18 ;  /* 0x00000012ff12723e */ /* 0x02afca00000000ff */
[----:B------:R0:W-:Y:S01]  /*ba30*/  STG.E.U16 desc[UR36][R2.64], R18 ;  /* 0x0000001202007986 */ /* 0x0001e2000c101524 */
[----:B------:R-:W-:Y:S05]  /*ba40*/  BRA `(.L_x_3151) ;  /* 0x0000000800d47947 */ /* 0x000fea0003800000 */
.L_x_3154:
        /* <DEDUP_REMOVED lines=8> */
.L_x_3157:
[----:B-1-3-5:R-:W-:-:S05]  /*bad0*/  F2FP.F16.F32.PACK_AB R19, R19, R18 ;  /* 0x000000121313723e */ /* 0x02afca00000000ff */
[----:B------:R0:W-:Y:S01]  /*bae0*/  STG.E desc[UR36][R2.64], R19 ;  /* 0x0000001302007986 */ /* 0x0001e2000c101924 */
[----:B------:R-:W-:Y:S05]  /*baf0*/  BRA `(.L_x_3151) ;  /* 0x0000000800a87947 */ /* 0x000fea0003800000 */
.L_x_3156:
[----:B-1-3-5:R-:W-:-:S06]  /*bb00*/  FMUL.FTZ R4, R18, 1 ;  /* 0x3f80000012047820 */ /* 0x02afcc0000410000 */
[----:B------:R-:W0:Y:S02]  /*bb10*/  F2F.F64.F32 R4, R4 ;  /* 0x0000000400047310 */ /* 0x000e240000201800 */
[----:B0-----:R0:W-:Y:S01]  /*bb20*/  STG.E.64 desc[UR36][R2.64], R4 ;  /* 0x0000000402007986 */ /* 0x0011e2000c101b24 */
[----:B------:R-:W-:Y:S05]  /*bb30*/  BRA `(.L_x_3151) ;  /* 0x0000000800987947 */ /* 0x000fea0003800000 */
.L_x_3146:
        /* <DEDUP_REMOVED lines=13> */
.L_x_3161:
        /* <DEDUP_REMOVED lines=16> */
.L_x_3164:
[----:B------:R-:W-:-:S04]  /*bd10*/  SHF.R.U32.HI R18, RZ, 0x18, R18 ;  /* 0x00000018ff127819 */ /* 0x000fc80000011612 */
[----:B------:R-:W-:-:S04]  /*bd20*/  LOP3.LUT R5, R5, 0x80, R18, 0xf8, !PT ;  /* 0x0000008005057812 */ /* 0x000fc800078ef812 */
[----:B------:R-:W-:-:S07]  /*bd30*/  PRMT R0, R5, 0x7610, R0 ;  /* 0x0000761005007816 */ /* 0x000fce0000000000 */
.L_x_3163:
[----:B------:R-:W-:Y:S05]  /*bd40*/  BSYNC.RECONVERGENT B0 ;  /* 0x0000000000007941 */ /* 0x000fea0003800200 */
.L_x_3162:
[----:B------:R0:W-:Y:S01]  /*bd50*/  STG.E.U8 desc[UR36][R2.64], R0 ;  /* 0x0000000002007986 */ /* 0x0001e2000c101124 */
[----:B------:R-:W-:Y:S05]  /*bd60*/  BRA `(.L_x_3151) ;  /* 0x00000008000c7947 */ /* 0x000fea0003800000 */
.L_x_3160:
        /* <DEDUP_REMOVED lines=16> */
.L_x_3167:
[----:B------:R-:W-:-:S04]  /*be70*/  SHF.R.U32.HI R18, RZ, 0x18, R18 ;  /* 0x00000018ff127819 */ /* 0x000fc80000011612 */
[----:B------:R-:W-:-:S04]  /*be80*/  LOP3.LUT R5, R5, 0x80, R18, 0xf8, !PT ;  /* 0x0000008005057812 */ /* 0x000fc800078ef812 */
[----:B------:R-:W-:-:S07]  /*be90*/  PRMT R0, R5, 0x7610, R0 ;  /* 0x0000761005007816 */ /* 0x000fce0000000000 */
.L_x_3166:
[----:B------:R-:W-:Y:S05]  /*bea0*/  BSYNC.RECONVERGENT B0 ;  /* 0x0000000000007941 */ /* 0x000fea0003800200 */
.L_x_3165:
[----:B------:R0:W-:Y:S01]  /*beb0*/  STG.E.U8 desc[UR36][R2.64], R0 ;  /* 0x0000000002007986 */ /* 0x0001e2000c101124 */
[----:B------:R-:W-:Y:S05]  /*bec0*/  BRA `(.L_x_3151) ;  /* 0x0000000400b47947 */ /* 0x000fea0003800000 */
.L_x_3159:
        /* <DEDUP_REMOVED lines=21> */
.L_x_3169:
[----:B-1-3-5:R-:W0:Y:S02]  /*c020*/  F2I.U64.TRUNC R18, R18 ;  /* 0x0000001200127311 */ /* 0x02ae24000020d800 */
[----:B0-----:R0:W-:Y:S01]  /*c030*/  STG.E.64 desc[UR36][R2.64], R18 ;  /* 0x0000001202007986 */ /* 0x0011e2000c101b24 */
[----:B------:R-:W-:Y:S05]  /*c040*/  BRA `(.L_x_3151) ;  /* 0x0000000400547947 */ /* 0x000fea0003800000 */
.L_x_3168:
[----:B-1-3-5:R-:W0:Y:S02]  /*c050*/  F2I.FTZ.U32.TRUNC.NTZ R5, R18 ;  /* 0x0000001200057305 */ /* 0x02ae24000021f000 */
[----:B0-----:R0:W-:Y:S01]  /*c060*/  STG.E desc[UR36][R2.64], R5 ;  /* 0x0000000502007986 */ /* 0x0011e2000c101924 */
[----:B------:R-:W-:Y:S05]  /*c070*/  BRA `(.L_x_3151) ;  /* 0x0000000400487947 */ /* 0x000fea0003800000 */
.L_x_3158:
        /* <DEDUP_REMOVED lines=12> */
.L_x_3171:
        /* <DEDUP_REMOVED lines=10> */
.L_x_3170:
[----:B------:R-:W-:-:S09]  /*c1e0*/  UISETP.NE.AND UP0, UPT, UR4, 0xf, UPT ;  /* 0x0000000f0400788c */ /* 0x000fd2000bf05270 */
[----:B------:R-:W-:Y:S05]  /*c1f0*/  BRA.U !UP0, `(.L_x_3172) ;  /* 0x0000000108e07547 */ /* 0x000fea000b800000 */
[----:B------:R-:W-:-:S09]  /*c200*/  UISETP.NE.AND UP0, UPT, UR4, 0x17, UPT ;  /* 0x000000170400788c */ /* 0x000fd2000bf05270 */
[----:B------:R-:W-:Y:S05]  /*c210*/  BRA.U !UP0, `(.L_x_3173) ;  /* 0x00000001088c7547 */ /* 0x000fea000b800000 */
[----:B------:R-:W-:-:S09]  /*c220*/  UISETP.NE.AND UP0, UPT, UR4, 0x18, UPT ;  /* 0x000000180400788c */ /* 0x000fd2000bf05270 */
[----:B------:R-:W-:Y:S05]  /*c230*/  BRA.U !UP0, `(.L_x_3174) ;  /* 0x0000000108447547 */ /* 0x000fea000b800000 */
.L_x_3150:
        /* <DEDUP_REMOVED lines=16> */
.L_x_3175:
[----:B------:R-:W-:Y:S05]  /*c340*/  BRA `(.L_x_3151) ;  /* 0x0000000000947947 */ /* 0x000fea0003800000 */
.L_x_3174:
        /* <DEDUP_REMOVED lines=12> */
.L_x_3177:
[----:B------:R-:W-:Y:S05]  /*c410*/  BSYNC.RECONVERGENT B0 ;  /* 0x0000000000007941 */ /* 0x000fea0003800200 */
.L_x_3176:
[----:B------:R-:W-:-:S05]  /*c420*/  LOP3.LUT R5, R0, 0x80, R7, 0xf8, !PT ;  /* 0x0000008000057812 */ /* 0x000fca00078ef807 */
[----:B------:R1:W-:Y:S01]  /*c430*/  STG.E.U8 desc[UR36][R2.64], R5 ;  /* 0x0000000502007986 */ /* 0x0003e2000c101124 */
[----:B------:R-:W-:Y:S05]  /*c440*/  BRA `(.L_x_3151) ;  /* 0x0000000000547947 */ /* 0x000fea0003800000 */
.L_x_3173:
        /* <DEDUP_REMOVED lines=11> */
.L_x_3179:
[----:B------:R-:W-:Y:S01]  /*c500*/  IMAD.MOV.U32 R0, RZ, RZ, 0x7f ;  /* 0x0000007fff007424 */ /* 0x000fe200078e00ff */
[----:B------:R-:W-:-:S04]  /*c510*/  ISETP.GT.U32.AND P0, PT, R4, 0x7f800000, PT ;  /* 0x7f8000000400780c */ /* 0x000fc80003f04070 */
[----:B------:R-:W-:-:S09]  /*c520*/  SEL R0, R0, 0x7c, P0 ;  /* 0x0000007c00007807 */ /* 0x000fd20000000000 */
.L_x_3180:
[----:B------:R-:W-:Y:S05]  /*c530*/  BSYNC.RECONVERGENT B0 ;  /* 0x0000000000007941 */ /* 0x000fea0003800200 */
.L_x_3178:
[----:B------:R-:W-:-:S04]  /*c540*/  SHF.R.U32.HI R5, RZ, 0x18, R18 ;  /* 0x00000018ff057819 */ /* 0x000fc80000011612 */
[----:B------:R-:W-:-:S05]  /*c550*/  LOP3.LUT R5, R0, 0x80, R5, 0xf8, !PT ;  /* 0x0000008000057812 */ /* 0x000fca00078ef805 */
[----:B------:R0:W-:Y:S01]  /*c560*/  STG.E.U8 desc[UR36][R2.64], R5 ;  /* 0x0000000502007986 */ /* 0x0001e2000c101124 */
[----:B------:R-:W-:Y:S05]  /*c570*/  BRA `(.L_x_3151) ;  /* 0x0000000000087947 */ /* 0x000fea0003800000 */
.L_x_3172:
[----:B-1-3-5:R-:W-:-:S05]  /*c580*/  F2FP.BF16.F32.PACK_AB R18, RZ, R18 ;  /* 0x00000012ff12723e */ /* 0x02afca00000010ff */
[----:B------:R2:W-:Y:S02]  /*c590*/  STG.E.U16 desc[UR36][R2.64], R18 ;  /* 0x0000001202007986 */ /* 0x0005e4000c101524 */
.L_x_3151:
[----:B------:R-:W-:-:S07]  /*c5a0*/  IADD3 R17, PT, PT, R17, 0x80, RZ ;  /* 0x0000008011117810 */ /* 0x000fce0007ffe0ff */
.L_x_3088:
[----:B------:R-:W-:Y:S05]  /*c5b0*/  BSYNC.RECONVERGENT B7 ;  /* 0x0000000000077941 */ /* 0x000fea0003800200 */
.L_x_3087:
        /* <DEDUP_REMOVED lines=357> */
.L_x_3181:
        /* <DEDUP_REMOVED lines=21> */
.L_x_3186:
[----:B------:R-:W2:Y:S02]  /*dd60*/  LDG.E.U8 R2, desc[UR36][R2.64] ;  /* 0x0000002402027981 */ /* 0x000ea4000c1e1100 */
[----:B--2---:R-:W-:Y:S01]  /*dd70*/  I2FP.F32.U32 R22, R2 ;  /* 0x0000000200167245 */ /* 0x004fe20000201000 */
[----:B------:R-:W-:Y:S06]  /*dd80*/  BRA `(.L_x_3188) ;  /* 0x0000000c00447947 */ /* 0x000fec0003800000 */
.L_x_3185:
        /* <DEDUP_REMOVED lines=9> */
.L_x_3190:
[----:B------:R-:W2:Y:S02]  /*de20*/  LDG.E R2, desc[UR36][R2.64] ;  /* 0x0000002402027981 */ /* 0x000ea4000c1e1900 */
[----:B--2---:R-:W-:Y:S01]  /*de30*/  I2FP.F32.S32 R22, R2 ;  /* 0x0000000200167245 */ /* 0x004fe20000201400 */
[----:B------:R-:W-:Y:S06]  /*de40*/  BRA `(.L_x_3188) ;  /* 0x0000000c00147947 */ /* 0x000fec0003800000 */
.L_x_3189:
[----:B------:R-:W2:Y:S02]  /*de50*/  LDG.E.U16 R2, desc[UR36][R2.64] ;  /* 0x0000002402027981 */ /* 0x000ea4000c1e1500 */
[----:B--2---:R4:W0:Y:S01]  /*de60*/  I2F.S16 R22, R2 ;  /* 0x0000000200167306 */ /* 0x0048220000101400 */
[----:B------:R-:W-:Y:S05]  /*de70*/  BRA `(.L_x_3188) ;  /* 0x0000000c00087947 */ /* 0x000fea0003800000 */
.L_x_3184:
        /* <DEDUP_REMOVED lines=8> */
.L_x_3192:
[----:B------:R-:W2:Y:S02]  /*df00*/  LDG.E.U16 R2, desc[UR36][R2.64] ;  /* 0x0000002402027981 */ /* 0x000ea4000c1e1500 */
[----:B--2---:R-:W-:Y:S01]  /*df10*/  HADD2.F32 R22, -RZ, R2.H0_H0 ;  /* 0x20000002ff167230 */ /* 0x004fe20000004100 */
[----:B------:R-:W-:Y:S06]  /*df20*/  BRA `(.L_x_3188) ;  /* 0x0000000800dc7947 */ /* 0x000fec0003800000 */
.L_x_3191:
        /* <DEDUP_REMOVED lines=8> */
.L_x_3194:
[----:B------:R-:W2:Y:S02]  /*dfb0*/  LDG.E.U16 R2, desc[UR36][R2.64] ;  /* 0x0000002402027981 */ /* 0x000ea4000c1e1500 */
[----:B--2---:R-:W-:Y:S01]  /*dfc0*/  HADD2.F32 R22, -RZ, R2.H0_H0 ;  /* 0x20000002ff167230 */ /* 0x004fe20000004100 */
[----:B------:R-:W-:Y:S06]  /*dfd0*/  BRA `(.L_x_3188) ;  /* 0x0000000800b07947 */ /* 0x000fec0003800000 */
.L_x_3193:
        /* <DEDUP_REMOVED lines=11> */
.L_x_3183:
        /* <DEDUP_REMOVED lines=12> */
.L_x_3197:
        /* <DEDUP_REMOVED lines=11> */
.L_x_3196:
        /* <DEDUP_REMOVED lines=25> */
.L_x_3199:
        /* <DEDUP_REMOVED lines=12> */
.L_x_3198:
[----:B------:R-:W2:Y:S02]  /*e450*/  LDG.E.U16 R2, desc[UR36][R2.64] ;  /* 0x0000002402027981 */ /* 0x000ea4000c1e1500 */
[----:B--2---:R-:W-:Y:S01]  /*e460*/  IMAD.U32 R22, R2, 0x10000, RZ ;  /* 0x0001000002167824 */ /* 0x004fe200078e00ff */
[----:B------:R-:W-:Y:S06]  /*e470*/  BRA `(.L_x_3188) ;  /* 0x0000000400887947 */ /* 0x000fec0003800000 */
.L_x_3195:
        /* <DEDUP_REMOVED lines=11> */
.L_x_3202:
        /* <DEDUP_REMOVED lines=20> */
.L_x_3204:
[----:B------:R-:W-:Y:S05]  /*e670*/  BSYNC.RECONVERGENT B0 ;  /* 0x0000000000007941 */ /* 0x000fea0003800200 */
.L_x_3203:
[----:B------:R-:W-:Y:S01]  /*e680*/  IMAD.SHL.U32 R0, R0, 0x100000, RZ ;  /* 0x0010000000007824 */ /* 0x000fe200078e00ff */
[----:B------:R-:W-:-:S04]  /*e690*/  LEA R2, R2, 0x3b800000, 0x17 ;  /* 0x3b80000002027811 */ /* 0x000fc800078eb8ff */
[----:B------:R-:W-:Y:S01]  /*e6a0*/  LOP3.LUT R22, R2, R0, R7, 0xfe, !PT ;  /* 0x0000000002167212 */ /* 0x000fe200078efe07 */
[----:B------:R-:W-:Y:S06]  /*e6b0*/  BRA `(.L_x_3188) ;  /* 0x0000000000f87947 */ /* 0x000fec0003800000 */
.L_x_3201:
        /* <DEDUP_REMOVED lines=20> */
.L_x_3206:
[----:B------:R-:W-:Y:S05]  /*e800*/  BSYNC.RECONVERGENT B0 ;  /* 0x0000000000007941 */ /* 0x000fea0003800200 */
.L_x_3205:
[----:B------:R-:W-:Y:S02]  /*e810*/  SHF.L.U32 R0, R0, 0x15, RZ ;  /* 0x0000001500007819 */ /* 0x000fe400000006ff */
[----:B------:R-:W-:-:S04]  /*e820*/  LEA R2, R2, 0x37800000, 0x17 ;  /* 0x3780000002027811 */ /* 0x000fc800078eb8ff */
[----:B------:R-:W-:Y:S01]  /*e830*/  LOP3.LUT R22, R2, R0, R7, 0xfe, !PT ;  /* 0x0000000002167212 */ /* 0x000fe200078efe07 */
[----:B------:R-:W-:Y:S06]  /*e840*/  BRA `(.L_x_3188) ;  /* 0x0000000000947947 */ /* 0x000fec0003800000 */
.L_x_3200:
        /* <DEDUP_REMOVED lines=14> */
.L_x_3187:
        /* <DEDUP_REMOVED lines=16> */
.L_x_3209:
[----:B------:R-:W-:Y:S01]  /*ea30*/  IMAD.MOV.U32 R22, RZ, RZ, RZ ;  /* 0x000000ffff167224 */ /* 0x000fe200078e00ff */
[----:B------:R-:W-:Y:S06]  /*ea40*/  BRA `(.L_x_3188) ;  /* 0x0000000000147947 */ /* 0x000fec0003800000 */
.L_x_3208:
[----:B------:R-:W2:Y:S02]  /*ea50*/  LDG.E.64 R22, desc[UR36][R2.64] ;  /* 0x0000002402167981 */ /* 0x000ea4000c1e1b00 */
[----:B--2---:R0:W1:Y:S02]  /*ea60*/  I2F.U64 R22, R22 ;  /* 0x0000001600167312 */ /* 0x0040640000301000 */
[----:B01----:R-:W-:Y:S05]  /*ea70*/  BRA `(.L_x_3188) ;  /* 0x0000000000087947 */ /* 0x003fea0003800000 */
.L_x_3207:
[----:B------:R-:W2:Y:S02]  /*ea80*/  LDG.E R2, desc[UR36][R2.64] ;  /* 0x0000002402027981 */ /* 0x000ea4000c1e1900 */
[----:B--2---:R-:W-:-:S07]  /*ea90*/  I2FP.F32.U32 R22, R2 ;  /* 0x0000000200167245 */ /* 0x004fce0000201000 */
.L_x_3188:
[----:B------:R-:W-:Y:S05]  /*eaa0*/  BSYNC.RECONVERGENT B6 ;  /* 0x0000000000067941 */ /* 0x000fea0003800200 */
.L_x_3182:
        /* <DEDUP_REMOVED lines=18> */
.L_x_3214:
[----:B------:R-:W2:Y:S02]  /*ebd0*/  LDG.E.U8 R2, desc[UR36][R2.64] ;  /* 0x0000002402027981 */ /* 0x000ea4000c1e1100 */
[----:B--2---:R-:W-:Y:S01]  /*ebe0*/  I2FP.F32.U32 R23, R2 ;  /* 0x0000000200177245 */ /* 0x004fe20000201000 */
[----:B------:R-:W-:Y:S06]  /*ebf0*/  BRA `(.L_x_3216) ;  /* 0x0000000c00447947 */ /* 0x000fec0003800000 */
.L_x_3213:
        /* <DEDUP_REMOVED lines=9> */
.L_x_3218:
[----:B------:R-:W2:Y:S02]  /*ec90*/  LDG.E R2, desc[UR36][R2.64] ;  /* 0x0000002402027981 */ /* 0x000ea4000c1e1900 */
[----:B--2---:R-:W-:Y:S01]  /*eca0*/  I2FP.F32.S32 R23, R2 ;  /* 0x0000000200177245 */ /* 0x004fe20000201400 */
[----:B------:R-:W-:Y:S06]  /*ecb0*/  BRA `(.L_x_3216) ;  /* 0x0000000c00147947 */ /* 0x000fec0003800000 */
.L_x_3217:
[----:B------:R-:W2:Y:S02]  /*ecc0*/  LDG.E.U16 R2, desc[UR36][R2.64] ;  /* 0x0000002402027981 */ /* 0x000ea4000c1e1500 */
[----:B--2---:R2:W4:Y:S01]  /*ecd0*/  I2F.S16 R23, R2 ;  /* 0x0000000200177306 */ /* 0x0045220000101400 */
[----:B------:R-:W-:Y:S05]  /*ece0*/  BRA `(.L_x_3216) ;  /* 0x0000000c00087947 */ /* 0x000fea0003800000 */
.L_x_3212:
        /* <DEDUP_REMOVED lines=8> */
.L_x_3220:
[----:B------:R-:W2:Y:S02]  /*ed70*/  LDG.E.U16 R2, desc[UR36][R2.64] ;  /* 0x0000002402027981 */ /* 0x000ea4000c1e1500 */
[----:B--2---:R-:W-:Y:S01]  /*ed80*/  HADD2.F32 R23, -RZ, R2.H0_H0 ;  /* 0x20000002ff177230 */ /* 0x004fe20000004100 */
[----:B------:R-:W-:Y:S06]  /*ed90*/  BRA `(.L_x_3216) ;  /* 0x0000000800dc7947 */ /* 0x000fec0003800000 */
.L_x_3219:
        /* <DEDUP_REMOVED lines=8> */
.L_x_3222:
[----:B------:R-:W2:Y:S02]  /*ee20*/  LDG.E.U16 R2, desc[UR36][R2.64] ;  /* 0x0000002402027981 */ /* 0x000ea4000c1e1500 */
[----:B--2---:R-:W-:Y:S01]  /*ee30*/  HADD2.F32 R23, -RZ, R2.H0_H0 ;  /* 0x20000002ff177230 */ /* 0x004fe20000004100 */
[----:B------:R-:W-:Y:S06]  /*ee40*/  BRA `(.L_x_3216) ;  /* 0x0000000800b07947 */ /* 0x000fec0003800000 */
.L_x_3221:
        /* <DEDUP_REMOVED lines=11> */
.L_x_3211:
        /* <DEDUP_REMOVED lines=12> */
.L_x_3225:
        /* <DEDUP_REMOVED lines=11> */
.L_x_3224:
        /* <DEDUP_REMOVED lines=14> */
[----:B------:R-:W-:Y:S01]  /*f150*/  IADD3 R5, PT, PT, R4, -0x4, RZ ;  /* 0xfffffffc04057810 */ /* 0x000fe20007ffe0ff */
[----:B------:R-:W-:-:S03]  /*f160*/  VIADD R4, R0, 0x1000000 ;  /* 0x0100000000047836 */ /* 0x000fc60000000000 */
[----:B------:R-:W-:Y:S01]  /*f170*/  SHF.L.U32 R6, R0, R5, RZ ;  /* 0x0000000500067219 */ /* 0x000fe200000006ff */
[----:B------:R-:W-:Y:S01]  /*f180*/  IMAD.SHL.U32 R5, R5, 0x800000, RZ ;  /* 0x0080000005057824 */ /* 0x000fe200078e00ff */
[----:B------:R-:W-:-:S04]  /*f190*/  SHF.R.S32.HI R4, RZ, 0x8, R4 ;  /* 0x00000008ff047819 */ /* 0x000fc80000011404 */
[----:B------:R-:W-:-:S04]  /*f1a0*/  LEA.HI R5, R6, -R5, RZ, 0x1c ;  /* 0x8000000506057211 */ /* 0x000fc800078fe0ff */
[----:B------:R-:W-:-:S04]  /*f1b0*/  IADD3 R5, PT, PT, R5, 0x3c000000, RZ ;  /* 0x3c00000005057810 */ /* 0x000fc80007ffe0ff */
[----:B------:R-:W-:-:S04]  /*f1c0*/  LOP3.LUT R4, R5, 0x7f800000, R4, 0xf8, !PT ;  /* 0x7f80000005047812 */ /* 0x000fc800078ef804 */
[----:B------:R-:W-:-:S04]  /*f1d0*/  SEL R4, R4, RZ, P0 ;  /* 0x000000ff04047207 */ /* 0x000fc80000000000 */
[----:B------:R-:W-:Y:S01]  /*f1e0*/  LOP3.LUT R23, R4, 0x80000000, R23, 0xf8, !PT ;  /* 0x8000000004177812 */ /* 0x000fe200078ef817 */
[----:B------:R-:W-:Y:S06]  /*f1f0*/  BRA `(.L_x_3216) ;  /* 0x0000000400c47947 */ /* 0x000fec0003800000 */
.L_x_3227:
        /* <DEDUP_REMOVED lines=12> */
.L_x_3226:
[----:B------:R-:W2:Y:S02]  /*f2c0*/  LDG.E.U16 R2, desc[UR36][R2.64] ;  /* 0x0000002402027981 */ /* 0x000ea4000c1e1500 */
[----:B--2---:R-:W-:Y:S01]  /*f2d0*/  SHF.L.U32 R23, R2, 0x10, RZ ;  /* 0x0000001002177819 */ /* 0x004fe200000006ff */
[----:B------:R-:W-:Y:S06]  /*f2e0*/  BRA `(.L_x_3216) ;  /* 0x0000000400887947 */ /* 0x000fec0003800000 */
.L_x_3223:
        /* <DEDUP_REMOVED lines=11> */
.L_x_3230:
        /* <DEDUP_REMOVED lines=20> */
.L_x_3232:
[----:B------:R-:W-:Y:S05]  /*f4e0*/  BSYNC.RECONVERGENT B0 ;  /* 0x0000000000007941 */ /* 0x000fea0003800200 */
.L_x_3231:
[----:B------:R-:W-:Y:S01]  /*f4f0*/  IMAD.SHL.U32 R0, R0, 0x100000, RZ ;  /* 0x0010000000007824 */ /* 0x000fe200078e00ff */
[----:B------:R-:W-:-:S04]  /*f500*/  LEA R2, R2, 0x3b800000, 0x17 ;  /* 0x3b80000002027811 */ /* 0x000fc800078eb8ff */
[----:B------:R-:W-:Y:S01]  /*f510*/  LOP3.LUT R23, R2, R0, R23, 0xfe, !PT ;  /* 0x0000000002177212 */ /* 0x000fe200078efe17 */
[----:B------:R-:W-:Y:S06]  /*f520*/  BRA `(.L_x_3216) ;  /* 0x0000000000f87947 */ /* 0x000fec0003800000 */
.L_x_3229:
[----:B------:R-:W2:Y:S01]  /*f530*/  LDG.E.U8 R3, desc[UR36][R2.64] ;  /* 0x0000002402037981 */ /* 0x000ea2000c1e1100 */
        /* <DEDUP_REMOVED lines=19> */
.L_x_3234:
[----:B------:R-:W-:Y:S05]  /*f670*/  BSYNC.RECONVERGENT B0 ;  /* 0x0000000000007941 */ /* 0x000fea0003800200 */
.L_x_3233:
[----:B------:R-:W-:Y:S01]  /*f680*/  IMAD.SHL.U32 R0, R0, 0x200000, RZ ;  /* 0x0020000000007824 */ /* 0x000fe200078e00ff */
[----:B------:R-:W-:-:S04]  /*f690*/  LEA R2, R2, 0x37800000, 0x17 ;  /* 0x3780000002027811 */ /* 0x000fc800078eb8ff */
[----:B------:R-:W-:Y:S01]  /*f6a0*/  LOP3.LUT R23, R2, R0, R23, 0xfe, !PT ;  /* 0x0000000002177212 */ /* 0x000fe200078efe17 */
[----:B------:R-:W-:Y:S06]  /*f6b0*/  BRA `(.L_x_3216) ;  /* 0x0000000000947947 */ /* 0x000fec0003800000 */
.L_x_3228:
        /* <DEDUP_REMOVED lines=14> */
.L_x_3215:
        /* <DEDUP_REMOVED lines=10> */
[----:B-1----:R-:W-:-:S02]  /*f840*/  IMAD.U32 R6, RZ, RZ, UR6 ;  /* 0x00000006ff067e24 */ /* 0x002fc4000f8e00ff */
[----:B------:R-:W-:Y:S01]  /*f850*/  IMAD.U32 R7, RZ, RZ, UR7 ;  /* 0x00000007ff077e24 */ /* 0x000fe2000f8e00ff */
[----:B----4-:R-:W-:Y:S01]  /*f860*/  MOV R10, UR8 ;  /* 0x00000008000a7c02 */ /* 0x010fe20008000f00 */
[----:B------:R-:W-:-:S07]  /*f870*/  IMAD.U32 R11, RZ, RZ, UR9 ;  /* 0x00000009ff0b7e24 */ /* 0x000fce000f8e00ff */
[----:B------:R-:W-:-:S07]  /*f880*/  LEPC R20, `(.L_x_3237) ;  /* 0x000000001014794e */ /* 0x000fce0000000000 */
[----:B--23-5:R-:W-:Y:S05]  /*f890*/  CALL.ABS.NOINC R2 ;  /* 0x0000000002007343 */ /* 0x02cfea0003c00000 */
.L_x_3237:
[----:B------:R-:W-:Y:S01]  /*f8a0*/  IMAD.MOV.U32 R23, RZ, RZ, RZ ;  /* 0x000000ffff177224 */ /* 0x000fe200078e00ff */
[----:B------:R-:W-:Y:S06]  /*f8b0*/  BRA `(.L_x_3216) ;  /* 0x0000000000147947 */ /* 0x000fec0003800000 */
.L_x_3236:
[----:B------:R-:W2:Y:S02]  /*f8c0*/  LDG.E.64 R2, desc[UR36][R2.64] ;  /* 0x0000002402027981 */ /* 0x000ea4000c1e1b00 */
[----:B--2---:R0:W1:Y:S02]  /*f8d0*/  I2F.U64 R23, R2 ;  /* 0x0000000200177312 */ /* 0x0040640000301000 */
[----:B01----:R-:W-:Y:S05]  /*f8e0*/  BRA `(.L_x_3216) ;  /* 0x0000000000087947 */ /* 0x003fea0003800000 */
.L_x_3235:
[----:B------:R-:W2:Y:S02]  /*f8f0*/  LDG.E R2, desc[UR36][R2.64] ;  /* 0x0000002402027981 */ /* 0x000ea4000c1e1900 */
[----:B--2---:R-:W-:-:S07]  /*f900*/  I2FP.F32.U32 R23, R2 ;  /* 0x0000000200177245 */ /* 0x004fce0000201000 */
.L_x_3216:
[----:B------:R-:W-:Y:S05]  /*f910*/  BSYNC.RECONVERGENT B6 ;  /* 0x0000000000067941 */ /* 0x000fea0003800200 */
.L_x_3210:
        /* <DEDUP_REMOVED lines=11> */
[----:B0--3-5:R-:W0:Y:S02]  /*f9d0*/  F2I.FTZ.TRUNC.NTZ R3, R22 ;  /* 0x0000001600037305 */ /* 0x029e24000021f100 */
[----:B0-----:R-:W-:Y:S01]  /*f9e0*/  STG.E.U8 desc[UR36][R16.64], R3 ;  /* 0x0000000310007986 */ /* 0x001fe2000c101124 */
[----:B------:R-:W-:Y:S05]  /*f9f0*/  EXIT ;  /* 0x000000000000794d */ /* 0x000fea0003800000 */
.L_x_3241:
[----:B-1-345:R-:W0:Y:S02]  /*fa00*/  F2I.S64.TRUNC R22, R22 ;  /* 0x0000001600167311 */ /* 0x03ae24000020d900 */
[----:B0-----:R-:W-:-:S05]  /*fa10*/  MOV R3, R22 ;  /* 0x0000001600037202 */ /* 0x001fca0000000f00 */
[----:B------:R-:W-:Y:S01]  /*fa20*/  STG.E.U8 desc[UR36][R16.64], R3 ;  /* 0x0000000310007986 */ /* 0x000fe2000c101124 */
[----:B------:R-:W-:Y:S05]  /*fa30*/  EXIT ;  /* 0x000000000000794d */ /* 0x000fea0003800000 */
.L_x_3240:
[----:B------:R-:W-:-:S09]  /*fa40*/  UISETP.NE.AND UP0, UPT, UR4, 0x2, UPT ;  /* 0x000000020400788c */ /* 0x000fd2000bf05270 */
[----:B------:R-:W-:Y:S05]  /*fa50*/  BRA.U !UP0, `(.L_x_3243) ;  /* 0x0000000108287547 */ /* 0x000fea000b800000 */
[----:B------:R-:W-:-:S09]  /*fa60*/  UISETP.NE.AND UP0, UPT, UR4, 0x3, UPT ;  /* 0x000000030400788c */ /* 0x000fd2000bf05270 */
[----:B------:R-:W-:Y:S05]  /*fa70*/  BRA.U !UP0, `(.L_x_3244) ;  /* 0x0000000108147547 */ /* 0x000fea000b800000 */
[----:B------:R-:W-:-:S09]  /*fa80*/  UISETP.NE.AND UP0, UPT, UR4, 0x4, UPT ;  /* 0x000000040400788c */ /* 0x000fd2000bf05270 */
[----:B------:R-:W-:Y:S05]  /*fa90*/  BRA.U UP0, `(.L_x_3242) ;  /* 0x00000009004c7547 */ /* 0x000fea000b800000 */
[----:B-1-345:R-:W1:Y:S02]  /*faa0*/  F2I.S64.TRUNC R22, R22 ;  /* 0x0000001600167311 */ /* 0x03ae64000020d900 */
[----:B-1----:R-:W-:Y:S01]  /*fab0*/  STG.E.64 desc[UR36][R16.64], R22 ;  /* 0x0000001610007986 */ /* 0x002fe2000c101b24 */
[----:B------:R-:W-:Y:S05]  /*fac0*/  EXIT ;  /* 0x000000000000794d */ /* 0x000fea0003800000 */
.L_x_3244:
[----:B0--3-5:R-:W0:Y:S02]  /*fad0*/  F2I.FTZ.TRUNC.NTZ R3, R22 ;  /* 0x0000001600037305 */ /* 0x029e24000021f100 */
[----:B0-----:R-:W-:Y:S01]  /*fae0*/  STG.E desc[UR36][R16.64], R3 ;  /* 0x0000000310007986 */ /* 0x001fe2000c101924 */
[----:B------:R-:W-:Y:S05]  /*faf0*/  EXIT ;  /* 0x000000000000794d */ /* 0x000fea0003800000 */
.L_x_3243:
[----:B0--3-5:R-:W0:Y:S02]  /*fb00*/  F2I.FTZ.TRUNC.NTZ R3, R22 ;  /* 0x0000001600037305 */ /* 0x029e24000021f100 */
[----:B0-----:R-:W-:Y:S01]  /*fb10*/  STG.E.U16 desc[UR36][R16.64], R3 ;  /* 0x0000000310007986 */ /* 0x001fe2000c101524 */
[----:B------:R-:W-:Y:S05]  /*fb20*/  EXIT ;  /* 0x000000000000794d */ /* 0x000fea0003800000 */
.L_x_3239:
[----:B------:R-:W-:-:S09]  /*fb30*/  UISETP.GT.AND UP0, UPT, UR4, 0x6, UPT ;  /* 0x000000060400788c */ /* 0x000fd2000bf04270 */
[----:B------:R-:W-:Y:S05]  /*fb40*/  BRA.U UP0, `(.L_x_3245) ;  /* 0x0000000100247547 */ /* 0x000fea000b800000 */
[----:B------:R-:W-:-:S09]  /*fb50*/  UISETP.NE.AND UP0, UPT, UR4, 0x5, UPT ;  /* 0x000000050400788c */ /* 0x000fd2000bf05270 */
[----:B------:R-:W-:Y:S05]  /*fb60*/  BRA.U !UP0, `(.L_x_3246) ;  /* 0x0000000108107547 */ /* 0x000fea000b800000 */
[----:B------:R-:W-:-:S09]  /*fb70*/  UISETP.NE.AND UP0, UPT, UR4, 0x6, UPT ;  /* 0x000000060400788c */ /* 0x000fd2000bf05270 */
[----:B------:R-:W-:Y:S05]  /*fb80*/  BRA.U UP0, `(.L_x_3242) ;  /* 0x0000000900107547 */ /* 0x000fea000b800000 */
[----:B---3-5:R-:W-:Y:S01]  /*fb90*/  STG.E desc[UR36][R16.64], R22 ;  /* 0x0000001610007986 */ /* 0x028fe2000c101924 */
[----:B------:R-:W-:Y:S05]  /*fba0*/  EXIT ;  /* 0x000000000000794d */ /* 0x000fea0003800000 */
.L_x_3246:
[----:B---3-5:R-:W-:-:S05]  /*fbb0*/  F2FP.F16.F32.PACK_AB R22, RZ, R22 ;  /* 0x00000016ff16723e */ /* 0x028fca00000000ff */
[----:B------:R-:W-:Y:S01]  /*fbc0*/  STG.E.U16 desc[UR36][R16.64], R22 ;  /* 0x0000001610007986 */ /* 0x000fe2000c101524 */
[----:B------:R-:W-:Y:S05]  /*fbd0*/  EXIT ;  /* 0x000000000000794d */ /* 0x000fea0003800000 */
.L_x_3245:
[----:B------:R-:W-:-:S09]  /*fbe0*/  UISETP.NE.AND UP0, UPT, UR4, 0x7, UPT ;  /* 0x000000070400788c */ /* 0x000fd2000bf05270 */
[----:B------:R-:W-:Y:S05]  /*fbf0*/  BRA.U !UP0, `(.L_x_3247) ;  /* 0x0000000108247547 */ /* 0x000fea000b800000 */
[----:B------:R-:W-:-:S09]  /*fc00*/  UISETP.NE.AND UP0, UPT, UR4, 0x8, UPT ;  /* 0x000000080400788c */ /* 0x000fd2000bf05270 */
[----:B------:R-:W-:Y:S05]  /*fc10*/  BRA.U !UP0, `(.L_x_3248) ;  /* 0x0000000108107547 */ /* 0x000fea000b800000 */
[----:B------:R-:W-:-:S09]  /*fc20*/  UISETP.NE.AND UP0, UPT, UR4, 0x9, UPT ;  /* 0x000000090400788c */ /* 0x000fd2000bf05270 */
[----:B------:R-:W-:Y:S05]  /*fc30*/  BRA.U UP0, `(.L_x_3242) ;  /* 0x0000000500e47547 */ /* 0x000fea000b800000 */
[----:B-1-345:R-:W-:Y:S01]  /*fc40*/  STG.E.64 desc[UR36][R16.64], R22 ;  /* 0x0000001610007986 */ /* 0x03afe2000c101b24 */
[----:B------:R-:W-:Y:S05]  /*fc50*/  EXIT ;  /* 0x000000000000794d */ /* 0x000fea0003800000 */
.L_x_3248:
[----:B-1-345:R-:W-:-:S05]  /*fc60*/  F2FP.F16.F32.PACK_AB R23, R23, R22 ;  /* 0x000000161717723e */ /* 0x03afca00000000ff */
[----:B------:R-:W-:Y:S01]  /*fc70*/  STG.E desc[UR36][R16.64], R23 ;  /* 0x0000001710007986 */ /* 0x000fe2000c101924 */
[----:B------:R-:W-:Y:S05]  /*fc80*/  EXIT ;  /* 0x000000000000794d */ /* 0x000fea0003800000 */
.L_x_3247:
[----:B0-23-5:R-:W-:-:S06]  /*fc90*/  FMUL.FTZ R2, R22, 1 ;  /* 0x3f80000016027820 */ /* 0x02dfcc0000410000 */
[----:B------:R-:W0:Y:S02]  /*fca0*/  F2F.F64.F32 R2, R2 ;  /* 0x0000000200027310 */ /* 0x000e240000201800 */
[----:B0-----:R-:W-:Y:S01]  /*fcb0*/  STG.E.64 desc[UR36][R16.64], R2 ;  /* 0x0000000210007986 */ /* 0x001fe2000c101b24 */
[----:B------:R-:W-:Y:S05]  /*fcc0*/  EXIT ;  /* 0x000000000000794d */ /* 0x000fea0003800000 */
.L_x_3238:
        /* <DEDUP_REMOVED lines=10> */
[----:B0--3-5:R-:W0:Y:S02]  /*fd70*/  F2I.FTZ.U32.TRUNC.NTZ R3, R22 ;  /* 0x0000001600037305 */ /* 0x029e24000021f000 */
[----:B0-----:R-:W-:Y:S01]  /*fd80*/  STG.E.U16 desc[UR36][R16.64], R3 ;  /* 0x0000000310007986 */ /* 0x001fe2000c101524 */
[----:B------:R-:W-:Y:S05]  /*fd90*/  EXIT ;  /* 0x000000000000794d */ /* 0x000fea0003800000 */
.L_x_3252:
[----:B0-23-5:R-:W-:Y:S01]  /*fda0*/  LOP3.LUT R2, R22, 0x7fffffff, RZ, 0xc0, !PT ;  /* 0x7fffffff16027812 */ /* 0x02dfe200078ec0ff */
        /* <DEDUP_REMOVED lines=15> */
.L_x_3255:
[----:B------:R-:W-:-:S04]  /*fea0*/  SHF.R.U32.HI R22, RZ, 0x18, R22 ;  /* 0x00000018ff167819 */ /* 0x000fc80000011616 */
[----:B------:R-:W-:-:S04]  /*feb0*/  LOP3.LUT R3, R3, 0x80, R22, 0xf8, !PT ;  /* 0x0000008003037812 */ /* 0x000fc800078ef816 */
[----:B------:R-:W-:-:S07]  /*fec0*/  PRMT R8, R3, 0x7610, R8 ;  /* 0x0000761003087816 */ /* 0x000fce0000000008 */
.L_x_3254:
[----:B------:R-:W-:Y:S05]  /*fed0*/  BSYNC.RECONVERGENT B0 ;  /* 0x0000000000007941 */ /* 0x000fea0003800200 */
.L_x_3253:
[----:B------:R-:W-:Y:S01]  /*fee0*/  STG.E.U8 desc[UR36][R16.64], R8 ;  /* 0x0000000810007986 */ /* 0x000fe2000c101124 */
[----:B------:R-:W-:Y:S05]  /*fef0*/  EXIT ;  /* 0x000000000000794d */ /* 0x000fea0003800000 */
.L_x_3251:
        /* <DEDUP_REMOVED lines=16> */
.L_x_3258:
[----:B------:R-:W-:-:S04]  /*10000*/  SHF.R.U32.HI R22, RZ, 0x18, R22 ;  /* 0x00000018ff167819 */ /* 0x000fc80000011616 */
[----:B------:R-:W-:-:S04]  /*10010*/  LOP3.LUT R3, R3, 0x80, R22, 0xf8, !PT ;  /* 0x0000008003037812 */ /* 0x000fc800078ef816 */
[----:B------:R-:W-:-:S07]  /*10020*/  PRMT R8, R3, 0x7610, R8 ;  /* 0x0000761003087816 */ /* 0x000fce0000000008 */
.L_x_3257:
[----:B------:R-:W-:Y:S05]  /*10030*/  BSYNC.RECONVERGENT B0 ;  /* 0x0000000000007941 */ /* 0x000fea0003800200 */
.L_x_3256:
[----:B------:R-:W-:Y:S01]  /*10040*/  STG.E.U8 desc[UR36][R16.64], R8 ;  /* 0x0000000810007986 */ /* 0x000fe2000c101124 */
[----:B------:R-:W-:Y:S05]  /*10050*/  EXIT ;  /* 0x000000000000794d */ /* 0x000fea0003800000 */
.L_x_3250:
[----:B------:R-:W-:-:S09]  /*10060*/  UISETP.NE.AND UP0, UPT, UR4, 0x1c, UPT ;  /* 0x0000001c0400788c */ /* 0x000fd2000bf05270 */
[----:B------:R-:W-:Y:S05]  /*10070*/  BRA.U !UP0, `(.L_x_3259) ;  /* 0x0000000108587547 */ /* 0x000fea000b800000 */
[----:B------:R-:W-:-:S09]  /*10080*/  UISETP.NE.AND UP0, UPT, UR4, 0x1d, UPT ;  /* 0x0000001d0400788c */ /* 0x000fd2000bf05270 */
[----:B------:R-:W-:Y:S05]  /*10090*/  BRA.U !UP0, `(.L_x_3260) ;  /* 0x0000000108447547 */ /* 0x000fea000b800000 */
[----:B------:R-:W-:-:S09]  /*100a0*/  UISETP.NE.AND UP0, UPT, UR4, 0x2c, UPT ;  /* 0x0000002c0400788c */ /* 0x000fd2000bf05270 */
[----:B------:R-:W-:Y:S05]  /*100b0*/  BRA.U UP0, `(.L_x_3242) ;  /* 0x0000000100c47547 */ /* 0x000fea000b800000 */
[----:B0-23-5:R-:W-:-:S04]  /*100c0*/  SHF.R.U32.HI R2, RZ, 0x17, R22 ;  /* 0x00000017ff027819 */ /* 0x02dfc80000011616 */
        /* <DEDUP_REMOVED lines=12> */
[----:B------:R-:W-:Y:S01]  /*10190*/  STG.E.U8 desc[UR36][R16.64], R3 ;  /* 0x0000000310007986 */ /* 0x000fe2000c101124 */
[----:B------:R-:W-:Y:S05]  /*101a0*/  EXIT ;  /* 0x000000000000794d */ /* 0x000fea0003800000 */
.L_x_3260:
[----:B-1-345:R-:W1:Y:S02]  /*101b0*/  F2I.U64.TRUNC R22, R22 ;  /* 0x0000001600167311 */ /* 0x03ae64000020d800 */
[----:B-1----:R-:W-:Y:S01]  /*101c0*/  STG.E.64 desc[UR36][R16.64], R22 ;  /* 0x0000001610007986 */ /* 0x002fe2000c101b24 */
[----:B------:R-:W-:Y:S05]  /*101d0*/  EXIT ;  /* 0x000000000000794d */ /* 0x000fea0003800000 */
.L_x_3259:
[----:B0--3-5:R-:W0:Y:S02]  /*101e0*/  F2I.FTZ.U32.TRUNC.NTZ R3, R22 ;  /* 0x0000001600037305 */ /* 0x029e24000021f000 */
[----:B0-----:R-:W-:Y:S01]  /*101f0*/  STG.E desc[UR36][R16.64], R3 ;  /* 0x0000000310007986 */ /* 0x001fe2000c101924 */
[----:B------:R-:W-:Y:S05]  /*10200*/  EXIT ;  /* 0x000000000000794d */ /* 0x000fea0003800000 */
.L_x_3249:
[----:B------:R-:W-:-:S09]  /*10210*/  UISETP.GT.AND UP0, UPT, UR4, 0xe, UPT ;  /* 0x0000000e0400788c */ /* 0x000fd2000bf04270 */
[----:B------:R-:W-:Y:S05]  /*10220*/  BRA.U UP0, `(.L_x_3261) ;  /* 0x0000000100507547 */ /* 0x000fea000b800000 */
[----:B------:R-:W-:-:S09]  /*10230*/  UISETP.NE.AND UP0, UPT, UR4, 0xa, UPT ;  /* 0x0000000a0400788c */ /* 0x000fd2000bf05270 */
[----:B------:R-:W-:Y:S05]  /*10240*/  BRA.U !UP0, `(.L_x_3262) ;  /* 0x0000000108207547 */ /* 0x000fea000b800000 */
[----:B------:R-:W-:-:S09]  /*10250*/  UISETP.NE.AND UP0, UPT, UR4, 0xb, UPT ;  /* 0x0000000b0400788c */ /* 0x000fd2000bf05270 */
[----:B------:R-:W-:Y:S05]  /*10260*/  BRA.U UP0, `(.L_x_3242) ;  /* 0x0000000100587547 */ /* 0x000fea000b800000 */
[----:B---3-5:R-:W-:Y:S02]  /*10270*/  FSETP.NEU.FTZ.AND P0, PT, R22, RZ, PT ;  /* 0x000000ff1600720b */ /* 0x028fe40003f1d000 */
[----:B-1--4-:R-:W-:-:S04]  /*10280*/  FSETP.NEU.FTZ.AND P1, PT, R23, RZ, PT ;  /* 0x000000ff1700720b */ /* 0x012fc80003f3d000 */
[----:B------:R-:W-:-:S04]  /*10290*/  PLOP3.LUT P0, PT, P0, P1, PT, 0xf8, 0x8f ;  /* 0x00000000008f781c */ /* 0x000fc80000703f70 */
[----:B0-----:R-:W-:-:S05]  /*102a0*/  SEL R3, RZ, 0x1, !P0 ;  /* 0x00000001ff037807 */ /* 0x001fca0004000000 */
[----:B------:R-:W-:Y:S01]  /*102b0*/  STG.E.U8 desc[UR36][R16.64], R3 ;  /* 0x0000000310007986 */ /* 0x000fe2000c101124 */
[----:B------:R-:W-:Y:S05]  /*102c0*/  EXIT ;  /* 0x000000000000794d */ /* 0x000fea0003800000 */
.L_x_3262:
[----:B---3-5:R-:W-:Y:S01]  /*102d0*/  FMUL.FTZ R4, R22, 1 ;  /* 0x3f80000016047820 */ /* 0x028fe20000410000 */
[----:B-1--4-:R-:W-:-:S05]  /*102e0*/  FMUL.FTZ R6, R23, 1 ;  /* 0x3f80000017067820 */ /* 0x012fca0000410000 */
[----:B------:R-:W-:-:S15]  /*102f0*/  F2F.F64.F32 R4, R4 ;  /* 0x0000000400047310 */ /* 0x000fde0000201800 */
[----:B------:R-:W-:-:S15]  /*10300*/  NOP ;  /* 0x0000000000007918 */ /* 0x000fde0000000000 */
[----:B------:R-:W-:-:S15]  /*10310*/  NOP ;  /* 0x0000000000007918 */ /* 0x000fde0000000000 */
[----:B------:R-:W-:-:S15]  /*10320*/  NOP ;  /* 0x0000000000007918 */ /* 0x000fde0000000000 */
[----:B------:R-:W-:-:S04]  /*10330*/  NOP ;  /* 0x0000000000007918 */ /* 0x000fc80000000000 */
[----:B------:R-:W1:Y:S02]  /*10340*/  F2F.F64.F32 R6, R6 ;  /* 0x0000000600067310 */ /* 0x000e640000201800 */
[----:B-1----:R-:W-:Y:S01]  /*10350*/  STG.E.128 desc[UR36][R16.64], R4 ;  /* 0x0000000410007986 */ /* 0x002fe2000c101d24 */
[----:B------:R-:W-:Y:S05]  /*10360*/  EXIT ;  /* 0x000000000000794d */ /* 0x000fea0003800000 */
.L_x_3261:
[----:B------:R-:W-:-:S09]  /*10370*/  UISETP.NE.AND UP0, UPT, UR4, 0xf, UPT ;  /* 0x0000000f0400788c */ /* 0x000fd2000bf05270 */
[----:B------:R-:W-:Y:S05]  /*10380*/  BRA.U !UP0, `(.L_x_3263) ;  /* 0x0000000108e07547 */ /* 0x000fea000b800000 */
[----:B------:R-:W-:-:S09]  /*10390*/  UISETP.NE.AND UP0, UPT, UR4, 0x17, UPT ;  /* 0x000000170400788c */ /* 0x000fd2000bf05270 */
[----:B------:R-:W-:Y:S05]  /*103a0*/  BRA.U !UP0, `(.L_x_3264) ;  /* 0x00000001088c7547 */ /* 0x000fea000b800000 */
[----:B------:R-:W-:-:S09]  /*103b0*/  UISETP.NE.AND UP0, UPT, UR4, 0x18, UPT ;  /* 0x000000180400788c */ /* 0x000fd2000bf05270 */
[----:B------:R-:W-:Y:S05]  /*103c0*/  BRA.U !UP0, `(.L_x_3265) ;  /* 0x0000000108447547 */ /* 0x000fea000b800000 */
.L_x_3242:
[----:B------:R-:W-:Y:S01]  /*103d0*/  MOV R0, 0x0 ;  /* 0x0000000000007802 */ /* 0x000fe20000000f00 */
[----:B------:R-:W1:Y:S01]  /*103e0*/  LDCU.64 UR4, c[0x4][0x118] ;  /* 0x01002300ff0477ac */ /* 0x000e620008000a00 */
[----:B------:R-:W-:Y:S02]  /*103f0*/  HFMA2 R13, -RZ, RZ, 0, 0 ;  /* 0x00000000ff0d7431 */ /* 0x000fe400000001ff */
[----:B------:R-:W-:Y:S01]  /*10400*/  IMAD.MOV.U32 R8, RZ, RZ, 0x65 ;  /* 0x00000065ff087424 */ /* 0x000fe200078e00ff */
[----:B0-2---:R0:W2:Y:S01]  /*10410*/  LDC.64 R2, c[0x4][R0] ;  /* 0x0100000000027b82 */ /* 0x0050a20000000a00 */
[----:B------:R-:W3:Y:S01]  /*10420*/  LDCU.64 UR6, c[0x4][0x120] ;  /* 0x01002400ff0677ac */ /* 0x000ee20008000a00 */
[----:B------:R-:W-:Y:S01]  /*10430*/  IMAD.MOV.U32 R12, RZ, RZ, 0x1 ;  /* 0x00000001ff0c7424 */ /* 0x000fe200078e00ff */
[----:B------:R-:W4:Y:S01]  /*10440*/  LDCU.64 UR8, c[0x4][0x20] ;  /* 0x01000400ff0877ac */ /* 0x000f220008000a00 */
[----:B-1----:R-:W-:Y:S02]  /*10450*/  IMAD.U32 R4, RZ, RZ, UR4 ;  /* 0x00000004ff047e24 */ /* 0x002fe4000f8e00ff */
[----:B------:R-:W-:Y:S01]  /*10460*/  IMAD.U32 R5, RZ, RZ, UR5 ;  /* 0x00000005ff057e24 */ /* 0x000fe2000f8e00ff */
[----:B---3--:R-:W-:Y:S01]  /*10470*/  MOV R6, UR6 ;  /* 0x0000000600067c02 */ /* 0x008fe20008000f00 */
[----:B------:R-:W-:-:S02]  /*10480*/  IMAD.U32 R7, RZ, RZ, UR7 ;  /* 0x00000007ff077e24 */ /* 0x000fc4000f8e00ff */
[----:B----4-:R-:W-:Y:S01]  /*10490*/  IMAD.U32 R10, RZ, RZ, UR8 ;  /* 0x00000008ff0a7e24 */ /* 0x010fe2000f8e00ff */
[----:B0-----:R-:W-:-:S07]  /*104a0*/  MOV R11, UR9 ;  /* 0x00000009000b7c02 */ /* 0x001fce0008000f00 */
[----:B------:R-:W-:-:S07]  /*104b0*/  LEPC R20, `(.L_x_3266) ;  /* 0x000000001014794e */ /* 0x000fce0000000000 */
[----:B--2--5:R-:W-:Y:S05]  /*104c0*/  CALL.ABS.NOINC R2 ;  /* 0x0000000002007343 */ /* 0x024fea0003c00000 */
.L_x_3266:
[----:B------:R-:W-:Y:S05]  /*104d0*/  EXIT ;  /* 0x000000000000794d */ /* 0x000fea0003800000 */
.L_x_3265:
[----:B0-23-5:R-:W-:Y:S01]  /*104e0*/  LOP3.LUT R2, R22, 0x7fffffff, RZ, 0xc0, !PT ;  /* 0x7fffffff16027812 */ /* 0x02dfe200078ec0ff */
        /* <DEDUP_REMOVED lines=11> */
.L_x_3268:
[----:B------:R-:W-:Y:S05]  /*105a0*/  BSYNC.RECONVERGENT B0 ;  /* 0x0000000000007941 */ /* 0x000fea0003800200 */
.L_x_3267:
[----:B------:R-:W-:-:S05]  /*105b0*/  LOP3.LUT R3, R0, 0x80, R5, 0xf8, !PT ;  /* 0x0000008000037812 */ /* 0x000fca00078ef805 */
[----:B------:R-:W-:Y:S01]  /*105c0*/  STG.E.U8 desc[UR36][R16.64], R3 ;  /* 0x0000000310007986 */ /* 0x000fe2000c101124 */
[----:B------:R-:W-:Y:S05]  /*105d0*/  EXIT ;  /* 0x000000000000794d */ /* 0x000fea0003800000 */
.L_x_3264:
[----:B0-23-5:R-:W-:Y:S01]  /*105e0*/  LOP3.LUT R2, R22, 0x7fffffff, RZ, 0xc0, !PT ;  /* 0x7fffffff16027812 */ /* 0x02dfe200078ec0ff */
        /* <DEDUP_REMOVED lines=10> */
.L_x_3270:
[----:B------:R-:W-:Y:S02]  /*10690*/  ISETP.GT.U32.AND P0, PT, R2, 0x7f800000, PT ;  /* 0x7f8000000200780c */ /* 0x000fe40003f04070 */
[----:B------:R-:W-:-:S04]  /*106a0*/  MOV R0, 0x7f ;  /* 0x0000007f00007802 */ /* 0x000fc80000000f00 */
[----:B------:R-:W-:-:S07]  /*106b0*/  SEL R0, R0, 0x7c, P0 ;  /* 0x0000007c00007807 */ /* 0x000fce0000000000 */
.L_x_3271:
[----:B------:R-:W-:Y:S05]  /*106c0*/  BSYNC.RECONVERGENT B0 ;  /* 0x0000000000007941 */ /* 0x000fea0003800200 */
.L_x_3269:
[----:B------:R-:W-:-:S04]  /*106d0*/  SHF.R.U32.HI R3, RZ, 0x18, R22 ;  /* 0x00000018ff037819 */ /* 0x000fc80000011616 */
[----:B------:R-:W-:-:S05]  /*106e0*/  LOP3.LUT R3, R0, 0x80, R3, 0xf8, !PT ;  /* 0x0000008000037812 */ /* 0x000fca00078ef803 */
[----:B------:R-:W-:Y:S01]  /*106f0*/  STG.E.U8 desc[UR36][R16.64], R3 ;  /* 0x0000000310007986 */ /* 0x000fe2000c101124 */
[----:B------:R-:W-:Y:S05]  /*10700*/  EXIT ;  /* 0x000000000000794d */ /* 0x000fea0003800000 */
.L_x_3263:
[----:B---3-5:R-:W-:-:S05]  /*10710*/  F2FP.BF16.F32.PACK_AB R22, RZ, R22 ;  /* 0x00000016ff16723e */ /* 0x028fca00000010ff */
[----:B------:R-:W-:Y:S01]  /*10720*/  STG.E.U16 desc[UR36][R16.64], R22 ;  /* 0x0000001610007986 */ /* 0x000fe2000c101524 */
[----:B------:R-:W-:Y:S05]  /*10730*/  EXIT ;  /* 0x000000000000794d */ /* 0x000fea0003800000 */
.L_x_3272:
        /* <DEDUP_REMOVED lines=12> */
.L_x_4491:


//--------------------- .text._ZN2at6native27unrolled_elementwise_kernelIZZZNS0_54_GLOBAL__N__7dbc7496_16_ComplexKernel_cu_1520ed90_304119complex_kernel_cudaERNS_14TensorIteratorEENKUlvE_clEvENKUlvE0_clEvEUlffE_St5arrayIPcLm3EELi4E23TrivialOffsetCalculatorILi2EjESB_ILi1EjENS0_6memory12LoadWithCastILi2EEENSE_13StoreWithCastILi1EEEEEviT_T0_T2_T3_T4_T5_ --------------------------
	.section	.text._ZN2at6native27unrolled_elementwise_kernelIZZZNS0_54_GLOBAL__N__7dbc7496_16_ComplexKernel_cu_1520ed90_304119complex_kernel_cudaERNS_14TensorIteratorEENKUlvE_clEvENKUlvE0_clEvEUlffE_St5arrayIPcLm3EELi4E23TrivialOffsetCalculatorILi2EjESB_ILi1EjENS0_6memory12LoadWithCastILi2EEENSE_13StoreWithCastILi1EEEEEviT_T0_T2_T3_T4_T5_,"ax",@progbits
	.align	128
        .global         _ZN2at6native27unrolled_elementwise_kernelIZZZNS0_54_GLOBAL__N__7dbc7496_16_ComplexKernel_cu_1520ed90_304119complex_kernel_cudaERNS_14TensorIteratorEENKUlvE_clEvENKUlvE0_clEvEUlffE_St5arrayIPcLm3EELi4E23TrivialOffsetCalculatorILi2EjESB_ILi1EjENS0_6memory12LoadWithCastILi2EEENSE_13StoreWithCastILi1EEEEEviT_T0_T2_T3_T4_T5_
        .type           _ZN2at6native27unrolled_elementwise_kernelIZZZNS0_54_GLOBAL__N__7dbc7496_16_ComplexKernel_cu_1520ed90_304119complex_kernel_cudaERNS_14TensorIteratorEENKUlvE_clEvENKUlvE0_clEvEUlffE_St5arrayIPcLm3EELi4E23TrivialOffsetCalculatorILi2EjESB_ILi1EjENS0_6memory12LoadWithCastILi2EEENSE_13StoreWithCastILi1EEEEEviT_T0_T2_T3_T4_T5_,@function
        .size           _ZN2at6native27unrolled_elementwise_kernelIZZZNS0_54_GLOBAL__N__7dbc7496_16_ComplexKernel_cu_1520ed90_304119complex_kernel_cudaERNS_14TensorIteratorEENKUlvE_clEvENKUlvE0_clEvEUlffE_St5arrayIPcLm3EELi4E23TrivialOffsetCalculatorILi2EjESB_ILi1EjENS0_6memory12LoadWithCastILi2EEENSE_13StoreWithCastILi1EEEEEviT_T0_T2_T3_T4_T5_,(.L_x_4492 - _ZN2at6native27unrolled_elementwise_kernelIZZZNS0_54_GLOBAL__N__7dbc7496_16_ComplexKernel_cu_1520ed90_304119complex_kernel_cudaERNS_14TensorIteratorEENKUlvE_clEvENKUlvE0_clEvEUlffE_St5arrayIPcLm3EELi4E23TrivialOffsetCalculatorILi2EjESB_ILi1EjENS0_6memory12LoadWithCastILi2EEENSE_13StoreWithCastILi1EEEEEviT_T0_T2_T3_T4_T5_)
        .other          _ZN2at6native27unrolled_elementwise_kernelIZZZNS0_54_GLOBAL__N__7dbc7496_16_ComplexKernel_cu_1520ed90_304119complex_kernel_cudaERNS_14TensorIteratorEENKUlvE_clEvENKUlvE0_clEvEUlffE_St5arrayIPcLm3EELi4E23TrivialOffsetCalculatorILi2EjESB_ILi1EjENS0_6memory12LoadWithCastILi2EEENSE_13StoreWithCastILi1EEEEEviT_T0_T2_T3_T4_T5_,@"STO_CUDA_ENTRY STV_DEFAULT"
_ZN2at6native27unrolled_elementwise_kernelIZZZNS0_54_GLOBAL__N__7dbc7496_16_ComplexKernel_cu_1520ed90_304119complex_kernel_cudaERNS_14TensorIteratorEENKUlvE_clEvENKUlvE0_clEvEUlffE_St5arrayIPcLm3EELi4E23TrivialOffsetCalculatorILi2EjESB_ILi1EjENS0_6memory12LoadWithCastILi2EEENSE_13StoreWithCastILi1EEEEEviT_T0_T2_T3_T4_T5_:
.text._ZN2at6native27unrolled_elementwise_kernelIZZZNS0_54_GLOBAL__N__7dbc7496_16_ComplexKernel_cu_1520ed90_304119complex_kernel_cudaERNS_14TensorIteratorEENKUlvE_clEvENKUlvE0_clEvEUlffE_St5arrayIPcLm3EELi4E23TrivialOffsetCalculatorILi2EjESB_ILi1EjENS0_6memory12LoadWithCastILi2EEENSE_13StoreWithCastILi1EEEEEviT_T0_T2_T3_T4_T5_:
        /* <DEDUP_REMOVED lines=34> */
.L_x_3279:
[----:B------:R-:W2:Y:S02]  /*0220*/  LDG.E.U8 R2, desc[UR36][R2.64] ;  /* 0x0000002402027981 */ /* 0x000ea4000c1e1100 */
[----:B--2---:R-:W-:Y:S01]  /*0230*/  I2FP.F32.U32 R24, R2 ;  /* 0x0000000200187245 */ /* 0x004fe20000201000 */
[----:B------:R-:W-:Y:S06]  /*0240*/  BRA `(.L_x_3281) ;  /* 0x0000000c00447947 */ /* 0x000fec0003800000 */
.L_x_3278:
        /* <DEDUP_REMOVED lines=9> */
.L_x_3283:
[----:B------:R-:W2:Y:S02]  /*02e0*/  LDG.E R2, desc[UR36][R2.64] ;  /* 0x0000002402027981 */ /* 0x000ea4000c1e1900 */
[----:B--2---:R-:W-:Y:S01]  /*02f0*/  I2FP.F32.S32 R24, R2 ;  /* 0x0000000200187245 */ /* 0x004fe20000201400 */
[----:B------:R-:W-:Y:S06]  /*0300*/  BRA `(.L_x_3281) ;  /* 0x0000000c00147947 */ /* 0x000fec0003800000 */
.L_x_3282:
[----:B------:R-:W2:Y:S02]  /*0310*/  LDG.E.U16 R2, desc[UR36][R2.64] ;  /* 0x0000002402027981 */ /* 0x000ea4000c1e1500 */
[----:B--2---:R0:W1:Y:S01]  /*0320*/  I2F.S16 R24, R2 ;  /* 0x0000000200187306 */ /* 0x0040620000101400 */
[----:B------:R-:W-:Y:S05]  /*0330*/  BRA `(.L_x_3281) ;  /* 0x0000000c00087947 */ /* 0x000fea0003800000 */
.L_x_3277:
        /* <DEDUP_REMOVED lines=8> */
.L_x_3285:
[----:B------:R-:W2:Y:S02]  /*03c0*/  LDG.E.U16 R2, desc[UR36][R2.64] ;  /* 0x0000002402027981 */ /* 0x000ea4000c1e1500 */
[----:B--2---:R-:W-:Y:S01]  /*03d0*/  HADD2.F32 R24, -RZ, R2.H0_H0 ;  /* 0x20000002ff187230 */ /* 0x004fe20000004100 */
[----:B------:R-:W-:Y:S06]  /*03e0*/  BRA `(.L_x_3281) ;  /* 0x0000000800dc7947 */ /* 0x000fec0003800000 */
.L_x_3284:
        /* <DEDUP_REMOVED lines=8> */
.L_x_3287:
[----:B------:R-:W2:Y:S02]  /*0470*/  LDG.E.U16 R2, desc[UR36][R2.64] ;  /* 0x0000002402027981 */ /* 0x000ea4000c1e1500 */
[----:B--2---:R-:W-:Y:S01]  /*0480*/  HADD2.F32 R24, -RZ, R2.H0_H0 ;  /* 0x20000002ff187230 */ /* 0x004fe20000004100 */
[----:B------:R-:W-:Y:S06]  /*0490*/  BRA `(.L_x_3281) ;  /* 0x0000000800b07947 */ /* 0x000fec0003800000 */
.L_x_3286:
        /* <DEDUP_REMOVED lines=11> */
.L_x_3276:
        /* <DEDUP_REMOVED lines=12> */
.L_x_3290:
        /* <DEDUP_REMOVED lines=11> */
.L_x_3289:
        /* <DEDUP_REMOVED lines=25> */
.L_x_3292:
        /* <DEDUP_REMOVED lines=12> */
.L_x_3291:
[----:B------:R-:W2:Y:S02]  /*0910*/  LDG.E.U16 R2, desc[UR36][R2.64] ;  /* 0x0000002402027981 */ /* 0x000ea4000c1e1500 */
[----:B--2---:R-:W-:Y:S01]  /*0920*/  IMAD.U32 R24, R2, 0x10000, RZ ;  /* 0x0001000002187824 */ /* 0x004fe200078e00ff */
[----:B------:R-:W-:Y:S06]  /*0930*/  BRA `(.L_x_3281) ;  /* 0x0000000400887947 */ /* 0x000fec0003800000 */
.L_x_3288:
        /* <DEDUP_REMOVED lines=11> */
.L_x_3295:
        /* <DEDUP_REMOVED lines=20> */
.L_x_3297:
[----:B------:R-:W-:Y:S05]  /*0b30*/  BSYNC.RECONVERGENT B0 ;  /* 0x0000000000007941 */ /* 0x000fea0003800200 */
.L_x_3296:
[----:B------:R-:W-:Y:S01]  /*0b40*/  IMAD.SHL.U32 R0, R0, 0x100000, RZ ;  /* 0x0010000000007824 */ /* 0x000fe200078e00ff */
[----:B------:R-:W-:-:S04]  /*0b50*/  LEA R2, R2, 0x3b800000, 0x17 ;  /* 0x3b80000002027811 */ /* 0x000fc800078eb8ff */
[----:B------:R-:W-:Y:S01]  /*0b60*/  LOP3.LUT R24, R2, R0, R7, 0xfe, !PT ;  /* 0x0000000002187212 */ /* 0x000fe200078efe07 */
[----:B------:R-:W-:Y:S06]  /*0b70*/  BRA `(.L_x_3281) ;  /* 0x0000000000f87947 */ /* 0x000fec0003800000 */
.L_x_3294:
        /* <DEDUP_REMOVED lines=20> */
.L_x_3299:
[----:B------:R-:W-:Y:S05]  /*0cc0*/  BSYNC.RECONVERGENT B0 ;  /* 0x0000000000007941 */ /* 0x000fea0003800200 */
.L_x_3298:
[----:B------:R-:W-:Y:S01]  /*0cd0*/  IMAD.SHL.U32 R0, R0, 0x200000, RZ ;  /* 0x0020000000007824 */ /* 0x000fe200078e00ff */
[----:B------:R-:W-:-:S04]  /*0ce0*/  LEA R2, R2, 0x37800000, 0x17 ;  /* 0x3780000002027811 */ /* 0x000fc800078eb8ff */
[----:B------:R-:W-:Y:S01]  /*0cf0*/  LOP3.LUT R24, R2, R0, R7, 0xfe, !PT ;  /* 0x0000000002187212 */ /* 0x000fe200078efe07 */
[----:B------:R-:W-:Y:S06]  /*0d00*/  BRA `(.L_x_3281) ;  /* 0x0000000000947947 */ /* 0x000fec0003800000 */
.L_x_3293:
[----:B------:R-:W-:-:S09]  /*0d10*/  UISETP.NE.AND UP0, UPT, UR4, 0x1c, UPT ;  /* 0x0000001c0400788c */ /* 0x000fd2000bf05270 */
[----:B------:R-:W-:Y:S05]  /*0d20*/  BRA.U !UP0, `(.L_x_3300) ;  /* 0x0000000108847547 */ /* 0x000fea000b800000 */
[----:B------:R-:W-:-:S09]  /*0d30*/  UISETP.NE.AND UP0, UPT, UR4, 0x1d, UPT ;  /* 0x0000001d0400788c */ /* 0x000fd2000bf05270 */
[----:B------:R-:W-:Y:S05]  /*0d40*/  BRA.U !UP0, `(.L_x_3301) ;  /* 0x0000000108707547 */ /* 0x000fea000b800000 */
[----:B------:R-:W-:-:S09]  /*0d50*/  UISETP.NE.AND UP0, UPT, UR4, 0x2c, UPT ;  /* 0x0000002c0400788c */ /* 0x000fd2000bf05270 */
[----:B------:R-:W-:Y:S05]  /*0d60*/  BRA.U !UP0, `(.L_x_3302) ;  /* 0x0000000108487547 */ /* 0x000fea000b800000 */
.L_x_3280:
        /* <DEDUP_REMOVED lines=16> */
.L_x_3303:
[----:B------:R-:W-:Y:S01]  /*0e70*/  IMAD.MOV.U32 R24, RZ, RZ, RZ ;  /* 0x000000ffff187224 */ /* 0x000fe200078e00ff */
[----:B------:R-:W-:Y:S06]  /*0e80*/  BRA `(.L_x_3281) ;  /* 0x0000000000347947 */ /* 0x000fec0003800000 */
.L_x_3302:
        /* <DEDUP_REMOVED lines=8> */
.L_x_3301:
[----:B------:R-:W2:Y:S02]  /*0f10*/  LDG.E.64 R24, desc[UR36][R2.64] ;  /* 0x0000002402187981 */ /* 0x000ea4000c1e1b00 */
[----:B--2---:R0:W1:Y:S02]  /*0f20*/  I2F.U64 R24, R24 ;  /* 0x0000001800187312 */ /* 0x0040640000301000 */
[----:B01----:R-:W-:Y:S05]  /*0f30*/  BRA `(.L_x_3281) ;  /* 0x0000000000087947 */ /* 0x003fea0003800000 */
.L_x_3300:
[----:B------:R-:W2:Y:S02]  /*0f40*/  LDG.E R2, desc[UR36][R2.64] ;  /* 0x0000002402027981 */ /* 0x000ea4000c1e1900 */
[----:B--2---:R-:W-:-:S07]  /*0f50*/  I2FP.F32.U32 R24, R2 ;  /* 0x0000000200187245 */ /* 0x004fce0000201000 */
.L_x_3281:
[----:B------:R-:W-:Y:S05]  /*0f60*/  BSYNC.RECONVERGENT B6 ;  /* 0x0000000000067941 */ /* 0x000fea0003800200 */
.L_x_3275:
        /* <DEDUP_REMOVED lines=20> */
.L_x_3308:
[----:B------:R-:W2:Y:S02]  /*10b0*/  LDG.E.U8 R2, desc[UR36][R2.64] ;  /* 0x0000002402027981 */ /* 0x000ea4000c1e1100 */
[----:B--2---:R-:W-:Y:S01]  /*10c0*/  I2FP.F32.U32 R25, R2 ;  /* 0x0000000200197245 */ /* 0x004fe20000201000 */
[----:B------:R-:W-:Y:S06]  /*10d0*/  BRA `(.L_x_3310) ;  /* 0x0000000c00447947 */ /* 0x000fec0003800000 */
.L_x_3307:
        /* <DEDUP_REMOVED lines=9> */
.L_x_3312:
[----:B------:R-:W2:Y:S02]  /*1170*/  LDG.E R2, desc[UR36][R2.64] ;  /* 0x0000002402027981 */ /* 0x000ea4000c1e1900 */
[----:B--2---:R-:W-:Y:S01]  /*1180*/  I2FP.F32.S32 R25, R2 ;  /* 0x0000000200197245 */ /* 0x004fe20000201400 */
[----:B------:R-:W-:Y:S06]  /*1190*/  BRA `(.L_x_3310) ;  /* 0x0000000c00147947 */ /* 0x000fec0003800000 */
.L_x_3311:
[----:B------:R-:W2:Y:S02]  /*11a0*/  LDG.E.U16 R2, desc[UR36][R2.64] ;  /* 0x0000002402027981 */ /* 0x000ea4000c1e1500 */
[----:B--2---:R4:W0:Y:S01]  /*11b0*/  I2F.S16 R25, R2 ;  /* 0x0000000200197306 */ /* 0x0048220000101400 */
[----:B------:R-:W-:Y:S05]  /*11c0*/  BRA `(.L_x_3310) ;  /* 0x0000000c00087947 */ /* 0x000fea0003800000 */
.L_x_3306:
        /* <DEDUP_REMOVED lines=8> */
.L_x_3314:
[----:B------:R-:W2:Y:S02]  /*1250*/  LDG.E.U16 R2, desc[UR36][R2.64] ;  /* 0x0000002402027981 */ /* 0x000ea4000c1e1500 */
[----:B--2---:R-:W-:Y:S01]  /*1260*/  HADD2.F32 R25, -RZ, R2.H0_H0 ;  /* 0x20000002ff197230 */ /* 0x004fe20000004100 */
[----:B------:R-:W-:Y:S06]  /*1270*/  BRA `(.L_x_3310) ;  /* 0x0000000800dc7947 */ /* 0x000fec0003800000 */
.L_x_3313:
        /* <DEDUP_REMOVED lines=8> */
.L_x_3316:
[----:B------:R-:W2:Y:S02]  /*1300*/  LDG.E.U16 R2, desc[UR36][R2.64] ;  /* 0x0000002402027981 */ /* 0x000ea4000c1e1500 */
[----:B--2---:R-:W-:Y:S01]  /*1310*/  HADD2.F32 R25, -RZ, R2.H0_H0 ;  /* 0x20000002ff197230 */ /* 0x004fe20000004100 */
[----:B------:R-:W-:Y:S06]  /*1320*/  BRA `(.L_x_3310) ;  /* 0x0000000800b07947 */ /* 0x000fec0003800000 */
.L_x_3315:
        /* <DEDUP_REMOVED lines=11> */
.L_x_3305:
        /* <DEDUP_REMOVED lines=12> */
.L_x_3319:
        /* <DEDUP_REMOVED lines=11> */
.L_x_3318:
        /* <DEDUP_REMOVED lines=25> */
.L_x_3321:
        /* <DEDUP_REMOVED lines=12> */
.L_x_3320:
[----:B------:R-:W2:Y:S02]  /*17a0*/  LDG.E.U16 R2, desc[UR36][R2.64] ;  /* 0x0000002402027981 */ /* 0x000ea4000c1e1500 */
[----:B--2---:R-:W-:Y:S01]  /*17b0*/  IMAD.U32 R25, R2, 0x10000, RZ ;  /* 0x0001000002197824 */ /* 0x004fe200078e00ff */
[----:B------:R-:W-:Y:S06]  /*17c0*/  BRA `(.L_x_3310) ;  /* 0x0000000400887947 */ /* 0x000fec0003800000 */
.L_x_3317:
        /* <DEDUP_REMOVED lines=11> */
.L_x_3324:
        /* <DEDUP_REMOVED lines=20> */
.L_x_3326:
[----:B------:R-:W-:Y:S05]  /*19c0*/  BSYNC.RECONVERGENT B0 ;  /* 0x0000000000007941 */ /* 0x000fea0003800200 */
.L_x_3325:
[----:B------:R-:W-:Y:S01]  /*19d0*/  IMAD.SHL.U32 R0, R0, 0x100000, RZ ;  /* 0x0010000000007824 */ /* 0x000fe200078e00ff */
[----:B------:R-:W-:-:S04]  /*19e0*/  LEA R2, R2, 0x3b800000, 0x17 ;  /* 0x3b80000002027811 */ /* 0x000fc800078eb8ff */
[----:B------:R-:W-:Y:S01]  /*19f0*/  LOP3.LUT R25, R2, R0, R25, 0xfe, !PT ;  /* 0x0000000002197212 */ /* 0x000fe200078efe19 */
[----:B------:R-:W-:Y:S06]  /*1a00*/  BRA `(.L_x_3310) ;  /* 0x0000000000f87947 */ /* 0x000fec0003800000 */
.L_x_3323:
        /* <DEDUP_REMOVED lines=20> */
.L_x_3328:
[----:B------:R-:W-:Y:S05]  /*1b50*/  BSYNC.RECONVERGENT B0 ;  /* 0x0000000000007941 */ /* 0x000fea0003800200 */
.L_x_3327:
[----:B------:R-:W-:Y:S01]  /*1b60*/  IMAD.SHL.U32 R0, R0, 0x200000, RZ ;  /* 0x0020000000007824 */ /* 0x000fe200078e00ff */
[----:B------:R-:W-:-:S04]  /*1b70*/  LEA R2, R2, 0x37800000, 0x17 ;  /* 0x3780000002027811 */ /* 0x000fc800078eb8ff */
[----:B------:R-:W-:Y:S01]  /*1b80*/  LOP3.LUT R25, R2, R0, R25, 0xfe, !PT ;  /* 0x0000000002197212 */ /* 0x000fe200078efe19 */
[----:B------:R-:W-:Y:S06]  /*1b90*/  BRA `(.L_x_3310) ;  /* 0x0000000000947947 */ /* 0x000fec0003800000 */
.L_x_3322:
[----:B------:R-:W-:-:S09]  /*1ba0*/  UISETP.NE.AND UP0, UPT, UR4, 0x1c, UPT ;  /* 0x0000001c0400788c */ /* 0x000fd2000bf05270 */
[----:B------:R-:W-:Y:S05]  /*1bb0*/  BRA.U !UP0, `(.L_x_3329) ;  /* 0x0000000108847547 */ /* 0x000fea000b800000 */
[----:B------:R-:W-:-:S09]  /*1bc0*/  UISETP.NE.AND UP0, UPT, UR4, 0x1d, UPT ;  /* 0x0000001d0400788c */ /* 0x000fd2000bf05270 */
[----:B------:R-:W-:Y:S05]  /*1bd0*/  BRA.U !UP0, `(.L_x_3330) ;  /* 0x0000000108707547 */ /* 0x000fea000b800000 */
[----:B------:R-:W-:-:S09]  /*1be0*/  UISETP.NE.AND UP0, UPT, UR4, 0x2c, UPT ;  /* 0x0000002c0400788c */ /* 0x000fd2000bf05270 */
[----:B------:R-:W-:Y:S05]  /*1bf0*/  BRA.U !UP0, `(.L_x_3331) ;  /* 0x0000000108487547 */ /* 0x000fea000b800000 */
.L_x_3309:
        /* <DEDUP_REMOVED lines=16> */
.L_x_3332:
[----:B------:R-:W-:Y:S01]  /*1d00*/  IMAD.MOV.U32 R25, RZ, RZ, RZ ;  /* 0x000000ffff197224 */ /* 0x000fe200078e00ff */
[----:B------:R-:W-:Y:S06]  /*1d10*/  BRA `(.L_x_3310) ;  /* 0x0000000000347947 */ /* 0x000fec0003800000 */
.L_x_3331:
        /* <DEDUP_REMOVED lines=8> */
.L_x_3330:
[----:B------:R-:W2:Y:S02]  /*1da0*/  LDG.E.64 R2, desc[UR36][R2.64] ;  /* 0x0000002402027981 */ /* 0x000ea4000c1e1b00 */
[----:B--2---:R0:W2:Y:S02]  /*1db0*/  I2F.U64 R25, R2 ;  /* 0x0000000200197312 */ /* 0x0040a40000301000 */
[----:B0-2---:R-:W-:Y:S05]  /*1dc0*/  BRA `(.L_x_3310) ;  /* 0x0000000000087947 */ /* 0x005fea0003800000 */
.L_x_3329:
[----:B------:R-:W2:Y:S02]  /*1dd0*/  LDG.E R2, desc[UR36][R2.64] ;  /* 0x0000002402027981 */ /* 0x000ea4000c1e1900 */
[----:B--2---:R-:W-:-:S07]  /*1de0*/  I2FP.F32.U32 R25, R2 ;  /* 0x0000000200197245 */ /* 0x004fce0000201000 */
.L_x_3310:
[----:B------:R-:W-:Y:S05]  /*1df0*/  BSYNC.RECONVERGENT B6 ;  /* 0x0000000000067941 */ /* 0x000fea0003800200 */
.L_x_3304:
[----:B0-2-4-:R-:W-:-:S07]  /*1e00*/  VIADD R2, R29, 0x80 ;  /* 0x000000801d027836 */ /* 0x015fce0000000000 */
.L_x_3274:
[----:B------:R-:W-:Y:S05]  /*1e10*/  BSYNC.RECONVERGENT B7 ;  /* 0x0000000000077941 */ /* 0x000fea0003800200 */
.L_x_3273:
[----:B------:R-:W-:Y:S01]  /*1e20*/  ISETP.GE.AND P0, PT, R2, R27, PT ;  /* 0x0000001b0200720c */ /* 0x000fe20003f06270 */
[----:B------:R-:W-:Y:S01]  /*1e30*/  BSSY.RECONVERGENT B7, `(.L_x_3333) ;  /* 0x00001d8000077945 */ /* 0x000fe20003800200 */
[----:B------:R-:W-:-:S11]  /*1e40*/  CS2R R22, SRZ ;  /* 0x0000000000167805 */ /* 0x000fd6000001ff00 */
        /* <DEDUP_REMOVED lines=22> */
.L_x_3339:
[----:B------:R-:W2:Y:S02]  /*1fb0*/  LDG.E.U8 R4, desc[UR36][R4.64] ;  /* 0x0000002404047981 */ /* 0x000ea4000c1e1100 */
[----:B--2---:R-:W-:Y:S01]  /*1fc0*/  I2FP.F32.U32 R22, R4 ;  /* 0x0000000400167245 */ /* 0x004fe20000201000 */
[----:B------:R-:W-:Y:S06]  /*1fd0*/  BRA `(.L_x_3341) ;  /* 0x0000000c00487947 */ /* 0x000fec0003800000 */
.L_x_3338:
        /* <DEDUP_REMOVED lines=9> */
.L_x_3343:
[----:B------:R-:W2:Y:S02]  /*2070*/  LDG.E R4, desc[UR36][R4.64] ;  /* 0x0000002404047981 */ /* 0x000ea4000c1e1900 */
[----:B--2---:R-:W-:Y:S01]  /*2080*/  I2FP.F32.S32 R22, R4 ;  /* 0x0000000400167245 */ /* 0x004fe20000201400 */
[----:B------:R-:W-:Y:S06]  /*2090*/  BRA `(.L_x_3341) ;  /* 0x0000000c00187947 */ /* 0x000fec0003800000 */
.L_x_3342:
[----:B------:R-:W2:Y:S02]  /*20a0*/  LDG.E.U16 R4, desc[UR36][R4.64] ;  /* 0x0000002404047981 */ /* 0x000ea4000c1e1500 */
[----:B--2---:R0:W2:Y:S01]  /*20b0*/  I2F.S16 R22, R4 ;  /* 0x0000000400167306 */ /* 0x0040a20000101400 */
[----:B------:R-:W-:Y:S05]  /*20c0*/  BRA `(.L_x_3341) ;  /* 0x0000000c000c7947 */ /* 0x000fea0003800000 */
.L_x_3337:
        /* <DEDUP_REMOVED lines=8> */
.L_x_3345:
[----:B------:R-:W2:Y:S02]  /*2150*/  LDG.E.U16 R4, desc[UR36][R4.64] ;  /* 0x0000002404047981 */ /* 0x000ea4000c1e1500 */
[----:B--2---:R-:W-:Y:S01]  /*2160*/  HADD2.F32 R22, -RZ, R4.H0_H0 ;  /* 0x20000004ff167230 */ /* 0x004fe20000004100 */
[----:B------:R-:W-:Y:S06]  /*2170*/  BRA `(.L_x_3341) ;  /* 0x0000000800e07947 */ /* 0x000fec0003800000 */
.L_x_3344:
        /* <DEDUP_REMOVED lines=8> */
.L_x_3347:
[----:B------:R-:W2:Y:S02]  /*2200*/  LDG.E.U16 R4, desc[UR36][R4.64] ;  /* 0x0000002404047981 */ /* 0x000ea4000c1e1500 */
[----:B--2---:R-:W-:Y:S01]  /*2210*/  HADD2.F32 R22, -RZ, R4.H0_H0 ;  /* 0x20000004ff167230 */ /* 0x004fe20000004100 */
[----:B------:R-:W-:Y:S06]  /*2220*/  BRA `(.L_x_3341) ;  /* 0x0000000800b47947 */ /* 0x000fec0003800000 */
.L_x_3346:
        /* <DEDUP_REMOVED lines=11> */
.L_x_3336:
        /* <DEDUP_REMOVED lines=12> */
.L_x_3350:
        /* <DEDUP_REMOVED lines=11> */
.L_x_3349:
        /* <DEDUP_REMOVED lines=25> */
.L_x_3352:
        /* <DEDUP_REMOVED lines=13> */
.L_x_3351:
[----:B------:R-:W2:Y:S02]  /*26b0*/  LDG.E.U16 R4, desc[UR36][R4.64] ;  /* 0x0000002404047981 */ /* 0x000ea4000c1e1500 */
[----:B--2---:R-:W-:Y:S01]  /*26c0*/  IMAD.U32 R22, R4, 0x10000, RZ ;  /* 0x0001000004167824 */ /* 0x004fe200078e00ff */
[----:B------:R-:W-:Y:S06]  /*26d0*/  BRA `(.L_x_3341) ;  /* 0x0000000400887947 */ /* 0x000fec0003800000 */
.L_x_3348:
        /* <DEDUP_REMOVED lines=11> */
.L_x_3355:
        /* <DEDUP_REMOVED lines=20> */
.L_x_3357:
[----:B------:R-:W-:Y:S05]  /*28d0*/  BSYNC.RECONVERGENT B0 ;  /* 0x0000000000007941 */ /* 0x000fea0003800200 */
.L_x_3356:
[----:B------:R-:W-:Y:S01]  /*28e0*/  IMAD.SHL.U32 R0, R0, 0x100000, RZ ;  /* 0x0010000000007824 */ /* 0x000fe200078e00ff */
[----:B------:R-:W-:-:S04]  /*28f0*/  LEA R3, R3, 0x3b800000, 0x17 ;  /* 0x3b80000003037811 */ /* 0x000fc800078eb8ff */
[----:B------:R-:W-:Y:S01]  /*2900*/  LOP3.LUT R22, R3, R0, R7, 0xfe, !PT ;  /* 0x0000000003167212 */ /* 0x000fe200078efe07 */
[----:B------:R-:W-:Y:S06]  /*2910*/  BRA `(.L_x_3341) ;  /* 0x0000000000f87947 */ /* 0x000fec0003800000 */
.L_x_3354:
        /* <DEDUP_REMOVED lines=20> */
.L_x_3359:
[----:B------:R-:W-:Y:S05]  /*2a60*/  BSYNC.RECONVERGENT B0 ;  /* 0x0000000000007941 */ /* 0x000fea0003800200 */
.L_x_3358:
[----:B------:R-:W-:Y:S01]  /*2a70*/  IMAD.SHL.U32 R0, R0, 0x200000, RZ ;  /* 0x0020000000007824 */ /* 0x000fe200078e00ff */
[----:B------:R-:W-:-:S04]  /*2a80*/  LEA R3, R3, 0x37800000, 0x17 ;  /* 0x3780000003037811 */ /* 0x000fc800078eb8ff */
[----:B------:R-:W-:Y:S01]  /*2a90*/  LOP3.LUT R22, R3, R0, R7, 0xfe, !PT ;  /* 0x0000000003167212 */ /* 0x000fe200078efe07 */
[----:B------:R-:W-:Y:S06]  /*2aa0*/  BRA `(.L_x_3341) ;  /* 0x0000000000947947 */ /* 0x000fec0003800000 */
.L_x_3353:
        /* <DEDUP_REMOVED lines=14> */
.L_x_3340:
        /* <DEDUP_REMOVED lines=16> */
.L_x_3362:
[----:B------:R-:W-:Y:S01]  /*2c90*/  IMAD.MOV.U32 R22, RZ, RZ, RZ ;  /* 0x000000ffff167224 */ /* 0x000fe200078e00ff */
[----:B------:R-:W-:Y:S06]  /*2ca0*/  BRA `(.L_x_3341) ;  /* 0x0000000000147947 */ /* 0x000fec0003800000 */
.L_x_3361:
[----:B------:R-:W2:Y:S02]  /*2cb0*/  LDG.E.64 R22, desc[UR36][R4.64] ;  /* 0x0000002404167981 */ /* 0x000ea4000c1e1b00 */
[----:B--2---:R0:W2:Y:S02]  /*2cc0*/  I2F.U64 R22, R22 ;  /* 0x0000001600167312 */ /* 0x0040a40000301000 */
[----:B0-2---:R-:W-:Y:S05]  /*2cd0*/  BRA `(.L_x_3341) ;  /* 0x0000000000087947 */ /* 0x005fea0003800000 */
.L_x_3360:
[----:B------:R-:W2:Y:S02]  /*2ce0*/  LDG.E R4, desc[UR36][R4.64] ;  /* 0x0000002404047981 */ /* 0x000ea4000c1e1900 */
[----:B--2---:R-:W-:-:S07]  /*2cf0*/  I2FP.F32.U32 R22, R4 ;  /* 0x0000000400167245 */ /* 0x004fce0000201000 */
.L_x_3341:
[----:B------:R-:W-:Y:S05]  /*2d00*/  BSYNC.RECONVERGENT B6 ;  /* 0x0000000000067941 */ /* 0x000fea0003800200 */
.L_x_3335:
        /* <DEDUP_REMOVED lines=20> */
.L_x_3367:
[----:B------:R-:W2:Y:S02]  /*2e50*/  LDG.E.U8 R4, desc[UR36][R4.64] ;  /* 0x0000002404047981 */ /* 0x000ea4000c1e1100 */
[----:B--2---:R-:W-:Y:S01]  /*2e60*/  I2FP.F32.U32 R23, R4 ;  /* 0x0000000400177245 */ /* 0x004fe20000201000 */
[----:B------:R-:W-:Y:S06]  /*2e70*/  BRA `(.L_x_3369) ;  /* 0x0000000c00447947 */ /* 0x000fec0003800000 */
.L_x_3366:
        /* <DEDUP_REMOVED lines=9> */
.L_x_3371:
[----:B------:R-:W2:Y:S02]  /*2f10*/  LDG.E R4, desc[UR36][R4.64] ;  /* 0x0000002404047981 */ /* 0x000ea4000c1e1900 */
[----:B--2---:R-:W-:Y:S01]  /*2f20*/  I2FP.F32.S32 R23, R4 ;  /* 0x0000000400177245 */ /* 0x004fe20000201400 */
[----:B------:R-:W-:Y:S06]  /*2f30*/  BRA `(.L_x_3369) ;  /* 0x0000000c00147947 */ /* 0x000fec0003800000 */
.L_x_3370:
[----:B------:R-:W2:Y:S02]  /*2f40*/  LDG.E.U16 R4, desc[UR36][R4.64] ;  /* 0x0000002404047981 */ /* 0x000ea4000c1e1500 */
[----:B--2---:R4:W0:Y:S01]  /*2f50*/  I2F.S16 R23, R4 ;  /* 0x0000000400177306 */ /* 0x0048220000101400 */
[----:B------:R-:W-:Y:S05]  /*2f60*/  BRA `(.L_x_3369) ;  /* 0x0000000c00087947 */ /* 0x000fea0003800000 */
.L_x_3365:
        /* <DEDUP_REMOVED lines=8> */
.L_x_3373:
[----:B------:R-:W2:Y:S02]  /*2ff0*/  LDG.E.U16 R4, desc[UR36][R4.64] ;  /* 0x0000002404047981 */ /* 0x000ea4000c1e1500 */
[----:B--2---:R-:W-:Y:S01]  /*3000*/  HADD2.F32 R23, -RZ, R4.H0_H0 ;  /* 0x20000004ff177230 */ /* 0x004fe20000004100 */
[----:B------:R-:W-:Y:S06]  /*3010*/  BRA `(.L_x_3369) ;  /* 0x0000000800dc7947 */ /* 0x000fec0003800000 */
.L_x_3372:
        /* <DEDUP_REMOVED lines=8> */
.L_x_3375:
[----:B------:R-:W2:Y:S02]  /*30a0*/  LDG.E.U16 R4, desc[UR36][R4.64] ;  /* 0x0000002404047981 */ /* 0x000ea4000c1e1500 */
[----:B--2---:R-:W-:Y:S01]  /*30b0*/  HADD2.F32 R23, -RZ, R4.H0_H0 ;  /* 0x20000004ff177230 */ /* 0x004fe20000004100 */
[----:B------:R-:W-:Y:S06]  /*30c0*/  BRA `(.L_x_3369) ;  /* 0x0000000800b07947 */ /* 0x000fec0003800000 */
.L_x_3374:
        /* <DEDUP_REMOVED lines=11> */
.L_x_3364:
        /* <DEDUP_REMOVED lines=12> */
.L_x_3378:
        /* <DEDUP_REMOVED lines=11> */
.L_x_3377:
        /* <DEDUP_REMOVED lines=25> */
.L_x_3380:
        /* <DEDUP_REMOVED lines=12> */
.L_x_3379:
[----:B------:R-:W2:Y:S02]  /*3540*/  LDG.E.U16 R4, desc[UR36][R4.64] ;  /* 0x0000002404047981 */ /* 0x000ea4000c1e1500 */
[----:B--2---:R-:W-:Y:S01]  /*3550*/  IMAD.U32 R23, R4, 0x10000, RZ ;  /* 0x0001000004177824 */ /* 0x004fe200078e00ff */
[----:B------:R-:W-:Y:S06]  /*3560*/  BRA `(.L_x_3369) ;  /* 0x0000000400887947 */ /* 0x000fec0003800000 */
.L_x_3376:
        /* <DEDUP_REMOVED lines=11> */
.L_x_3383:
        /* <DEDUP_REMOVED lines=20> */
.L_x_3385:
[----:B------:R-:W-:Y:S05]  /*3760*/  BSYNC.RECONVERGENT B0 ;  /* 0x0000000000007941 */ /* 0x000fea0003800200 */
.L_x_3384:
[----:B------:R-:W-:Y:S01]  /*3770*/  IMAD.SHL.U32 R0, R0, 0x100000, RZ ;  /* 0x0010000000007824 */ /* 0x000fe200078e00ff */
[----:B------:R-:W-:-:S04]  /*3780*/  LEA R3, R3, 0x3b800000, 0x17 ;  /* 0x3b80000003037811 */ /* 0x000fc800078eb8ff */
[----:B------:R-:W-:Y:S01]  /*3790*/  LOP3.LUT R23, R3, R0, R23, 0xfe, !PT ;  /* 0x0000000003177212 */ /* 0x000fe200078efe17 */
[----:B------:R-:W-:Y:S06]  /*37a0*/  BRA `(.L_x_3369) ;  /* 0x0000000000f87947 */ /* 0x000fec0003800000 */
.L_x_3382:
        /* <DEDUP_REMOVED lines=20> */
.L_x_3387:
[----:B------:R-:W-:Y:S05]  /*38f0*/  BSYNC.RECONVERGENT B0 ;  /* 0x0000000000007941 */ /* 0x000fea0003800200 */
.L_x_3386:
[----:B------:R-:W-:Y:S01]  /*3900*/  IMAD.SHL.U32 R0, R0, 0x200000, RZ ;  /* 0x0020000000007824 */ /* 0x000fe200078e00ff */
[----:B------:R-:W-:-:S04]  /*3910*/  LEA R3, R3, 0x37800000, 0x17 ;  /* 0x3780000003037811 */ /* 0x000fc800078eb8ff */
[----:B------:R-:W-:Y:S01]  /*3920*/  LOP3.LUT R23, R3, R0, R23, 0xfe, !PT ;  /* 0x0000000003177212 */ /* 0x000fe200078efe17 */
[----:B------:R-:W-:Y:S06]  /*3930*/  BRA `(.L_x_3369) ;  /* 0x0000000000947947 */ /* 0x000fec0003800000 */
.L_x_3381:
        /* <DEDUP_REMOVED lines=14> */
.L_x_3368:
        /* <DEDUP_REMOVED lines=16> */
.L_x_3390:
[----:B------:R-:W-:Y:S01]  /*3b20*/  IMAD.MOV.U32 R23, RZ, RZ, RZ ;  /* 0x000000ffff177224 */ /* 0x000fe200078e00ff */
[----:B------:R-:W-:Y:S06]  /*3b30*/  BRA `(.L_x_3369) ;  /* 0x0000000000147947 */ /* 0x000fec0003800000 */
.L_x_3389:
[----:B------:R-:W2:Y:S02]  /*3b40*/  LDG.E.64 R4, desc[UR36][R4.64] ;  /* 0x0000002404047981 */ /* 0x000ea4000c1e1b00 */
[----:B--2---:R0:W2:Y:S02]  /*3b50*/  I2F.U64 R23, R4 ;  /* 0x0000000400177312 */ /* 0x0040a40000301000 */
[----:B0-2---:R-:W-:Y:S05]  /*3b60*/  BRA `(.L_x_3369) ;  /* 0x0000000000087947 */ /* 0x005fea0003800000 */
.L_x_3388:
[----:B------:R-:W2:Y:S02]  /*3b70*/  LDG.E R4, desc[UR36][R4.64] ;  /* 0x0000002404047981 */ /* 0x000ea4000c1e1900 */
[----:B--2---:R-:W-:-:S07]  /*3b80*/  I2FP.F32.U32 R23, R4 ;  /* 0x0000000400177245 */ /* 0x004fce0000201000 */
.L_x_3369:
[----:B------:R-:W-:Y:S05]  /*3b90*/  BSYNC.RECONVERGENT B6 ;  /* 0x0000000000067941 */ /* 0x000fea0003800200 */
.L_x_3363:
[----:B------:R-:W-:-:S07]  /*3ba0*/  VIADD R2, R2, 0x80 ;  /* 0x0000008002027836 */ /* 0x000fce0000000000 */
.L_x_3334:
[----:B------:R-:W-:Y:S05]  /*3bb0*/  BSYNC.RECONVERGENT B7 ;  /* 0x0000000000077941 */ /* 0x000fea0003800200 */
.L_x_3333:
[----:B------:R-:W-:Y:S01]  /*3bc0*/  ISETP.GE.AND P0, PT, R2, R27, PT ;  /* 0x0000001b0200720c */ /* 0x000fe20003f06270 */
[----:B------:R-:W-:Y:S01]  /*3bd0*/  BSSY.RECONVERGENT B7, `(.L_x_3391) ;  /* 0x00001d8000077945 */ /* 0x000fe20003800200 */
[----:B------:R-:W-:-:S11]  /*3be0*/  CS2R R16, SRZ ;  /* 0x0000000000107805 */ /* 0x000fd6000001ff00 */
[----:B------:R-:W-:Y:S05]  /*3bf0*/  @P0 BRA `(.L_x_3392) ;  /* 0x0000001c00540947 */ /* 0x000fea0003800000 */
[----:B0---4-:R-:W0:Y:S01]  /*3c00*/  LDC.64 R4, c[0x0][0x390] ;  /* 0x0000e400ff047b82 */ /* 0x011e220000000a00 */
[----:B------:R-:W4:Y:S01]  /*3c10*/  LDCU UR5, c[0x0][0x3a8] ;  /* 0x00007500ff0577ac */ /* 0x000f220008000800 */
[----:B------:R-:W-:Y:S01]  /*3c20*/  IMAD R17, R26, 0x200, R2 ;  /* 0x000002001a117824 */ /* 0x000fe200078e0202 */
        /* <DEDUP_REMOVED lines=16> */
[----:B----4-:R0:W4:Y:S01]  /*3d30*/  I2F.S16 R16, R4 ;  /* 0x0000000400107306 */ /* 0x0101220000101400 */
[----:B------:R-:W-:Y:S05]  /*3d40*/  BRA `(.L_x_3399) ;  /* 0x0000000c00547947 */ /* 0x000fea0003800000 */
.L_x_3397:
[----:B------:R-:W4:Y:S02]  /*3d50*/  LDG.E.U8 R4, desc[UR36][R4.64] ;  /* 0x0000002404047981 */ /* 0x000f24000c1e1100 */
[----:B----4-:R-:W-:Y:S01]  /*3d60*/  I2FP.F32.U32 R16, R4 ;  /* 0x0000000400107245 */ /* 0x010fe20000201000 */
[----:B------:R-:W-:Y:S06]  /*3d70*/  BRA `(.L_x_3399) ;  /* 0x0000000c00487947 */ /* 0x000fec0003800000 */
.L_x_3396:
[----:B------:R-:W-:-:S09]  /*3d80*/  UISETP.NE.AND UP0, UPT, UR4, 0x2, UPT ;  /* 0x000000020400788c */ /* 0x000fd2000bf05270 */
[----:B------:R-:W-:Y:S05]  /*3d90*/  BRA.U !UP0, `(.L_x_3400) ;  /* 0x0000000108287547 */ /* 0x000fea000b800000 */
[----:B------:R-:W-:-:S09]  /*3da0*/  UISETP.NE.AND UP0, UPT, UR4, 0x3, UPT ;  /* 0x000000030400788c */ /* 0x000fd2000bf05270 */
[----:B------:R-:W-:Y:S05]  /*3db0*/  BRA.U !UP0, `(.L_x_3401) ;  /* 0x0000000108147547 */ /* 0x000fea000b800000 */
[----:B------:R-:W-:-:S09]  /*3dc0*/  UISETP.NE.AND UP0, UPT, UR4, 0x4, UPT ;  /* 0x000000040400788c */ /* 0x000fd2000bf05270 */
[----:B------:R-:W-:Y:S05]  /*3dd0*/  BRA.U UP0, `(.L_x_3398) ;  /* 0x0000000900d47547 */ /* 0x000fea000b800000 */
[----:B------:R-:W4:Y:S02]  /*3de0*/  LDG.E.64 R4, desc[UR36][R4.64] ;  /* 0x0000002404047981 */ /* 0x000f24000c1e1b00 */
[----:B----4-:R0:W4:Y:S02]  /*3df0*/  I2F.S64 R16, R4 ;  /* 0x0000000400107312 */ /* 0x0101240000301400 */
[----:B0---4-:R-:W-:Y:S05]  /*3e00*/  BRA `(.L_x_3399) ;  /* 0x0000000c00247947 */ /* 0x011fea0003800000 */
.L_x_3401:
[----:B------:R-:W4:Y:S02]  /*3e10*/  LDG.E R4, desc[UR36][R4.64] ;  /* 0x0000002404047981 */ /* 0x000f24000c1e1900 */
[----:B----4-:R-:W-:Y:S01]  /*3e20*/  I2FP.F32.S32 R16, R4 ;  /* 0x0000000400107245 */ /* 0x010fe20000201400 */
[----:B------:R-:W-:Y:S06]  /*3e30*/  BRA `(.L_x_3399) ;  /* 0x0000000c00187947 */ /* 0x000fec0003800000 */
.L_x_3400:
[----:B------:R-:W4:Y:S02]  /*3e40*/  LDG.E.U16 R4, desc[UR36][R4.64] ;  /* 0x0000002404047981 */ /* 0x000f24000c1e1500 */
[----:B----4-:R0:W4:Y:S01]  /*3e50*/  I2F.S16 R16, R4 ;  /* 0x0000000400107306 */ /* 0x0101220000101400 */
[----:B------:R-:W-:Y:S05]  /*3e60*/  BRA `(.L_x_3399) ;  /* 0x0000000c000c7947 */ /* 0x000fea0003800000 */
.L_x_3395:
        /* <DEDUP_REMOVED lines=8> */
.L_x_3403:
[----:B------:R-:W4:Y:S02]  /*3ef0*/  LDG.E.U16 R4, desc[UR36][R4.64] ;  /* 0x0000002404047981 */ /* 0x000f24000c1e1500 */
[----:B----4-:R-:W-:Y:S01]  /*3f00*/  HADD2.F32 R16, -RZ, R4.H0_H0 ;  /* 0x20000004ff107230 */ /* 0x010fe20000004100 */
[----:B------:R-:W-:Y:S06]  /*3f10*/  BRA `(.L_x_3399) ;  /* 0x0000000800e07947 */ /* 0x000fec0003800000 */
.L_x_3402:
        /* <DEDUP_REMOVED lines=8> */
.L_x_3405:
[----:B------:R-:W4:Y:S02]  /*3fa0*/  LDG.E.U16 R4, desc[UR36][R4.64] ;  /* 0x0000002404047981 */ /* 0x000f24000c1e1500 */
[----:B----4-:R-:W-:Y:S01]  /*3fb0*/  HADD2.F32 R16, -RZ, R4.H0_H0 ;  /* 0x20000004ff107230 */ /* 0x010fe20000004100 */
[----:B------:R-:W-:Y:S06]  /*3fc0*/  BRA `(.L_x_3399) ;  /* 0x0000000800b47947 */ /* 0x000fec0003800000 */
.L_x_3404:
        /* <DEDUP_REMOVED lines=11> */
.L_x_3394:
        /* <DEDUP_REMOVED lines=12> */
.L_x_3408:
        /* <DEDUP_REMOVED lines=11> */
.L_x_3407:
        /* <DEDUP_REMOVED lines=25> */
.L_x_3410:
        /* <DEDUP_REMOVED lines=13> */
.L_x_3409:
[----:B------:R-:W4:Y:S02]  /*4450*/  LDG.E.U16 R4, desc[UR36][R4.64] ;  /* 0x0000002404047981 */ /* 0x000f24000c1e1500 */
[----:B----4-:R-:W-:Y:S01]  /*4460*/  IMAD.U32 R16, R4, 0x10000, RZ ;  /* 0x0001000004107824 */ /* 0x010fe200078e00ff */
[----:B------:R-:W-:Y:S06]  /*4470*/  BRA `(.L_x_3399) ;  /* 0x0000000400887947 */ /* 0x000fec0003800000 */
.L_x_3406:
        /* <DEDUP_REMOVED lines=11> */
.L_x_3413:
[----:B------:R-:W4:Y:S01]  /*4530*/  LDG.E.U8 R4, desc[UR36][R4.64] ;  /* 0x0000002404047981 */ /* 0x000f22000c1e1100 */
[----:B------:R-:W-:Y:S01]  /*4540*/  IMAD.MOV.U32 R16, RZ, RZ, RZ ;  /* 0x000000ffff107224 */ /* 0x000fe200078e00ff */
        /* <DEDUP_REMOVED lines=18> */
.L_x_3415:
[----:B------:R-:W-:Y:S05]  /*4670*/  BSYNC.RECONVERGENT B0 ;  /* 0x0000000000007941 */ /* 0x000fea0003800200 */
.L_x_3414:
[----:B------:R-:W-:Y:S01]  /*4680*/  IMAD.SHL.U32 R0, R0, 0x100000, RZ ;  /* 0x0010000000007824 */ /* 0x000fe200078e00ff */
[----:B------:R-:W-:-:S04]  /*4690*/  LEA R3, R3, 0x3b800000, 0x17 ;  /* 0x3b80000003037811 */ /* 0x000fc800078eb8ff */
[----:B------:R-:W-:Y:S01]  /*46a0*/  LOP3.LUT R16, R3, R0, R7, 0xfe, !PT ;  /* 0x0000000003107212 */ /* 0x000fe200078efe07 */
[----:B------:R-:W-:Y:S06]  /*46b0*/  BRA `(.L_x_3399) ;  /* 0x0000000000f87947 */ /* 0x000fec0003800000 */
.L_x_3412:
        /* <DEDUP_REMOVED lines=20> */
.L_x_3417:
[----:B------:R-:W-:Y:S05]  /*4800*/  BSYNC.RECONVERGENT B0 ;  /* 0x0000000000007941 */ /* 0x000fea0003800200 */
.L_x_3416:
[----:B------:R-:W-:Y:S01]  /*4810*/  IMAD.SHL.U32 R0, R0, 0x200000, RZ ;  /* 0x0020000000007824 */ /* 0x000fe200078e00ff */
[----:B------:R-:W-:-:S04]  /*4820*/  LEA R3, R3, 0x37800000, 0x17 ;  /* 0x3780000003037811 */ /* 0x000fc800078eb8ff */
[----:B------:R-:W-:Y:S01]  /*4830*/  LOP3.LUT R16, R3, R0, R7, 0xfe, !PT ;  /* 0x0000000003107212 */ /* 0x000fe200078efe07 */
[----:B------:R-:W-:Y:S06]  /*4840*/  BRA `(.L_x_3399) ;  /* 0x0000000000947947 */ /* 0x000fec0003800000 */
.L_x_3411:
        /* <DEDUP_REMOVED lines=14> */
.L_x_3398:
[----:B------:R-:W-:Y:S01]  /*4930*/  MOV R14, 0x0 ;  /* 0x00000000000e7802 */ /* 0x000fe20000000f00 */
[----:B------:R-:W0:Y:S01]  /*4940*/  LDCU.64 UR4, c[0x4][0x118] ;  /* 0x01002300ff0477ac */ /* 0x000e220008000a00 */
[----:B------:R-:W-:Y:S02]  /*4950*/  IMAD.MOV.U32 R8, RZ, RZ, 0x4e ;  /* 0x0000004eff087424 */ /* 0x000fe400078e00ff */
[----:B------:R-:W-:Y:S01]  /*4960*/  IMAD.MOV.U32 R12, RZ, RZ, 0x1 ;  /* 0x00000001ff0c7424 */ /* 0x000fe200078e00ff */
[----:B------:R-:W4:Y:S01]  /*4970*/  LDCU.64 UR6, c[0x4][0x120] ;  /* 0x01002400ff0677ac */ /* 0x000f220008000a00 */
[----:B------:R-:W1:Y:S01]  /*4980*/  LDC.64 R14, c[0x4][R14] ;  /* 0x010000000e0e7b82 */ /* 0x000e620000000a00 */
[----:B------:R-:W-:Y:S01]  /*4990*/  IMAD.MOV.U32 R13, RZ, RZ, RZ ;  /* 0x000000ffff0d7224 */ /* 0x000fe200078e00ff */
[----:B------:R-:W2:Y:S01]  /*49a0*/  LDCU.64 UR8, c[0x4][0x18] ;  /* 0x01000300ff0877ac */ /* 0x000ea20008000a00 */
[----:B0-----:R-:W-:Y:S02]  /*49b0*/  IMAD.U32 R4, RZ, RZ, UR4 ;  /* 0x00000004ff047e24 */ /* 0x001fe4000f8e00ff */
[----:B------:R-:W-:-:S02]  /*49c0*/  IMAD.U32 R5, RZ, RZ, UR5 ;  /* 0x00000005ff057e24 */ /* 0x000fc4000f8e00ff */
[----:B----4-:R-:W-:Y:S02]  /*49d0*/  IMAD.U32 R6, RZ, RZ, UR6 ;  /* 0x00000006ff067e24 */ /* 0x010fe4000f8e00ff */
[----:B------:R-:W-:Y:S02]  /*49e0*/  IMAD.U32 R7, RZ, RZ, UR7 ;  /* 0x00000007ff077e24 */ /* 0x000fe4000f8e00ff */
[----:B--2---:R-:W-:Y:S02]  /*49f0*/  IMAD.U32 R10, RZ, RZ, UR8 ;  /* 0x00000008ff0a7e24 */ /* 0x004fe4000f8e00ff */
[----:B------:R-:W-:-:S07]  /*4a00*/  IMAD.U32 R11, RZ, RZ, UR9 ;  /* 0x00000009ff0b7e24 */ /* 0x000fce000f8e00ff */
[----:B------:R-:W-:-:S07]  /*4a10*/  LEPC R20, `(.L_x_3420) ;  /* 0x000000001014794e */ /* 0x000fce0000000000 */
[----:B-1-3-5:R-:W-:Y:S05]  /*4a20*/  CALL.ABS.NOINC R14 ;  /* 0x000000000e007343 */ /* 0x02afea0003c00000 */
.L_x_3420:
[----:B------:R-:W-:Y:S01]  /*4a30*/  IMAD.MOV.U32 R16, RZ, RZ, RZ ;  /* 0x000000ffff107224 */ /* 0x000fe200078e00ff */
[----:B------:R-:W-:Y:S06]  /*4a40*/  BRA `(.L_x_3399) ;  /* 0x0000000000147947 */ /* 0x000fec0003800000 */
.L_x_3419:
[----:B------:R-:W4:Y:S02]  /*4a50*/  LDG.E.64 R4, desc[UR36][R4.64] ;  /* 0x0000002404047981 */ /* 0x000f24000c1e1b00 */
[----:B----4-:R0:W4:Y:S02]  /*4a60*/  I2F.U64 R16, R4 ;  /* 0x0000000400107312 */ /* 0x0101240000301000 */
[----:B0---4-:R-:W-:Y:S05]  /*4a70*/  BRA `(.L_x_3399) ;  /* 0x0000000000087947 */ /* 0x011fea0003800000 */
.L_x_3418:
[----:B------:R-:W4:Y:S02]  /*4a80*/  LDG.E R4, desc[UR36][R4.64] ;  /* 0x0000002404047981 */ /* 0x000f24000c1e1900 */
[----:B----4-:R-:W-:-:S07]  /*4a90*/  I2FP.F32.U32 R16, R4 ;  /* 0x0000000400107245 */ /* 0x010fce0000201000 */
.L_x_3399:
[----:B------:R-:W-:Y:S05]  /*4aa0*/  BSYNC.RECONVERGENT B6 ;  /* 0x0000000000067941 */ /* 0x000fea0003800200 */
.L_x_3393:
[----:B0-----:R-:W0:Y:S01]  /*4ab0*/  LDC.64 R4, c[0x0][0x398] ;  /* 0x0000e600ff047b82 */ /* 0x001e220000000a00 */
        /* <DEDUP_REMOVED lines=19> */
.L_x_3425:
[----:B------:R-:W2:Y:S02]  /*4bf0*/  LDG.E.U8 R4, desc[UR36][R4.64] ;  /* 0x0000002404047981 */ /* 0x000ea4000c1e1100 */
[----:B--2---:R-:W-:Y:S01]  /*4c00*/  I2FP.F32.U32 R17, R4 ;  /* 0x0000000400117245 */ /* 0x004fe20000201000 */
[----:B------:R-:W-:Y:S06]  /*4c10*/  BRA `(.L_x_3427) ;  /* 0x0000000c00447947 */ /* 0x000fec0003800000 */
.L_x_3424:
        /* <DEDUP_REMOVED lines=9> */
.L_x_3429:
[----:B------:R-:W2:Y:S02]  /*4cb0*/  LDG.E R4, desc[UR36][R4.64] ;  /* 0x0000002404047981 */ /* 0x000ea4000c1e1900 */
[----:B--2---:R-:W-:Y:S01]  /*4cc0*/  I2FP.F32.S32 R17, R4 ;  /* 0x0000000400117245 */ /* 0x004fe20000201400 */
[----:B------:R-:W-:Y:S06]  /*4cd0*/  BRA `(.L_x_3427) ;  /* 0x0000000c00147947 */ /* 0x000fec0003800000 */
.L_x_3428:
[----:B------:R-:W2:Y:S02]  /*4ce0*/  LDG.E.U16 R4, desc[UR36][R4.64] ;  /* 0x0000002404047981 */ /* 0x000ea4000c1e1500 */
[----:B--2---:R0:W1:Y:S01]  /*4cf0*/  I2F.S16 R17, R4 ;  /* 0x0000000400117306 */ /* 0x0040620000101400 */
[----:B------:R-:W-:Y:S05]  /*4d00*/  BRA `(.L_x_3427) ;  /* 0x0000000c00087947 */ /* 0x000fea0003800000 */
.L_x_3423:
        /* <DEDUP_REMOVED lines=8> */
.L_x_3431:
[----:B------:R-:W2:Y:S02]  /*4d90*/  LDG.E.U16 R4, desc[UR36][R4.64] ;  /* 0x0000002404047981 */ /* 0x000ea4000c1e1500 */
[----:B--2---:R-:W-:Y:S01]  /*4da0*/  HADD2.F32 R17, -RZ, R4.H0_H0 ;  /* 0x20000004ff117230 */ /* 0x004fe20000004100 */
[----:B------:R-:W-:Y:S06]  /*4db0*/  BRA `(.L_x_3427) ;  /* 0x0000000800dc7947 */ /* 0x000fec0003800000 */
.L_x_3430:
        /* <DEDUP_REMOVED lines=8> */
.L_x_3433:
[----:B------:R-:W2:Y:S02]  /*4e40*/  LDG.E.U16 R4, desc[UR36][R4.64] ;  /* 0x0000002404047981 */ /* 0x000ea4000c1e1500 */
[----:B--2---:R-:W-:Y:S01]  /*4e50*/  HADD2.F32 R17, -RZ, R4.H0_H0 ;  /* 0x20000004ff117230 */ /* 0x004fe20000004100 */
[----:B------:R-:W-:Y:S06]  /*4e60*/  BRA `(.L_x_3427) ;  /* 0x0000000800b07947 */ /* 0x000fec0003800000 */
.L_x_3432:
        /* <DEDUP_REMOVED lines=11> */
.L_x_3422:
        /* <DEDUP_REMOVED lines=12> */
.L_x_3436:
        /* <DEDUP_REMOVED lines=11> */
.L_x_3435:
        /* <DEDUP_REMOVED lines=25> */
.L_x_3438:
        /* <DEDUP_REMOVED lines=12> */
.L_x_3437:
[----:B------:R-:W2:Y:S02]  /*52e0*/  LDG.E.U16 R4, desc[UR36][R4.64] ;  /* 0x0000002404047981 */ /* 0x000ea4000c1e1500 */
[----:B--2---:R-:W-:Y:S01]  /*52f0*/  IMAD.U32 R17, R4, 0x10000, RZ ;  /* 0x0001000004117824 */ /* 0x004fe200078e00ff */
[----:B------:R-:W-:Y:S06]  /*5300*/  BRA `(.L_x_3427) ;  /* 0x0000000400887947 */ /* 0x000fec0003800000 */
.L_x_3434:
        /* <DEDUP_REMOVED lines=11> */
.L_x_3441:
        /* <DEDUP_REMOVED lines=20> */
.L_x_3443:
[----:B------:R-:W-:Y:S05]  /*5500*/  BSYNC.RECONVERGENT B0 ;  /* 0x0000000000007941 */ /* 0x000fea0003800200 */
.L_x_3442:
[----:B------:R-:W-:Y:S01]  /*5510*/  IMAD.SHL.U32 R0, R0, 0x100000, RZ ;  /* 0x0010000000007824 */ /* 0x000fe200078e00ff */
[----:B------:R-:W-:-:S04]  /*5520*/  LEA R3, R3, 0x3b800000, 0x17 ;  /* 0x3b80000003037811 */ /* 0x000fc800078eb8ff */
[----:B------:R-:W-:Y:S01]  /*5530*/  LOP3.LUT R17, R3, R0, R17, 0xfe, !PT ;  /* 0x0000000003117212 */ /* 0x000fe200078efe11 */
[----:B------:R-:W-:Y:S06]  /*5540*/  BRA `(.L_x_3427) ;  /* 0x0000000000f87947 */ /* 0x000fec0003800000 */
.L_x_3440:
        /* <DEDUP_REMOVED lines=20> */
.L_x_3445:
[----:B------:R-:W-:Y:S05]  /*5690*/  BSYNC.RECONVERGENT B0 ;  /* 0x0000000000007941 */ /* 0x000fea0003800200 */
.L_x_3444:
[----:B------:R-:W-:Y:S01]  /*56a0*/  IMAD.SHL.U32 R0, R0, 0x200000, RZ ;  /* 0x0020000000007824 */ /* 0x000fe200078e00ff */
[----:B------:R-:W-:-:S04]  /*56b0*/  LEA R3, R3, 0x37800000, 0x17 ;  /* 0x3780000003037811 */ /* 0x000fc800078eb8ff */
[----:B------:R-:W-:Y:S01]  /*56c0*/  LOP3.LUT R17, R3, R0, R17, 0xfe, !PT ;  /* 0x0000000003117212 */ /* 0x000fe200078efe11 */
[----:B------:R-:W-:Y:S06]  /*56d0*/  BRA `(.L_x_3427) ;  /* 0x0000000000947947 */ /* 0x000fec0003800000 */
.L_x_3439:
        /* <DEDUP_REMOVED lines=14> */
.L_x_3426:
        /* <DEDUP_REMOVED lines=15> */
[----:B--2-45:R-:W-:Y:S05]  /*58b0*/  CALL.ABS.NOINC R14 ;  /* 0x000000000e007343 */ /* 0x034fea0003c00000 */
.L_x_3448:
[----:B------:R-:W-:Y:S01]  /*58c0*/  IMAD.MOV.U32 R17, RZ, RZ, RZ ;  /* 0x000000ffff117224 */ /* 0x000fe200078e00ff */
[----:B------:R-:W-:Y:S06]  /*58d0*/  BRA `(.L_x_3427) ;  /* 0x0000000000147947 */ /* 0x000fec0003800000 */
.L_x_3447:
[----:B------:R-:W2:Y:S02]  /*58e0*/  LDG.E.64 R4, desc[UR36][R4.64] ;  /* 0x0000002404047981 */ /* 0x000ea4000c1e1b00 */
[----:B--2---:R0:W1:Y:S02]  /*58f0*/  I2F.U64 R17, R4 ;  /* 0x0000000400117312 */ /* 0x0040640000301000 */
[----:B01----:R-:W-:Y:S05]  /*5900*/  BRA `(.L_x_3427) ;  /* 0x0000000000087947 */ /* 0x003fea0003800000 */
.L_x_3446:
[----:B------:R-:W2:Y:S02]  /*5910*/  LDG.E R4, desc[UR36][R4.64] ;  /* 0x0000002404047981 */ /* 0x000ea4000c1e1900 */
[----:B--2---:R-:W-:-:S07]  /*5920*/  I2FP.F32.U32 R17, R4 ;  /* 0x0000000400117245 */ /* 0x004fce0000201000 */
.L_x_3427:
[----:B------:R-:W-:Y:S05]  /*5930*/  BSYNC.RECONVERGENT B6 ;  /* 0x0000000000067941 */ /* 0x000fea0003800200 */
.L_x_3421:
[----:B------:R-:W-:-:S07]  /*5940*/  VIADD R2, R2, 0x80 ;  /* 0x0000008002027836 */ /* 0x000fce0000000000 */
.L_x_3392:
[----:B------:R-:W-:Y:S05]  /*5950*/  BSYNC.RECONVERGENT B7 ;  /* 0x0000000000077941 */ /* 0x000fea0003800200 */
.L_x_3391:
[----:B------:R-:W-:Y:S01]  /*5960*/  ISETP.GE.AND P0, PT, R2, R27, PT ;  /* 0x0000001b0200720c */ /* 0x000fe20003f06270 */
[----:B------:R-:W-:Y:S01]  /*5970*/  BSSY.RECONVERGENT B7, `(.L_x_3449) ;  /* 0x00001d3000077945 */ /* 0x000fe20003800200 */
[----:B------:R-:W-:-:S11]  /*5980*/  CS2R R18, SRZ ;  /* 0x0000000000127805 */ /* 0x000fd6000001ff00 */
        /* <DEDUP_REMOVED lines=20> */
[----:B----4-:R4:W0:Y:S01]  /*5ad0*/  I2F.S16 R18, R4 ;  /* 0x0000000400127306 */ /* 0x0108220000101400 */
[----:B------:R-:W-:Y:S05]  /*5ae0*/  BRA `(.L_x_3457) ;  /* 0x0000000c00547947 */ /* 0x000fea0003800000 */
.L_x_3455:
[----:B------:R-:W4:Y:S02]  /*5af0*/  LDG.E.U8 R4, desc[UR36][R4.64] ;  /* 0x0000002404047981 */ /* 0x000f24000c1e1100 */
[----:B----4-:R-:W-:Y:S01]  /*5b00*/  I2FP.F32.U32 R18, R4 ;  /* 0x0000000400127245 */ /* 0x010fe20000201000 */
[----:B------:R-:W-:Y:S06]  /*5b10*/  BRA `(.L_x_3457) ;  /* 0x0000000c00487947 */ /* 0x000fec0003800000 */
.L_x_3454:
[----:B------:R-:W-:-:S09]  /*5b20*/  UISETP.NE.AND UP0, UPT, UR4, 0x2, UPT ;  /* 0x000000020400788c */ /* 0x000fd2000bf05270 */
[----:B------:R-:W-:Y:S05]  /*5b30*/  BRA.U !UP0, `(.L_x_3458) ;  /* 0x0000000108287547 */ /* 0x000fea000b800000 */
[----:B------:R-:W-:-:S09]  /*5b40*/  UISETP.NE.AND UP0, UPT, UR4, 0x3, UPT ;  /* 0x000000030400788c */ /* 0x000fd2000bf05270 */
[----:B------:R-:W-:Y:S05]  /*5b50*/  BRA.U !UP0, `(.L_x_3459) ;  /* 0x0000000108147547 */ /* 0x000fea000b800000 */
[----:B------:R-:W-:-:S09]  /*5b60*/  UISETP.NE.AND UP0, UPT, UR4, 0x4, UPT ;  /* 0x000000040400788c */ /* 0x000fd2000bf05270 */
[----:B------:R-:W-:Y:S05]  /*5b70*/  BRA.U UP0, `(.L_x_3456) ;  /* 0x0000000900d47547 */ /* 0x000fea000b800000 */
[----:B------:R-:W4:Y:S02]  /*5b80*/  LDG.E.64 R4, desc[UR36][R4.64] ;  /* 0x0000002404047981 */ /* 0x000f24000c1e1b00 */
[----:B----4-:R4:W0:Y:S02]  /*5b90*/  I2F.S64 R18, R4 ;  /* 0x0000000400127312 */ /* 0x0108240000301400 */
[----:B0---4-:R-:W-:Y:S05]  /*5ba0*/  BRA `(.L_x_3457) ;  /* 0x0000000c00247947 */ /* 0x011fea0003800000 */
.L_x_3459:
[----:B------:R-:W4:Y:S02]  /*5bb0*/  LDG.E R4, desc[UR36][R4.64] ;  /* 0x0000002404047981 */ /* 0x000f24000c1e1900 */
[----:B----4-:R-:W-:Y:S01]  /*5bc0*/  I2FP.F32.S32 R18, R4 ;  /* 0x0000000400127245 */ /* 0x010fe20000201400 */
[----:B------:R-:W-:Y:S06]  /*5bd0*/  BRA `(.L_x_3457) ;  /* 0x0000000c00187947 */ /* 0x000fec0003800000 */
.L_x_3458:
[----:B------:R-:W4:Y:S02]  /*5be0*/  LDG.E.U16 R4, desc[UR36][R4.64] ;  /* 0x0000002404047981 */ /* 0x000f24000c1e1500 */
[----:B----4-:R0:W1:Y:S01]  /*5bf0*/  I2F.S16 R18, R4 ;  /* 0x0000000400127306 */ /* 0x0100620000101400 */
[----:B------:R-:W-:Y:S05]  /*5c00*/  BRA `(.L_x_3457) ;  /* 0x0000000c000c7947 */ /* 0x000fea0003800000 */
.L_x_3453:
        /* <DEDUP_REMOVED lines=8> */
.L_x_3461:
[----:B------:R-:W4:Y:S02]  /*5c90*/  LDG.E.U16 R4, desc[UR36][R4.64] ;  /* 0x0000002404047981 */ /* 0x000f24000c1e1500 */
[----:B----4-:R-:W-:Y:S01]  /*5ca0*/  HADD2.F32 R18, -RZ, R4.H0_H0 ;  /* 0x20000004ff127230 */ /* 0x010fe20000004100 */
[----:B------:R-:W-:Y:S06]  /*5cb0*/  BRA `(.L_x_3457) ;  /* 0x0000000800e07947 */ /* 0x000fec0003800000 */
.L_x_3460:
        /* <DEDUP_REMOVED lines=8> */
.L_x_3463:
[----:B------:R-:W4:Y:S02]  /*5d40*/  LDG.E.U16 R4, desc[UR36][R4.64] ;  /* 0x0000002404047981 */ /* 0x000f24000c1e1500 */
[----:B----4-:R-:W-:Y:S01]  /*5d50*/  HADD2.F32 R18, -RZ, R4.H0_H0 ;  /* 0x20000004ff127230 */ /* 0x010fe20000004100 */
[----:B------:R-:W-:Y:S06]  /*5d60*/  BRA `(.L_x_3457) ;  /* 0x0000000800b47947 */ /* 0x000fec0003800000 */
.L_x_3462:
        /* <DEDUP_REMOVED lines=11> */
.L_x_3452:
        /* <DEDUP_REMOVED lines=12> */
.L_x_3466:
        /* <DEDUP_REMOVED lines=11> */
.L_x_3465:
        /* <DEDUP_REMOVED lines=25> */
.L_x_3468:
        /* <DEDUP_REMOVED lines=13> */
.L_x_3467:
[----:B------:R-:W4:Y:S02]  /*61f0*/  LDG.E.U16 R4, desc[UR36][R4.64] ;  /* 0x0000002404047981 */ /* 0x000f24000c1e1500 */
[----:B----4-:R-:W-:Y:S01]  /*6200*/  IMAD.U32 R18, R4, 0x10000, RZ ;  /* 0x0001000004127824 */ /* 0x010fe200078e00ff */
[----:B------:R-:W-:Y:S06]  /*6210*/  BRA `(.L_x_3457) ;  /* 0x0000000400887947 */ /* 0x000fec0003800000 */
.L_x_3464:
        /* <DEDUP_REMOVED lines=11> */
.L_x_3471:
        /* <DEDUP_REMOVED lines=20> */
.L_x_3473:
[----:B------:R-:W-:Y:S05]  /*6410*/  BSYNC.RECONVERGENT B0 ;  /* 0x0000000000007941 */ /* 0x000fea0003800200 */
.L_x_3472:
[----:B------:R-:W-:Y:S01]  /*6420*/  IMAD.SHL.U32 R0, R0, 0x100000, RZ ;  /* 0x0010000000007824 */ /* 0x000fe200078e00ff */
[----:B------:R-:W-:-:S04]  /*6430*/  LEA R3, R3, 0x3b800000, 0x17 ;  /* 0x3b80000003037811 */ /* 0x000fc800078eb8ff */
[----:B------:R-:W-:Y:S01]  /*6440*/  LOP3.LUT R18, R3, R0, R7, 0xfe, !PT ;  /* 0x0000000003127212 */ /* 0x000fe200078efe07 */
[----:B------:R-:W-:Y:S06]  /*6450*/  BRA `(.L_x_3457) ;  /* 0x0000000000f87947 */ /* 0x000fec0003800000 */
.L_x_3470:
        /* <DEDUP_REMOVED lines=20> */
.L_x_3475:
[----:B------:R-:W-:Y:S05]  /*65a0*/  BSYNC.RECONVERGENT B0 ;  /* 0x0000000000007941 */ /* 0x000fea0003800200 */
.L_x_3474:
[----:B------:R-:W-:Y:S01]  /*65b0*/  IMAD.SHL.U32 R0, R0, 0x200000, RZ ;  /* 0x0020000000007824 */ /* 0x000fe200078e00ff */
[----:B------:R-:W-:-:S04]  /*65c0*/  LEA R3, R3, 0x37800000, 0x17 ;  /* 0x3780000003037811 */ /* 0x000fc800078eb8ff */
[----:B------:R-:W-:Y:S01]  /*65d0*/  LOP3.LUT R18, R3, R0, R7, 0xfe, !PT ;  /* 0x0000000003127212 */ /* 0x000fe200078efe07 */
[----:B------:R-:W-:Y:S06]  /*65e0*/  BRA `(.L_x_3457) ;  /* 0x0000000000947947 */ /* 0x000fec0003800000 */
.L_x_3469:
        /* <DEDUP_REMOVED lines=14> */
.L_x_3456:
        /* <DEDUP_REMOVED lines=16> */
.L_x_3478:
[----:B------:R-:W-:Y:S01]  /*67d0*/  IMAD.MOV.U32 R18, RZ, RZ, RZ ;  /* 0x000000ffff127224 */ /* 0x000fe200078e00ff */
[----:B------:R-:W-:Y:S06]  /*67e0*/  BRA `(.L_x_3457) ;  /* 0x0000000000147947 */ /* 0x000fec0003800000 */
.L_x_3477:
[----:B------:R-:W4:Y:S02]  /*67f0*/  LDG.E.64 R4, desc[UR36][R4.64] ;  /* 0x0000002404047981 */ /* 0x000f24000c1e1b00 */
[----:B----4-:R0:W1:Y:S02]  /*6800*/  I2F.U64 R18, R4 ;  /* 0x0000000400127312 */ /* 0x0100640000301000 */
[----:B01----:R-:W-:Y:S05]  /*6810*/  BRA `(.L_x_3457) ;  /* 0x0000000000087947 */ /* 0x003fea0003800000 */
.L_x_3476:
[----:B------:R-:W4:Y:S02]  /*6820*/  LDG.E R4, desc[UR36][R4.64] ;  /* 0x0000002404047981 */ /* 0x000f24000c1e1900 */
[----:B----4-:R-:W-:-:S07]  /*6830*/  I2FP.F32.U32 R18, R4 ;  /* 0x0000000400127245 */ /* 0x010fce0000201000 */
.L_x_3457:
[----:B------:R-:W-:Y:S05]  /*6840*/  BSYNC.RECONVERGENT B6 ;  /* 0x0000000000067941 */ /* 0x000fea0003800200 */
.L_x_3451:
[----:B------:R-:W2:Y:S01]  /*6850*/  LDCU.U8 UR6, c[0x0][0x3a5] ;  /* 0x000074a0ff0677ac */ /* 0x000ea20008000000 */
[----:B0---4-:R-:W0:Y:S01]  /*6860*/  LDC.64 R4, c[0x0][0x398] ;  /* 0x0000e600ff047b82 */ /* 0x011e220000000a00 */
[----:B------:R-:W4:Y:S01]  /*6870*/  LDCU UR5, c[0x0][0x3ac] ;  /* 0x00007580ff0577ac */ /* 0x000f220008000800 */
[----:B--2---:R-:W-:-:S04]  /*6880*/  UPRMT UR4, UR6, 0x9910, URZ ;  /* 0x0000991006047896 */ /* 0x004fc800080000ff */
        /* <DEDUP_REMOVED lines=16> */
.L_x_3482:
[----:B------:R-:W2:Y:S02]  /*6990*/  LDG.E.U8 R2, desc[UR36][R2.64] ;  /* 0x0000002402027981 */ /* 0x000ea4000c1e1100 */
[----:B--2---:R-:W-:Y:S01]  /*69a0*/  I2FP.F32.U32 R19, R2 ;  /* 0x0000000200137245 */ /* 0x004fe20000201000 */
[----:B------:R-:W-:Y:S06]  /*69b0*/  BRA `(.L_x_3450) ;  /* 0x0000000c00387947 */ /* 0x000fec0003800000 */
.L_x_3481:
        /* <DEDUP_REMOVED lines=9> */
.L_x_3485:
[----:B------:R-:W2:Y:S02]  /*6a50*/  LDG.E R2, desc[UR36][R2.64] ;  /* 0x0000002402027981 */ /* 0x000ea4000c1e1900 */
[----:B--2---:R-:W-:Y:S01]  /*6a60*/  I2FP.F32.S32 R19, R2 ;  /* 0x0000000200137245 */ /* 0x004fe20000201400 */
[----:B------:R-:W-:Y:S06]  /*6a70*/  BRA `(.L_x_3450) ;  /* 0x0000000c00087947 */ /* 0x000fec0003800000 */
.L_x_3484:
[----:B------:R-:W2:Y:S02]  /*6a80*/  LDG.E.U16 R2, desc[UR36][R2.64] ;  /* 0x0000002402027981 */ /* 0x000ea4000c1e1500 */
[----:B--2---:R0:W2:Y:S01]  /*6a90*/  I2F.S16 R19, R2 ;  /* 0x0000000200137306 */ /* 0x0040a20000101400 */
[----:B------:R-:W-:Y:S05]  /*6aa0*/  BRA `(.L_x_3450) ;  /* 0x0000000800fc7947 */ /* 0x000fea0003800000 */
.L_x_3480:
        /* <DEDUP_REMOVED lines=8> */
.L_x_3487:
[----:B------:R-:W2:Y:S02]  /*6b30*/  LDG.E.U16 R2, desc[UR36][R2.64] ;  /* 0x0000002402027981 */ /* 0x000ea4000c1e1500 */
[----:B--2---:R-:W-:Y:S01]  /*6b40*/  HADD2.F32 R19, -RZ, R2.H0_H0 ;  /* 0x20000002ff137230 */ /* 0x004fe20000004100 */
[----:B------:R-:W-:Y:S06]  /*6b50*/  BRA `(.L_x_3450) ;  /* 0x0000000800d07947 */ /* 0x000fec0003800000 */
.L_x_3486:
        /* <DEDUP_REMOVED lines=8> */
.L_x_3489:
[----:B------:R-:W2:Y:S02]  /*6be0*/  LDG.E.U16 R2, desc[UR36][R2.64] ;  /* 0x0000002402027981 */ /* 0x000ea4000c1e1500 */
[----:B--2---:R-:W-:Y:S01]  /*6bf0*/  HADD2.F32 R19, -RZ, R2.H0_H0 ;  /* 0x20000002ff137230 */ /* 0x004fe20000004100 */
[----:B------:R-:W-:Y:S06]  /*6c00*/  BRA `(.L_x_3450) ;  /* 0x0000000800a47947 */ /* 0x000fec0003800000 */
.L_x_3488:
        /* <DEDUP_REMOVED lines=11> */
.L_x_3479:
        /* <DEDUP_REMOVED lines=12> */
.L_x_3492:
        /* <DEDUP_REMOVED lines=11> */
.L_x_3491:
        /* <DEDUP_REMOVED lines=25> */
.L_x_3494:
        /* <DEDUP_REMOVED lines=12> */
.L_x_3493:
[----:B------:R-:W2:Y:S02]  /*7080*/  LDG.E.U16 R2, desc[UR36][R2.64] ;  /* 0x0000002402027981 */ /* 0x000ea4000c1e1500 */
[----:B--2---:R-:W-:Y:S01]  /*7090*/  IMAD.U32 R19, R2, 0x10000, RZ ;  /* 0x0001000002137824 */ /* 0x004fe200078e00ff */
[----:B------:R-:W-:Y:S06]  /*70a0*/  BRA `(.L_x_3450) ;  /* 0x00000004007c7947 */ /* 0x000fec0003800000 */
.L_x_3490:
        /* <DEDUP_REMOVED lines=11> */
.L_x_3497:
[----:B------:R-:W2:Y:S02]  /*7160*/  LDG.E.U8 R3, desc[UR36][R2.64] ;  /* 0x0000002402037981 */ /* 0x000ea4000c1e1100 */
        /* <DEDUP_REMOVED lines=18> */
.L_x_3499:
[----:B------:R-:W-:Y:S05]  /*7290*/  BSYNC.RECONVERGENT B0 ;  /* 0x0000000000007941 */ /* 0x000fea0003800200 */
.L_x_3498:
[----:B------:R-:W-:Y:S01]  /*72a0*/  IMAD.SHL.U32 R0, R0, 0x100000, RZ ;  /* 0x0010000000007824 */ /* 0x000fe200078e00ff */
[----:B------:R-:W-:-:S04]  /*72b0*/  LEA R2, R2, 0x3b800000, 0x17 ;  /* 0x3b80000002027811 */ /* 0x000fc800078eb8ff */
[----:B------:R-:W-:Y:S01]  /*72c0*/  LOP3.LUT R19, R2, R0, R19, 0xfe, !PT ;  /* 0x0000000002137212 */ /* 0x000fe200078efe13 */
[----:B------:R-:W-:Y:S06]  /*72d0*/  BRA `(.L_x_3450) ;  /* 0x0000000000f07947 */ /* 0x000fec0003800000 */
.L_x_3496:
        /* <DEDUP_REMOVED lines=19> */
.L_x_3501:
[----:B------:R-:W-:Y:S05]  /*7410*/  BSYNC.RECONVERGENT B0 ;  /* 0x0000000000007941 */ /* 0x000fea0003800200 */
.L_x_3500:
[----:B------:R-:W-:Y:S01]  /*7420*/  IMAD.SHL.U32 R0, R0, 0x200000, RZ ;  /* 0x0020000000007824 */ /* 0x000fe200078e00ff */
[----:B------:R-:W-:-:S04]  /*7430*/  LEA R2, R2, 0x37800000, 0x17 ;  /* 0x3780000002027811 */ /* 0x000fc800078eb8ff */
[----:B------:R-:W-:Y:S01]  /*7440*/  LOP3.LUT R19, R2, R0, R19, 0xfe, !PT ;  /* 0x0000000002137212 */ /* 0x000fe200078efe13 */
[----:B------:R-:W-:Y:S06]  /*7450*/  BRA `(.L_x_3450) ;  /* 0x0000000000907947 */ /* 0x000fec0003800000 */
.L_x_3495:
        /* <DEDUP_REMOVED lines=14> */
.L_x_3483:
        /* <DEDUP_REMOVED lines=16> */
.L_x_3504:
[----:B------:R-:W-:Y:S05]  /*7640*/  BRA `(.L_x_3450) ;  /* 0x0000000000147947 */ /* 0x000fea0003800000 */
.L_x_3503:
[----:B------:R-:W2:Y:S02]  /*7650*/  LDG.E.64 R2, desc[UR36][R2.64] ;  /* 0x0000002402027981 */ /* 0x000ea4000c1e1b00 */
[----:B--2---:R0:W2:Y:S02]  /*7660*/  I2F.U64 R19, R2 ;  /* 0x0000000200137312 */ /* 0x0040a40000301000 */
[----:B0-2---:R-:W-:Y:S05]  /*7670*/  BRA `(.L_x_3450) ;  /* 0x0000000000087947 */ /* 0x005fea0003800000 */
.L_x_3502:
[----:B------:R-:W2:Y:S02]  /*7680*/  LDG.E R2, desc[UR36][R2.64] ;  /* 0x0000002402027981 */ /* 0x000ea4000c1e1900 */
[----:B--2---:R-:W-:-:S07]  /*7690*/  I2FP.F32.U32 R19, R2 ;  /* 0x0000000200137245 */ /* 0x004fce0000201000 */
.L_x_3450:
[----:B------:R-:W-:Y:S05]  /*76a0*/  BSYNC.RECONVERGENT B7 ;  /* 0x0000000000077941 */ /* 0x000fea0003800200 */
.L_x_3449:
[----:B0-----:R-:W0:Y:S01]  /*76b0*/  LDC.U8 R2, c[0x0][0x3b0] ;  /* 0x0000ec00ff027b82 */ /* 0x001e220000000000 */
[C---:B------:R-:W-:Y:S01]  /*76c0*/  ISETP.GE.AND P3, PT, R29.reuse, R27, PT ;  /* 0x0000001b1d00720c */ /* 0x040fe20003f66270 */
[C---:B------:R-:W-:Y:S01]  /*76d0*/  VIADD R0, R29.reuse, 0x100 ;  /* 0x000001001d007836 */ /* 0x040fe20000000000 */
[----:B------:R-:W-:Y:S01]  /*76e0*/  BSSY.RECONVERGENT B7, `(.L_x_3505) ;  /* 0x00002e6000077945 */ /* 0x000fe20003800200 */
[----:B-1--4-:R-:W-:-:S03]  /*76f0*/  VIADD R4, R29, 0x180 ;  /* 0x000001801d047836 */ /* 0x012fc60000000000 */
[----:B------:R-:W-:Y:S01]  /*7700*/  BSSY.RELIABLE B6, `(.L_x_3506) ;  /* 0x00001fa000067945 */ /* 0x000fe20003800100 */
[----:B------:R-:W-:Y:S01]  /*7710*/  VIADD R28, R29, 0x80 ;  /* 0x000000801d1c7836 */ /* 0x000fe20000000000 */
[-C--:B------:R-:W-:Y:S02]  /*7720*/  ISETP.GE.AND P1, PT, R0, R27.reuse, PT ;  /* 0x0000001b0000720c */ /* 0x080fe40003f26270 */
[-C--:B------:R-:W-:Y:S02]  /*7730*/  ISETP.GE.AND P2, PT, R4, R27.reuse, PT ;  /* 0x0000001b0400720c */ /* 0x080fe40003f46270 */
[----:B------:R-:W-:Y:S02]  /*7740*/  ISETP.GE.AND P0, PT, R28, R27, PT ;  /* 0x0000001b1c00720c */ /* 0x000fe40003f06270 */
[----:B-----5:R-:W-:Y:S02]  /*7750*/  FSEL R17, R17, RZ, !P1 ;  /* 0x000000ff11117208 */ /* 0x020fe40004800000 */
[----:B------:R-:W-:-:S02]  /*7760*/  FSEL R16, R16, RZ, !P1 ;  /* 0x000000ff10107208 */ /* 0x000fc40004800000 */
[----:B--2---:R-:W-:Y:S02]  /*7770*/  FSEL R19, R19, RZ, !P2 ;  /* 0x000000ff13137208 */ /* 0x004fe40005000000 */
[----:B------:R-:W-:Y:S02]  /*7780*/  FSEL R18, R18, RZ, !P2 ;  /* 0x000000ff12127208 */ /* 0x000fe40005000000 */
[----:B------:R-:W-:Y:S02]  /*7790*/  FSEL R23, R23, RZ, !P0 ;  /* 0x000000ff17177208 */ /* 0x000fe40004000000 */
[----:B------:R-:W-:Y:S01]  /*77a0*/  FSEL R22, R22, RZ, !P0 ;  /* 0x000000ff16167208 */ /* 0x000fe20004000000 */
[----:B------:R-:W-:Y:S06]  /*77b0*/  @P3 BRA `(.L_x_3507) ;  /* 0x0000001c00ac3947 */ /* 0x000fec0003800000 */
[----:B------:R-:W1:Y:S01]  /*77c0*/  LDCU UR4, c[0x0][0x3b4] ;  /* 0x00007680ff0477ac */ /* 0x000e620008000800 */
[----:B------:R-:W2:Y:S01]  /*77d0*/  LDC.64 R8, c[0x0][0x388] ;  /* 0x0000e200ff087b82 */ /* 0x000ea20000000a00 */
[----:B------:R-:W-:Y:S01]  /*77e0*/  IMAD R0, R26, 0x200, R29 ;  /* 0x000002001a007824 */ /* 0x000fe200078e021d */
[----:B0-----:R-:W-:-:S03]  /*77f0*/  PRMT R4, R2, 0x9910, RZ ;  /* 0x0000991002047816 */ /* 0x001fc600000000ff */
[----:B-1----:R-:W-:Y:S02]  /*7800*/  IMAD R3, R0, UR4, RZ ;  /* 0x0000000400037c24 */ /* 0x002fe4000f8e02ff */
[----:B------:R-:W-:-:S05]  /*7810*/  IMAD.MOV.U32 R0, RZ, RZ, R4 ;  /* 0x000000ffff007224 */ /* 0x000fca00078e0004 */
[----:B------:R-:W-:Y:S02]  /*7820*/  ISETP.GT.AND P0, PT, R0, 0x9, PT ;  /* 0x000000090000780c */ /* 0x000fe40003f04270 */
[----:B--2---:R-:W-:-:S05]  /*7830*/  IADD3 R8, P1, PT, R3, R8, RZ ;  /* 0x0000000803087210 */ /* 0x004fca0007f3e0ff */
        /* <DEDUP_REMOVED lines=10> */
[----:B---3--:R-:W0:Y:S01]  /*78e0*/  F2I.FTZ.TRUNC.NTZ R3, R24 ;  /* 0x0000001800037305 */ /* 0x008e22000021f100 */
[----:B------:R-:W-:Y:S01]  /*78f0*/  IMAD.MOV.U32 R29, RZ, RZ, R28 ;  /* 0x000000ffff1d7224 */ /* 0x000fe200078e001c */
[----:B0-----:R0:W-:Y:S01]  /*7900*/  STG.E.U8 desc[UR36][R8.64], R3 ;  /* 0x0000000308007986 */ /* 0x0011e2000c101124 */
[----:B------:R-:W-:Y:S05]  /*7910*/  BRA `(.L_x_3513) ;  /* 0x0000000c00a47947 */ /* 0x000fea0003800000 */
.L_x_3511:
[----:B---3--:R-:W0:Y:S01]  /*7920*/  F2I.S64.TRUNC R24, R24 ;  /* 0x0000001800187311 */ /* 0x008e22000020d900 */
[----:B------:R-:W-:Y:S02]  /*7930*/  IMAD.MOV.U32 R29, RZ, RZ, R28 ;  /* 0x000000ffff1d7224 */ /* 0x000fe400078e001c */
[----:B0-----:R-:W-:-:S05]  /*7940*/  IMAD.MOV.U32 R3, RZ, RZ, R24 ;  /* 0x000000ffff037224 */ /* 0x001fca00078e0018 */
[----:B------:R0:W-:Y:S01]  /*7950*/  STG.E.U8 desc[UR36][R8.64], R3 ;  /* 0x0000000308007986 */ /* 0x0001e2000c101124 */
[----:B------:R-:W-:Y:S05]  /*7960*/  BRA `(.L_x_3513) ;  /* 0x0000000c00907947 */ /* 0x000fea0003800000 */
.L_x_3510:
[----:B------:R-:W-:-:S13]  /*7970*/  ISETP.NE.AND P0, PT, R0, 0x2, PT ;  /* 0x000000020000780c */ /* 0x000fda0003f05270 */
[----:B------:R-:W-:Y:S05]  /*7980*/  @!P0 BRA `(.L_x_3514) ;  /* 0x0000000000308947 */ /* 0x000fea0003800000 */
[----:B------:R-:W-:-:S13]  /*7990*/  ISETP.NE.AND P0, PT, R0, 0x3, PT ;  /* 0x000000030000780c */ /* 0x000fda0003f05270 */
[----:B------:R-:W-:Y:S05]  /*79a0*/  @!P0 BRA `(.L_x_3515) ;  /* 0x0000000000188947 */ /* 0x000fea0003800000 */
[----:B------:R-:W-:-:S13]  /*79b0*/  ISETP.NE.AND P0, PT, R0, 0x4, PT ;  /* 0x000000040000780c */ /* 0x000fda0003f05270 */
[----:B------:R-:W-:Y:S05]  /*79c0*/  @P0 BRA `(.L_x_3512) ;  /* 0x0000000800d40947 */ /* 0x000fea0003800000 */
[----:B---3--:R-:W0:Y:S01]  /*79d0*/  F2I.S64.TRUNC R24, R24 ;  /* 0x0000001800187311 */ /* 0x008e22000020d900 */
[----:B------:R-:W-:Y:S01]  /*79e0*/  IMAD.MOV.U32 R29, RZ, RZ, R28 ;  /* 0x000000ffff1d7224 */ /* 0x000fe200078e001c */
[----:B0-----:R0:W-:Y:S01]  /*79f0*/  STG.E.64 desc[UR36][R8.64], R24 ;  /* 0x0000001808007986 */ /* 0x0011e2000c101b24 */
[----:B------:R-:W-:Y:S05]  /*7a00*/  BRA `(.L_x_3513) ;  /* 0x0000000c00687947 */ /* 0x000fea0003800000 */
.L_x_3515:
[----:B---3--:R-:W0:Y:S01]  /*7a10*/  F2I.FTZ.TRUNC.NTZ R3, R24 ;  /* 0x0000001800037305 */ /* 0x008e22000021f100 */
[----:B------:R-:W-:Y:S01]  /*7a20*/  IMAD.MOV.U32 R29, RZ, RZ, R28 ;  /* 0x000000ffff1d7224 */ /* 0x000fe200078e001c */
[----:B0-----:R0:W-:Y:S01]  /*7a30*/  STG.E desc[UR36][R8.64], R3 ;  /* 0x0000000308007986 */ /* 0x0011e2000c101924 */
[----:B------:R-:W-:Y:S05]  /*7a40*/  BRA `(.L_x_3513) ;  /* 0x0000000c00587947 */ /* 0x000fea0003800000 */
.L_x_3514:
[----:B---3--:R-:W0:Y:S01]  /*7a50*/  F2I.FTZ.TRUNC.NTZ R3, R24 ;  /* 0x0000001800037305 */ /* 0x008e22000021f100 */
[----:B------:R-:W-:Y:S01]  /*7a60*/  IMAD.MOV.U32 R29, RZ, RZ, R28 ;  /* 0x000000ffff1d7224 */ /* 0x000fe200078e001c */
[----:B0-----:R0:W-:Y:S01]  /*7a70*/  STG.E.U16 desc[UR36][R8.64], R3 ;  /* 0x0000000308007986 */ /* 0x0011e2000c101524 */
[----:B------:R-:W-:Y:S05]  /*7a80*/  BRA `(.L_x_3513) ;  /* 0x0000000c00487947 */ /* 0x000fea0003800000 */
.L_x_3509:
[----:B------:R-:W-:-:S13]  /*7a90*/  ISETP.GT.AND P0, PT, R0, 0x6, PT ;  /* 0x000000060000780c */ /* 0x000fda0003f04270 */
[----:B------:R-:W-:Y:S05]  /*7aa0*/  @P0 BRA `(.L_x_3516) ;  /* 0x00000000002c0947 */ /* 0x000fea0003800000 */
[----:B------:R-:W-:-:S13]  /*7ab0*/  ISETP.NE.AND P0, PT, R0, 0x5, PT ;  /* 0x000000050000780c */ /* 0x000fda0003f05270 */
[----:B------:R-:W-:Y:S05]  /*7ac0*/  @!P0 BRA `(.L_x_3517) ;  /* 0x0000000000148947 */ /* 0x000fea0003800000 */
[----:B------:R-:W-:-:S13]  /*7ad0*/  ISETP.NE.AND P0, PT, R0, 0x6, PT ;  /* 0x000000060000780c */ /* 0x000fda0003f05270 */
[----:B------:R-:W-:Y:S05]  /*7ae0*/  @P0 BRA `(.L_x_3512) ;  /* 0x00000008008c0947 */ /* 0x000fea0003800000 */
[----:B---3--:R3:W-:Y:S01]  /*7af0*/  STG.E desc[UR36][R8.64], R24 ;  /* 0x0000001808007986 */ /* 0x0087e2000c101924 */
[----:B------:R-:W-:Y:S01]  /*7b00*/  IMAD.MOV.U32 R29, RZ, RZ, R28 ;  /* 0x000000ffff1d7224 */ /* 0x000fe200078e001c */
[----:B------:R-:W-:Y:S06]  /*7b10*/  BRA `(.L_x_3513) ;  /* 0x0000000c00247947 */ /* 0x000fec0003800000 */
.L_x_3517:
[----:B---3--:R-:W-:Y:S01]  /*7b20*/  F2FP.F16.F32.PACK_AB R24, RZ, R24 ;  /* 0x00000018ff18723e */ /* 0x008fe200000000ff */
[----:B------:R-:W-:-:S04]  /*7b30*/  IMAD.MOV.U32 R29, RZ, RZ, R28 ;  /* 0x000000ffff1d7224 */ /* 0x000fc800078e001c */
[----:B------:R4:W-:Y:S01]  /*7b40*/  STG.E.U16 desc[UR36][R8.64], R24 ;  /* 0x0000001808007986 */ /* 0x0009e2000c101524 */
[----:B------:R-:W-:Y:S05]  /*7b50*/  BRA `(.L_x_3513) ;  /* 0x0000000c00147947 */ /* 0x000fea0003800000 */
.L_x_3516:
[----:B------:R-:W-:-:S13]  /*7b60*/  ISETP.NE.AND P0, PT, R0, 0x7, PT ;  /* 0x000000070000780c */ /* 0x000fda0003f05270 */
[----:B------:R-:W-:Y:S05]  /*7b70*/  @!P0 BRA `(.L_x_3518) ;  /* 0x00000000002c8947 */ /* 0x000fea0003800000 */
[----:B------:R-:W-:-:S13]  /*7b80*/  ISETP.NE.AND P0, PT, R0, 0x8, PT ;  /* 0x000000080000780c */ /* 0x000fda0003f05270 */
[----:B------:R-:W-:Y:S05]  /*7b90*/  @!P0 BRA `(.L_x_3519) ;  /* 0x0000000000148947 */ /* 0x000fea0003800000 */
[----:B------:R-:W-:-:S13]  /*7ba0*/  ISETP.NE.AND P0, PT, R0, 0x9, PT ;  /* 0x000000090000780c */ /* 0x000fda0003f05270 */
[----:B------:R-:W-:Y:S05]  /*7bb0*/  @P0 BRA `(.L_x_3512) ;  /* 0x0000000800580947 */ /* 0x000fea0003800000 */
[----:B---3--:R1:W-:Y:S01]  /*7bc0*/  STG.E.64 desc[UR36][R8.64], R24 ;  /* 0x0000001808007986 */ /* 0x0083e2000c101b24 */
[----:B------:R-:W-:Y:S01]  /*7bd0*/  IMAD.MOV.U32 R29, RZ, RZ, R28 ;  /* 0x000000ffff1d7224 */ /* 0x000fe200078e001c */
[----:B------:R-:W-:Y:S06]  /*7be0*/  BRA `(.L_x_3513) ;  /* 0x0000000800f07947 */ /* 0x000fec0003800000 */
.L_x_3519:
[----:B---3--:R-:W-:Y:S01]  /*7bf0*/  F2FP.F16.F32.PACK_AB R25, R25, R24 ;  /* 0x000000181919723e */ /* 0x008fe200000000ff */
[----:B------:R-:W-:-:S04]  /*7c00*/  IMAD.MOV.U32 R29, RZ, RZ, R28 ;  /* 0x000000ffff1d7224 */ /* 0x000fc800078e001c */
[----:B------:R2:W-:Y:S01]  /*7c10*/  STG.E desc[UR36][R8.64], R25 ;  /* 0x0000001908007986 */ /* 0x0005e2000c101924 */
[----:B------:R-:W-:Y:S05]  /*7c20*/  BRA `(.L_x_3513) ;  /* 0x0000000800e07947 */ /* 0x000fea0003800000 */
.L_x_3518:
[----:B---3--:R-:W-:Y:S01]  /*7c30*/  FMUL.FTZ R4, R24, 1 ;  /* 0x3f80000018047820 */ /* 0x008fe20000410000 */
[----:B------:R-:W-:-:S05]  /*7c40*/  IMAD.MOV.U32 R29, RZ, RZ, R28 ;  /* 0x000000ffff1d7224 */ /* 0x000fca00078e001c */
[----:B------:R-:W0:Y:S02]  /*7c50*/  F2F.F64.F32 R4, R4 ;  /* 0x0000000400047310 */ /* 0x000e240000201800 */
[----:B0-----:R0:W-:Y:S01]  /*7c60*/  STG.E.64 desc[UR36][R8.64], R4 ;  /* 0x0000000408007986 */ /* 0x0011e2000c101b24 */
[----:B------:R-:W-:Y:S05]  /*7c70*/  BRA `(.L_x_3513) ;  /* 0x0000000800cc7947 */ /* 0x000fea0003800000 */
.L_x_3508:
        /* <DEDUP_REMOVED lines=8> */
[----:B---3--:R-:W-:Y:S01]  /*7d00*/  FSETP.NEU.FTZ.AND P0, PT, R24, RZ, PT ;  /* 0x000000ff1800720b */ /* 0x008fe20003f1d000 */
[----:B------:R-:W-:Y:S01]  /*7d10*/  IMAD.MOV.U32 R29, RZ, RZ, R28 ;  /* 0x000000ffff1d7224 */ /* 0x000fe200078e001c */
[----:B------:R-:W-:-:S04]  /*7d20*/  FSETP.NEU.FTZ.AND P1, PT, R25, RZ, PT ;  /* 0x000000ff1900720b */ /* 0x000fc80003f3d000 */
[----:B------:R-:W-:-:S04]  /*7d30*/  PLOP3.LUT P0, PT, P0, P1, PT, 0xf8, 0x8f ;  /* 0x00000000008f781c */ /* 0x000fc80000703f70 */
[----:B------:R-:W-:-:S05]  /*7d40*/  SEL R3, RZ, 0x1, !P0 ;  /* 0x00000001ff037807 */ /* 0x000fca0004000000 */
[----:B------:R0:W-:Y:S01]  /*7d50*/  STG.E.U8 desc[UR36][R8.64], R3 ;  /* 0x0000000308007986 */ /* 0x0001e2000c101124 */
[----:B------:R-:W-:Y:S05]  /*7d60*/  BRA `(.L_x_3513) ;  /* 0x0000000800907947 */ /* 0x000fea0003800000 */
.L_x_3522:
[----:B---3--:R-:W-:Y:S01]  /*7d70*/  FMUL.FTZ R4, R24, 1 ;  /* 0x3f80000018047820 */ /* 0x008fe20000410000 */
        /* <DEDUP_REMOVED lines=10> */
.L_x_3521:
[----:B------:R-:W-:-:S13]  /*7e20*/  ISETP.NE.AND P0, PT, R0, 0xf, PT ;  /* 0x0000000f0000780c */ /* 0x000fda0003f05270 */
[----:B------:R-:W-:Y:S05]  /*7e30*/  @!P0 BRA `(.L_x_3523) ;  /* 0x0000000000a08947 */ /* 0x000fea0003800000 */
[----:B------:R-:W-:-:S13]  /*7e40*/  ISETP.NE.AND P0, PT, R0, 0x17, PT ;  /* 0x000000170000780c */ /* 0x000fda0003f05270 */
[----:B------:R-:W-:Y:S05]  /*7e50*/  @!P0 BRA `(.L_x_3524) ;  /* 0x00000000004c8947 */ /* 0x000fea0003800000 */
[----:B------:R-:W-:-:S13]  /*7e60*/  ISETP.NE.AND P0, PT, R0, 0x18, PT ;  /* 0x000000180000780c */ /* 0x000fda0003f05270 */
[----:B------:R-:W-:Y:S05]  /*7e70*/  @P0 BRA `(.L_x_3512) ;  /* 0x0000000400a80947 */ /* 0x000fea0003800000 */
[----:B---3--:R-:W-:Y:S01]  /*7e80*/  LOP3.LUT R4, R24, 0x7fffffff, RZ, 0xc0, !PT ;  /* 0x7fffffff18047812 */ /* 0x008fe200078ec0ff */
        /* <DEDUP_REMOVED lines=11> */
.L_x_3526:
[----:B------:R-:W-:Y:S05]  /*7f40*/  BSYNC.RECONVERGENT B0 ;  /* 0x0000000000007941 */ /* 0x000fea0003800200 */
.L_x_3525:
[----:B------:R-:W-:Y:S01]  /*7f50*/  LOP3.LUT R5, R0, 0x80, R5, 0xf8, !PT ;  /* 0x0000008000057812 */ /* 0x000fe200078ef805 */
[----:B------:R-:W-:-:S04]  /*7f60*/  IMAD.MOV.U32 R29, RZ, RZ, R28 ;  /* 0x000000ffff1d7224 */ /* 0x000fc800078e001c */
[----:B------:R0:W-:Y:S01]  /*7f70*/  STG.E.U8 desc[UR36][R8.64], R5 ;  /* 0x0000000508007986 */ /* 0x0001e2000c101124 */
[----:B------:R-:W-:Y:S05]  /*7f80*/  BRA `(.L_x_3513) ;  /* 0x0000000800087947 */ /* 0x000fea0003800000 */
.L_x_3524:
[----:B---3--:R-:W-:Y:S01]  /*7f90*/  LOP3.LUT R4, R24, 0x7fffffff, RZ, 0xc0, !PT ;  /* 0x7fffffff18047812 */ /* 0x008fe200078ec0ff */
        /* <DEDUP_REMOVED lines=13> */
.L_x_3528:
[----:B------:R-:W-:Y:S05]  /*8070*/  BSYNC.RECONVERGENT B0 ;  /* 0x0000000000007941 */ /* 0x000fea0003800200 */
.L_x_3527:
[----:B------:R-:W-:Y:S01]  /*8080*/  LOP3.LUT R3, R0, 0x80, R5, 0xf8, !PT ;  /* 0x0000008000037812 */ /* 0x000fe200078ef805 */
[----:B------:R-:W-:-:S04]  /*8090*/  IMAD.MOV.U32 R29, RZ, RZ, R28 ;  /* 0x000000ffff1d7224 */ /* 0x000fc800078e001c */
[----:B------:R0:W-:Y:S01]  /*80a0*/  STG.E.U8 desc[UR36][R8.64], R3 ;  /* 0x0000000308007986 */ /* 0x0001e2000c101124 */
[----:B------:R-:W-:Y:S05]  /*80b0*/  BRA `(.L_x_3513) ;  /* 0x0000000400bc7947 */ /* 0x000fea0003800000 */
.L_x_3523:
[----:B---3--:R-:W-:Y:S01]  /*80c0*/  F2FP.BF16.F32.PACK_AB R24, RZ, R24 ;  /* 0x00000018ff18723e */ /* 0x008fe200000010ff */
[----:B------:R-:W-:-:S04]  /*80d0*/  IMAD.MOV.U32 R29, RZ, RZ, R28 ;  /* 0x000000ffff1d7224 */ /* 0x000fc800078e001c */
[----:B------:R0:W-:Y:S01]  /*80e0*/  STG.E.U16 desc[UR36][R8.64], R24 ;  /* 0x0000001808007986 */ /* 0x0001e2000c101524 */
[----:B------:R-:W-:Y:S05]  /*80f0*/  BRA `(.L_x_3513) ;  /* 0x0000000400ac7947 */ /* 0x000fea0003800000 */
.L_x_3520:
        /* <DEDUP_REMOVED lines=8> */
[----:B---3--:R-:W0:Y:S01]  /*8180*/  F2I.FTZ.U32.TRUNC.NTZ R3, R24 ;  /* 0x0000001800037305 */ /* 0x008e22000021f000 */
[----:B------:R-:W-:Y:S01]  /*8190*/  IMAD.MOV.U32 R29, RZ, RZ, R28 ;  /* 0x000000ffff1d7224 */ /* 0x000fe200078e001c */
[----:B0-----:R0:W-:Y:S01]  /*81a0*/  STG.E.U16 desc[UR36][R8.64], R3 ;  /* 0x0000000308007986 */ /* 0x0011e2000c101524 */
[----:B------:R-:W-:Y:S05]  /*81b0*/  BRA `(.L_x_3513) ;  /* 0x00000004007c7947 */ /* 0x000fea0003800000 */
.L_x_3531:
[----:B---3--:R-:W-:Y:S01]  /*81c0*/  LOP3.LUT R0, R24, 0x7fffffff, RZ, 0xc0, !PT ;  /* 0x7fffffff18007812 */ /* 0x008fe200078ec0ff */
        /* <DEDUP_REMOVED lines=11> */
.L_x_3534:
[----:B------:R-:W-:-:S04]  /*8280*/  SHF.R.U32.HI R0, RZ, 0x14, R24 ;  /* 0x00000014ff007819 */ /* 0x000fc80000011618 */
[----:B------:R-:W-:-:S04]  /*8290*/  LOP3.LUT R3, R0, 0x1, RZ, 0xc0, !PT ;  /* 0x0000000100037812 */ /* 0x000fc800078ec0ff */
[----:B------:R-:W-:-:S04]  /*82a0*/  IADD3 R0, PT, PT, R24, 0x487ffff, R3 ;  /* 0x0487ffff18007810 */ /* 0x000fc80007ffe003 */
[----:B------:R-:W-:-:S04]  /*82b0*/  SHF.R.U32.HI R0, RZ, 0x14, R0 ;  /* 0x00000014ff007819 */ /* 0x000fc80000011600 */
[----:B------:R-:W-:-:S07]  /*82c0*/  LOP3.LUT R0, R0, 0xff, RZ, 0xc0, !PT ;  /* 0x000000ff00007812 */ /* 0x000fce00078ec0ff */
.L_x_3535:
[----:B------:R-:W-:-:S04]  /*82d0*/  SHF.R.U32.HI R3, RZ, 0x18, R24 ;  /* 0x00000018ff037819 */ /* 0x000fc80000011618 */
[----:B------:R-:W-:-:S04]  /*82e0*/  LOP3.LUT R0, R0, 0x80, R3, 0xf8, !PT ;  /* 0x0000008000007812 */ /* 0x000fc800078ef803 */
[----:B------:R-:W-:-:S07]  /*82f0*/  PRMT R4, R0, 0x7610, R4 ;  /* 0x0000761000047816 */ /* 0x000fce0000000004 */
.L_x_3533:
[----:B------:R-:W-:Y:S05]  /*8300*/  BSYNC.RECONVERGENT B0 ;  /* 0x0000000000007941 */ /* 0x000fea0003800200 */
.L_x_3532:
[----:B------:R0:W-:Y:S01]  /*8310*/  STG.E.U8 desc[UR36][R8.64], R4 ;  /* 0x0000000408007986 */ /* 0x0001e2000c101124 */
[----:B------:R-:W-:Y:S01]  /*8320*/  IMAD.MOV.U32 R29, RZ, RZ, R28 ;  /* 0x000000ffff1d7224 */ /* 0x000fe200078e001c */
[----:B------:R-:W-:Y:S06]  /*8330*/  BRA `(.L_x_3513) ;  /* 0x00000004001c7947 */ /* 0x000fec0003800000 */
.L_x_3530:
        /* <DEDUP_REMOVED lines=12> */
.L_x_3538:
[----:B------:R-:W-:-:S04]  /*8400*/  SHF.R.U32.HI R0, RZ, 0x15, R24 ;  /* 0x00000015ff007819 */ /* 0x000fc80000011618 */
[----:B------:R-:W-:-:S04]  /*8410*/  LOP3.LUT R3, R0, 0x1, RZ, 0xc0, !PT ;  /* 0x0000000100037812 */ /* 0x000fc800078ec0ff */
[----:B------:R-:W-:-:S04]  /*8420*/  IADD3 R0, PT, PT, R24, 0x88fffff, R3 ;  /* 0x088fffff18007810 */ /* 0x000fc80007ffe003 */
[----:B------:R-:W-:-:S04]  /*8430*/  SHF.R.U32.HI R0, RZ, 0x15, R0 ;  /* 0x00000015ff007819 */ /* 0x000fc80000011600 */
[----:B------:R-:W-:-:S07]  /*8440*/  LOP3.LUT R0, R0, 0xff, RZ, 0xc0, !PT ;  /* 0x000000ff00007812 */ /* 0x000fce00078ec0ff */
.L_x_3539:
[----:B------:R-:W-:-:S04]  /*8450*/  SHF.R.U32.HI R3, RZ, 0x18, R24 ;  /* 0x00000018ff037819 */ /* 0x000fc80000011618 */
[----:B------:R-:W-:-:S04]  /*8460*/  LOP3.LUT R0, R0, 0x80, R3, 0xf8, !PT ;  /* 0x0000008000007812 */ /* 0x000fc800078ef803 */
[----:B------:R-:W-:-:S07]  /*8470*/  PRMT R4, R0, 0x7610, R4 ;  /* 0x0000761000047816 */ /* 0x000fce0000000004 */
.L_x_3537:
[----:B------:R-:W-:Y:S05]  /*8480*/  BSYNC.RECONVERGENT B0 ;  /* 0x0000000000007941 */ /* 0x000fea0003800200 */
.L_x_3536:
[----:B------:R0:W-:Y:S01]  /*8490*/  STG.E.U8 desc[UR36][R8.64], R4 ;  /* 0x0000000408007986 */ /* 0x0001e2000c101124 */
[----:B------:R-:W-:Y:S01]  /*84a0*/  IMAD.MOV.U32 R29, RZ, RZ, R28 ;  /* 0x000000ffff1d7224 */ /* 0x000fe200078e001c */
[----:B------:R-:W-:Y:S06]  /*84b0*/  BRA `(.L_x_3513) ;  /* 0x0000000000bc7947 */ /* 0x000fec0003800000 */
.L_x_3529:
[----:B------:R-:W-:-:S13]  /*84c0*/  ISETP.NE.AND P0, PT, R0, 0x1c, PT ;  /* 0x0000001c0000780c */ /* 0x000fda0003f05270 */
[----:B------:R-:W-:Y:S05]  /*84d0*/  @!P0 BRA `(.L_x_3540) ;  /* 0x0000000000a88947 */ /* 0x000fea0003800000 */
[----:B------:R-:W-:-:S13]  /*84e0*/  ISETP.NE.AND P0, PT, R0, 0x1d, PT ;  /* 0x0000001d0000780c */ /* 0x000fda0003f05270 */
[----:B------:R-:W-:Y:S05]  /*84f0*/  @!P0 BRA `(.L_x_3541) ;  /* 0x0000000000908947 */ /* 0x000fea0003800000 */
[----:B------:R-:W-:-:S13]  /*8500*/  ISETP.NE.AND P0, PT, R0, 0x2c, PT ;  /* 0x0000002c0000780c */ /* 0x000fda0003f05270 */
[----:B------:R-:W-:Y:S05]  /*8510*/  @!P0 BRA `(.L_x_3542) ;  /* 0x0000000000488947 */ /* 0x000fea0003800000 */
.L_x_3512:
[----:B------:R-:W-:Y:S01]  /*8520*/  MOV R14, 0x0 ;  /* 0x00000000000e7802 */ /* 0x000fe20000000f00 */
        /* <DEDUP_REMOVED lines=14> */
[----:B--23--:R-:W-:Y:S05]  /*8610*/  CALL.ABS.NOINC R14 ;  /* 0x000000000e007343 */ /* 0x00cfea0003c00000 */
.L_x_3543:
[----:B------:R-:W-:Y:S01]  /*8620*/  IMAD.MOV.U32 R29, RZ, RZ, R28 ;  /* 0x000000ffff1d7224 */ /* 0x000fe200078e001c */
[----:B------:R-:W-:Y:S06]  /*8630*/  BRA `(.L_x_3513) ;  /* 0x00000000005c7947 */ /* 0x000fec0003800000 */
.L_x_3542:
[----:B---3--:R-:W-:Y:S01]  /*8640*/  SHF.R.U32.HI R4, RZ, 0x17, R24 ;  /* 0x00000017ff047819 */ /* 0x008fe20000011618 */
        /* <DEDUP_REMOVED lines=15> */
.L_x_3541:
[----:B---3--:R-:W0:Y:S01]  /*8740*/  F2I.U64.TRUNC R24, R24 ;  /* 0x0000001800187311 */ /* 0x008e22000020d800 */
[----:B------:R-:W-:Y:S01]  /*8750*/  IMAD.MOV.U32 R29, RZ, RZ, R28 ;  /* 0x000000ffff1d7224 */ /* 0x000fe200078e001c */
[----:B0-----:R0:W-:Y:S01]  /*8760*/  STG.E.64 desc[UR36][R8.64], R24 ;  /* 0x0000001808007986 */ /* 0x0011e2000c101b24 */
[----:B------:R-:W-:Y:S05]  /*8770*/  BRA `(.L_x_3513) ;  /* 0x00000000000c7947 */ /* 0x000fea0003800000 */
.L_x_3540:
[----:B---3--:R-:W0:Y:S01]  /*8780*/  F2I.FTZ.U32.TRUNC.NTZ R3, R24 ;  /* 0x0000001800037305 */ /* 0x008e22000021f000 */
[----:B------:R-:W-:Y:S01]  /*8790*/  IMAD.MOV.U32 R29, RZ, RZ, R28 ;  /* 0x000000ffff1d7224 */ /* 0x000fe200078e001c */
[----:B0-----:R0:W-:Y:S06]  /*87a0*/  STG.E desc[UR36][R8.64], R3 ;  /* 0x0000000308007986 */ /* 0x0011ec000c101924 */
.L_x_3513:
        /* <DEDUP_REMOVED lines=24> */
.L_x_3548:
[----:B------:R-:W0:Y:S02]  /*8930*/  F2I.S64.TRUNC R22, R22 ;  /* 0x0000001600167311 */ /* 0x000e24000020d900 */
[----:B0-----:R-:W-:-:S05]  /*8940*/  IMAD.MOV.U32 R3, RZ, RZ, R22 ;  /* 0x000000ffff037224 */ /* 0x001fca00078e0016 */
[----:B------:R0:W-:Y:S01]  /*8950*/  STG.E.U8 desc[UR36][R8.64], R3 ;  /* 0x0000000308007986 */ /* 0x0001e2000c101124 */
[----:B------:R-:W-:Y:S05]  /*8960*/  BRA `(.L_x_3550) ;  /* 0x0000000c003c7947 */ /* 0x000fea0003800000 */
.L_x_3547:
        /* <DEDUP_REMOVED lines=9> */
.L_x_3552:
[----:B------:R-:W0:Y:S02]  /*8a00*/  F2I.FTZ.TRUNC.NTZ R3, R22 ;  /* 0x0000001600037305 */ /* 0x000e24000021f100 */
[----:B0-----:R0:W-:Y:S01]  /*8a10*/  STG.E desc[UR36][R8.64], R3 ;  /* 0x0000000308007986 */ /* 0x0011e2000c101924 */
[----:B------:R-:W-:Y:S05]  /*8a20*/  BRA `(.L_x_3550) ;  /* 0x0000000c000c7947 */ /* 0x000fea0003800000 */
.L_x_3551:
[----:B------:R-:W0:Y:S02]  /*8a30*/  F2I.FTZ.TRUNC.NTZ R3, R22 ;  /* 0x0000001600037305 */ /* 0x000e24000021f100 */
[----:B0-----:R0:W-:Y:S01]  /*8a40*/  STG.E.U16 desc[UR36][R8.64], R3 ;  /* 0x0000000308007986 */ /* 0x0011e2000c101524 */
[----:B------:R-:W-:Y:S05]  /*8a50*/  BRA `(.L_x_3550) ;  /* 0x0000000c00007947 */ /* 0x000fea0003800000 */
.L_x_3546:
        /* <DEDUP_REMOVED lines=8> */
.L_x_3554:
[----:B------:R-:W-:-:S05]  /*8ae0*/  F2FP.F16.F32.PACK_AB R22, RZ, R22 ;  /* 0x00000016ff16723e */ /* 0x000fca00000000ff */
[----:B------:R0:W-:Y:S01]  /*8af0*/  STG.E.U16 desc[UR36][R8.64], R22 ;  /* 0x0000001608007986 */ /* 0x0001e2000c101524 */
[----:B------:R-:W-:Y:S05]  /*8b00*/  BRA `(.L_x_3550) ;  /* 0x0000000800d47947 */ /* 0x000fea0003800000 */
.L_x_3553:
        /* <DEDUP_REMOVED lines=8> */
.L_x_3556:
[----:B------:R-:W-:-:S05]  /*8b90*/  F2FP.F16.F32.PACK_AB R23, R23, R22 ;  /* 0x000000161717723e */ /* 0x000fca00000000ff */
[----:B------:R0:W-:Y:S01]  /*8ba0*/  STG.E desc[UR36][R8.64], R23 ;  /* 0x0000001708007986 */ /* 0x0001e2000c101924 */
[----:B------:R-:W-:Y:S05]  /*8bb0*/  BRA `(.L_x_3550) ;  /* 0x0000000800a87947 */ /* 0x000fea0003800000 */
.L_x_3555:
[----:B------:R-:W-:-:S06]  /*8bc0*/  FMUL.FTZ R4, R22, 1 ;  /* 0x3f80000016047820 */ /* 0x000fcc0000410000 */
[----:B------:R-:W0:Y:S02]  /*8bd0*/  F2F.F64.F32 R4, R4 ;  /* 0x0000000400047310 */ /* 0x000e240000201800 */
[----:B0-----:R0:W-:Y:S01]  /*8be0*/  STG.E.64 desc[UR36][R8.64], R4 ;  /* 0x0000000408007986 */ /* 0x0011e2000c101b24 */
[----:B------:R-:W-:Y:S05]  /*8bf0*/  BRA `(.L_x_3550) ;  /* 0x0000000800987947 */ /* 0x000fea0003800000 */
.L_x_3545:
        /* <DEDUP_REMOVED lines=13> */
.L_x_3560:
        /* <DEDUP_REMOVED lines=16> */
.L_x_3563:
[----:B------:R-:W-:-:S04]  /*8dd0*/  SHF.R.U32.HI R22, RZ, 0x18, R22 ;  /* 0x00000018ff167819 */ /* 0x000fc80000011616 */
[----:B------:R-:W-:-:S04]  /*8de0*/  LOP3.LUT R3, R3, 0x80, R22, 0xf8, !PT ;  /* 0x0000008003037812 */ /* 0x000fc800078ef816 */
[----:B------:R-:W-:-:S07]  /*8df0*/  PRMT R4, R3, 0x7610, R4 ;  /* 0x0000761003047816 */ /* 0x000fce0000000004 */
.L_x_3562:
[----:B------:R-:W-:Y:S05]  /*8e00*/  BSYNC.RECONVERGENT B0 ;  /* 0x0000000000007941 */ /* 0x000fea0003800200 */
.L_x_3561:
[----:B------:R0:W-:Y:S01]  /*8e10*/  STG.E.U8 desc[UR36][R8.64], R4 ;  /* 0x0000000408007986 */ /* 0x0001e2000c101124 */
[----:B------:R-:W-:Y:S05]  /*8e20*/  BRA `(.L_x_3550) ;  /* 0x00000008000c7947 */ /* 0x000fea0003800000 */
.L_x_3559:
        /* <DEDUP_REMOVED lines=16> */
.L_x_3566:
[----:B------:R-:W-:-:S04]  /*8f30*/  SHF.R.U32.HI R22, RZ, 0x18, R22 ;  /* 0x00000018ff167819 */ /* 0x000fc80000011616 */
[----:B------:R-:W-:-:S04]  /*8f40*/  LOP3.LUT R3, R3, 0x80, R22, 0xf8, !PT ;  /* 0x0000008003037812 */ /* 0x000fc800078ef816 */
[----:B------:R-:W-:-:S07]  /*8f50*/  PRMT R4, R3, 0x7610, R4 ;  /* 0x0000761003047816 */ /* 0x000fce0000000004 */
.L_x_3565:
[----:B------:R-:W-:Y:S05]  /*8f60*/  BSYNC.RECONVERGENT B0 ;  /* 0x0000000000007941 */ /* 0x000fea0003800200 */
.L_x_3564:
[----:B------:R0:W-:Y:S01]  /*8f70*/  STG.E.U8 desc[UR36][R8.64], R4 ;  /* 0x0000000408007986 */ /* 0x0001e2000c101124 */
[----:B------:R-:W-:Y:S05]  /*8f80*/  BRA `(.L_x_3550) ;  /* 0x0000000400b47947 */ /* 0x000fea0003800000 */
.L_x_3558:
        /* <DEDUP_REMOVED lines=21> */
.L_x_3568:
[----:B------:R-:W0:Y:S02]  /*90e0*/  F2I.U64.TRUNC R22, R22 ;  /* 0x0000001600167311 */ /* 0x000e24000020d800 */
[----:B0-----:R0:W-:Y:S01]  /*90f0*/  STG.E.64 desc[UR36][R8.64], R22 ;  /* 0x0000001608007986 */ /* 0x0011e2000c101b24 */
[----:B------:R-:W-:Y:S05]  /*9100*/  BRA `(.L_x_3550) ;  /* 0x0000000400547947 */ /* 0x000fea0003800000 */
.L_x_3567:
[----:B------:R-:W0:Y:S02]  /*9110*/  F2I.FTZ.U32.TRUNC.NTZ R3, R22 ;  /* 0x0000001600037305 */ /* 0x000e24000021f000 */
[----:B0-----:R0:W-:Y:S01]  /*9120*/  STG.E desc[UR36][R8.64], R3 ;  /* 0x0000000308007986 */ /* 0x0011e2000c101924 */
[----:B------:R-:W-:Y:S05]  /*9130*/  BRA `(.L_x_3550) ;  /* 0x0000000400487947 */ /* 0x000fea0003800000 */
.L_x_3557:
        /* <DEDUP_REMOVED lines=12> */
.L_x_3570:
        /* <DEDUP_REMOVED lines=10> */
.L_x_3569:
[----:B------:R-:W-:-:S13]  /*92a0*/  ISETP.NE.AND P0, PT, R0, 0xf, PT ;  /* 0x0000000f0000780c */ /* 0x000fda0003f05270 */
[----:B------:R-:W-:Y:S05]  /*92b0*/  @!P0 BRA `(.L_x_3571) ;  /* 0x0000000000e08947 */ /* 0x000fea0003800000 */
[----:B------:R-:W-:-:S13]  /*92c0*/  ISETP.NE.AND P0, PT, R0, 0x17, PT ;  /* 0x000000170000780c */ /* 0x000fda0003f05270 */
[----:B------:R-:W-:Y:S05]  /*92d0*/  @!P0 BRA `(.L_x_3572) ;  /* 0x00000000008c8947 */ /* 0x000fea0003800000 */
[----:B------:R-:W-:-:S13]  /*92e0*/  ISETP.NE.AND P0, PT, R0, 0x18, PT ;  /* 0x000000180000780c */ /* 0x000fda0003f05270 */
[----:B------:R-:W-:Y:S05]  /*92f0*/  @!P0 BRA `(.L_x_3573) ;  /* 0x0000000000448947 */ /* 0x000fea0003800000 */
.L_x_3549:
        /* <DEDUP_REMOVED lines=16> */
.L_x_3574:
[----:B------:R-:W-:Y:S05]  /*9400*/  BRA `(.L_x_3550) ;  /* 0x0000000000947947 */ /* 0x000fea0003800000 */
.L_x_3573:
        /* <DEDUP_REMOVED lines=12> */
.L_x_3576:
[----:B------:R-:W-:Y:S05]  /*94d0*/  BSYNC.RECONVERGENT B0 ;  /* 0x0000000000007941 */ /* 0x000fea0003800200 */
.L_x_3575:
[----:B------:R-:W-:-:S05]  /*94e0*/  LOP3.LUT R3, R0, 0x80, R5, 0xf8, !PT ;  /* 0x0000008000037812 */ /* 0x000fca00078ef805 */
[----:B------:R2:W-:Y:S01]  /*94f0*/  STG.E.U8 desc[UR36][R8.64], R3 ;  /* 0x0000000308007986 */ /* 0x0005e2000c101124 */
[----:B------:R-:W-:Y:S05]  /*9500*/  BRA `(.L_x_3550) ;  /* 0x0000000000547947 */ /* 0x000fea0003800000 */
.L_x_3572:
        /* <DEDUP_REMOVED lines=11> */
.L_x_3578:
[----:B------:R-:W-:Y:S01]  /*95c0*/  IMAD.MOV.U32 R0, RZ, RZ, 0x7f ;  /* 0x0000007fff007424 */ /* 0x000fe200078e00ff */
[----:B------:R-:W-:-:S04]  /*95d0*/  ISETP.GT.U32.AND P0, PT, R4, 0x7f800000, PT ;  /* 0x7f8000000400780c */ /* 0x000fc80003f04070 */
[----:B------:R-:W-:-:S09]  /*95e0*/  SEL R0, R0, 0x7c, P0 ;  /* 0x0000007c00007807 */ /* 0x000fd20000000000 */
.L_x_3579:
[----:B------:R-:W-:Y:S05]  /*95f0*/  BSYNC.RECONVERGENT B0 ;  /* 0x0000000000007941 */ /* 0x000fea0003800200 */
.L_x_3577:
[----:B------:R-:W-:-:S04]  /*9600*/  SHF.R.U32.HI R3, RZ, 0x18, R22 ;  /* 0x00000018ff037819 */ /* 0x000fc80000011616 */
[----:B------:R-:W-:-:S05]  /*9610*/  LOP3.LUT R3, R0, 0x80, R3, 0xf8, !PT ;  /* 0x0000008000037812 */ /* 0x000fca00078ef803 */
[----:B------:R1:W-:Y:S01]  /*9620*/  STG.E.U8 desc[UR36][R8.64], R3 ;  /* 0x0000000308007986 */ /* 0x0003e2000c101124 */
[----:B------:R-:W-:Y:S05]  /*9630*/  BRA `(.L_x_3550) ;  /* 0x0000000000087947 */ /* 0x000fea0003800000 */
.L_x_3571:
[----:B------:R-:W-:-:S05]  /*9640*/  F2FP.BF16.F32.PACK_AB R22, RZ, R22 ;  /* 0x00000016ff16723e */ /* 0x000fca00000010ff */
[----:B------:R0:W-:Y:S02]  /*9650*/  STG.E.U16 desc[UR36][R8.64], R22 ;  /* 0x0000001608007986 */ /* 0x0001e4000c101524 */
.L_x_3550:
[----:B------:R-:W-:-:S07]  /*9660*/  VIADD R29, R29, 0x80 ;  /* 0x000000801d1d7836 */ /* 0x000fce0000000000 */
.L_x_3507:
[----:B------:R-:W-:-:S13]  /*9670*/  ISETP.GE.AND P0, PT, R29, R27, PT ;  /* 0x0000001b1d00720c */ /* 0x000fda0003f06270 */
[----:B------:R-:W-:Y:S05]  /*9680*/  @P0 BREAK.RELIABLE B6 ;  /* 0x0000000000060942 */ /* 0x000fea0003800100 */
[----:B------:R-:W-:Y:S05]  /*9690*/  @P0 BRA `(.L_x_3544) ;  /* 0x0000000c00a80947 */ /* 0x000fea0003800000 */
[----:B------:R-:W-:Y:S05]  /*96a0*/  BSYNC.RELIABLE B6 ;  /* 0x0000000000067941 */ /* 0x000fea0003800100 */
.L_x_3506:
        /* <DEDUP_REMOVED lines=21> */
.L_x_3583:
[----:B------:R-:W0:Y:S02]  /*9800*/  F2I.S64.TRUNC R16, R16 ;  /* 0x0000001000107311 */ /* 0x000e24000020d900 */
[----:B0-----:R-:W-:-:S05]  /*9810*/  IMAD.MOV.U32 R3, RZ, RZ, R16 ;  /* 0x000000ffff037224 */ /* 0x001fca00078e0010 */
[----:B------:R4:W-:Y:S01]  /*9820*/  STG.E.U8 desc[UR36][R8.64], R3 ;  /* 0x0000000308007986 */ /* 0x0009e2000c101124 */
[----:B------:R-:W-:Y:S05]  /*9830*/  BRA `(.L_x_3585) ;  /* 0x0000000c003c7947 */ /* 0x000fea0003800000 */
.L_x_3582:
        /* <DEDUP_REMOVED lines=9> */
.L_x_3587:
[----:B------:R-:W0:Y:S02]  /*98d0*/  F2I.FTZ.TRUNC.NTZ R3, R16 ;  /* 0x0000001000037305 */ /* 0x000e24000021f100 */
[----:B0-----:R2:W-:Y:S01]  /*98e0*/  STG.E desc[UR36][R8.64], R3 ;  /* 0x0000000308007986 */ /* 0x0015e2000c101924 */
[----:B------:R-:W-:Y:S05]  /*98f0*/  BRA `(.L_x_3585) ;  /* 0x0000000c000c7947 */ /* 0x000fea0003800000 */
.L_x_3586:
[----:B------:R-:W0:Y:S02]  /*9900*/  F2I.FTZ.TRUNC.NTZ R3, R16 ;  /* 0x0000001000037305 */ /* 0x000e24000021f100 */
[----:B0-----:R0:W-:Y:S01]  /*9910*/  STG.E.U16 desc[UR36][R8.64], R3 ;  /* 0x0000000308007986 */ /* 0x0011e2000c101524 */
[----:B------:R-:W-:Y:S05]  /*9920*/  BRA `(.L_x_3585) ;  /* 0x0000000c00007947 */ /* 0x000fea0003800000 */
.L_x_3581:
        /* <DEDUP_REMOVED lines=8> */
.L_x_3589:
[----:B------:R-:W-:-:S05]  /*99b0*/  F2FP.F16.F32.PACK_AB R16, RZ, R16 ;  /* 0x00000010ff10723e */ /* 0x000fca00000000ff */
[----:B------:R0:W-:Y:S01]  /*99c0*/  STG.E.U16 desc[UR36][R8.64], R16 ;  /* 0x0000001008007986 */ /* 0x0001e2000c101524 */
[----:B------:R-:W-:Y:S05]  /*99d0*/  BRA `(.L_x_3585) ;  /* 0x0000000800d47947 */ /* 0x000fea0003800000 */
.L_x_3588:
        /* <DEDUP_REMOVED lines=8> */
.L_x_3591:
[----:B------:R-:W-:-:S05]  /*9a60*/  F2FP.F16.F32.PACK_AB R17, R17, R16 ;  /* 0x000000101111723e */ /* 0x000fca00000000ff */
[----:B------:R0:W-:Y:S01]  /*9a70*/  STG.E desc[UR36][R8.64], R17 ;  /* 0x0000001108007986 */ /* 0x0001e2000c101924 */
[----:B------:R-:W-:Y:S05]  /*9a80*/  BRA `(.L_x_3585) ;  /* 0x0000000800a87947 */ /* 0x000fea0003800000 */
.L_x_3590:
[----:B------:R-:W-:-:S06]  /*9a90*/  FMUL.FTZ R4, R16, 1 ;  /* 0x3f80000010047820 */ /* 0x000fcc0000410000 */
[----:B------:R-:W0:Y:S02]  /*9aa0*/  F2F.F64.F32 R4, R4 ;  /* 0x0000000400047310 */ /* 0x000e240000201800 */
[----:B0-----:R0:W-:Y:S01]  /*9ab0*/  STG.E.64 desc[UR36][R8.64], R4 ;  /* 0x0000000408007986 */ /* 0x0011e2000c101b24 */
[----:B------:R-:W-:Y:S05]  /*9ac0*/  BRA `(.L_x_3585) ;  /* 0x0000000800987947 */ /* 0x000fea0003800000 */
.L_x_3580:
        /* <DEDUP_REMOVED lines=13> */
.L_x_3595:
        /* <DEDUP_REMOVED lines=16> */
.L_x_3598:
[----:B------:R-:W-:-:S04]  /*9ca0*/  SHF.R.U32.HI R16, RZ, 0x18, R16 ;  /* 0x00000018ff107819 */ /* 0x000fc80000011610 */
[----:B------:R-:W-:-:S04]  /*9cb0*/  LOP3.LUT R3, R3, 0x80, R16, 0xf8, !PT ;  /* 0x0000008003037812 */ /* 0x000fc800078ef810 */
[----:B------:R-:W-:-:S07]  /*9cc0*/  PRMT R4, R3, 0x7610, R4 ;  /* 0x0000761003047816 */ /* 0x000fce0000000004 */
.L_x_3597:
[----:B------:R-:W-:Y:S05]  /*9cd0*/  BSYNC.RECONVERGENT B0 ;  /* 0x0000000000007941 */ /* 0x000fea0003800200 */
.L_x_3596:
[----:B------:R0:W-:Y:S01]  /*9ce0*/  STG.E.U8 desc[UR36][R8.64], R4 ;  /* 0x0000000408007986 */ /* 0x0001e2000c101124 */
[----:B------:R-:W-:Y:S05]  /*9cf0*/  BRA `(.L_x_3585) ;  /* 0x00000008000c7947 */ /* 0x000fea0003800000 */
.L_x_3594:
        /* <DEDUP_REMOVED lines=16> */
.L_x_3601:
[----:B------:R-:W-:-:S04]  /*9e00*/  SHF.R.U32.HI R16, RZ, 0x18, R16 ;  /* 0x00000018ff107819 */ /* 0x000fc80000011610 */
[----:B------:R-:W-:-:S04]  /*9e10*/  LOP3.LUT R3, R3, 0x80, R16, 0xf8, !PT ;  /* 0x0000008003037812 */ /* 0x000fc800078ef810 */
[----:B------:R-:W-:-:S07]  /*9e20*/  PRMT R4, R3, 0x7610, R4 ;  /* 0x0000761003047816 */ /* 0x000fce0000000004 */
.L_x_3600:
[----:B------:R-:W-:Y:S05]  /*9e30*/  BSYNC.RECONVERGENT B0 ;  /* 0x0000000000007941 */ /* 0x000fea0003800200 */
.L_x_3599:
[----:B------:R0:W-:Y:S01]  /*9e40*/  STG.E.U8 desc[UR36][R8.64], R4 ;  /* 0x0000000408007986 */ /* 0x0001e2000c101124 */
[----:B------:R-:W-:Y:S05]  /*9e50*/  BRA `(.L_x_3585) ;  /* 0x0000000400b47947 */ /* 0x000fea0003800000 */
.L_x_3593:
        /* <DEDUP_REMOVED lines=21> */
.L_x_3603:
[----:B------:R-:W0:Y:S02]  /*9fb0*/  F2I.U64.TRUNC R16, R16 ;  /* 0x0000001000107311 */ /* 0x000e24000020d800 */
[----:B0-----:R0:W-:Y:S01]  /*9fc0*/  STG.E.64 desc[UR36][R8.64], R16 ;  /* 0x0000001008007986 */ /* 0x0011e2000c101b24 */
[----:B------:R-:W-:Y:S05]  /*9fd0*/  BRA `(.L_x_3585) ;  /* 0x0000000400547947 */ /* 0x000fea0003800000 */
.L_x_3602:
[----:B------:R-:W0:Y:S02]  /*9fe0*/  F2I.FTZ.U32.TRUNC.NTZ R3, R16 ;  /* 0x0000001000037305 */ /* 0x000e24000021f000 */
[----:B0-----:R0:W-:Y:S01]  /*9ff0*/  STG.E desc[UR36][R8.64], R3 ;  /* 0x0000000308007986 */ /* 0x0011e2000c101924 */
[----:B------:R-:W-:Y:S05]  /*a000*/  BRA `(.L_x_3585) ;  /* 0x0000000400487947 */ /* 0x000fea0003800000 */
.L_x_3592:
        /* <DEDUP_REMOVED lines=12> */
.L_x_3605:
        /* <DEDUP_REMOVED lines=10> */
.L_x_3604:
[----:B------:R-:W-:-:S13]  /*a170*/  ISETP.NE.AND P0, PT, R0, 0xf, PT ;  /* 0x0000000f0000780c */ /* 0x000fda0003f05270 */
[----:B------:R-:W-:Y:S05]  /*a180*/  @!P0 BRA `(.L_x_3606) ;  /* 0x0000000000e08947 */ /* 0x000fea0003800000 */
[----:B------:R-:W-:-:S13]  /*a190*/  ISETP.NE.AND P0, PT, R0, 0x17, PT ;  /* 0x000000170000780c */ /* 0x000fda0003f05270 */
[----:B------:R-:W-:Y:S05]  /*a1a0*/  @!P0 BRA `(.L_x_3607) ;  /* 0x00000000008c8947 */ /* 0x000fea0003800000 */
[----:B------:R-:W-:-:S13]  /*a1b0*/  ISETP.NE.AND P0, PT, R0, 0x18, PT ;  /* 0x000000180000780c */ /* 0x000fda0003f05270 */
[----:B------:R-:W-:Y:S05]  /*a1c0*/  @!P0 BRA `(.L_x_3608) ;  /* 0x0000000000448947 */ /* 0x000fea0003800000 */
.L_x_3584:
        /* <DEDUP_REMOVED lines=16> */
.L_x_3609:
[----:B------:R-:W-:Y:S05]  /*a2d0*/  BRA `(.L_x_3585) ;  /* 0x0000000000947947 */ /* 0x000fea0003800000 */
.L_x_3608:
        /* <DEDUP_REMOVED lines=12> */
.L_x_3611:
[----:B------:R-:W-:Y:S05]  /*a3a0*/  BSYNC.RECONVERGENT B0 ;  /* 0x0000000000007941 */ /* 0x000fea0003800200 */
.L_x_3610:
[----:B------:R-:W-:-:S05]  /*a3b0*/  LOP3.LUT R3, R0, 0x80, R5, 0xf8, !PT ;  /* 0x0000008000037812 */ /* 0x000fca00078ef805 */
[----:B------:R0:W-:Y:S01]  /*a3c0*/  STG.E.U8 desc[UR36][R8.64], R3 ;  /* 0x0000000308007986 */ /* 0x0001e2000c101124 */
[----:B------:R-:W-:Y:S05]  /*a3d0*/  BRA `(.L_x_3585) ;  /* 0x0000000000547947 */ /* 0x000fea0003800000 */
.L_x_3607:
        /* <DEDUP_REMOVED lines=11> */
.L_x_3613:
[----:B------:R-:W-:Y:S01]  /*a490*/  IMAD.MOV.U32 R0, RZ, RZ, 0x7f ;  /* 0x0000007fff007424 */ /* 0x000fe200078e00ff */
[----:B------:R-:W-:-:S04]  /*a4a0*/  ISETP.GT.U32.AND P0, PT, R4, 0x7f800000, PT ;  /* 0x7f8000000400780c */ /* 0x000fc80003f04070 */
[----:B------:R-:W-:-:S09]  /*a4b0*/  SEL R0, R0, 0x7c, P0 ;  /* 0x0000007c00007807 */ /* 0x000fd20000000000 */
.L_x_3614:
[----:B------:R-:W-:Y:S05]  /*a4c0*/  BSYNC.RECONVERGENT B0 ;  /* 0x0000000000007941 */ /* 0x000fea0003800200 */
.L_x_3612:
[----:B------:R-:W-:-:S04]  /*a4d0*/  SHF.R.U32.HI R3, RZ, 0x18, R16 ;  /* 0x00000018ff037819 */ /* 0x000fc80000011610 */
[----:B------:R-:W-:-:S05]  /*a4e0*/  LOP3.LUT R3, R0, 0x80, R3, 0xf8, !PT ;  /* 0x0000008000037812 */ /* 0x000fca00078ef803 */
[----:B------:R0:W-:Y:S01]  /*a4f0*/  STG.E.U8 desc[UR36][R8.64], R3 ;  /* 0x0000000308007986 */ /* 0x0001e2000c101124 */
[----:B------:R-:W-:Y:S05]  /*a500*/  BRA `(.L_x_3585) ;  /* 0x0000000000087947 */ /* 0x000fea0003800000 */
.L_x_3606:
[----:B------:R-:W-:-:S05]  /*a510*/  F2FP.BF16.F32.PACK_AB R16, RZ, R16 ;  /* 0x00000010ff10723e */ /* 0x000fca00000010ff */
[----:B------:R0:W-:Y:S02]  /*a520*/  STG.E.U16 desc[UR36][R8.64], R16 ;  /* 0x0000001008007986 */ /* 0x0001e4000c101524 */
.L_x_3585:
[----:B------:R-:W-:-:S07]  /*a530*/  VIADD R29, R29, 0x80 ;  /* 0x000000801d1d7836 */ /* 0x000fce0000000000 */
.L_x_3544:
[----:B------:R-:W-:Y:S05]  /*a540*/  BSYNC.RECONVERGENT B7 ;  /* 0x0000000000077941 */ /* 0x000fea0003800200 */
.L_x_3505:
[----:B------:R-:W-:-:S13]  /*a550*/  ISETP.GE.AND P0, PT, R29, R27, PT ;  /* 0x0000001b1d00720c */ /* 0x000fda0003f06270 */
[----:B------:R-:W-:Y:S05]  /*a560*/  @P0 EXIT ;  /* 0x000000000000094d */ /* 0x000fea0003800000 */
[----:B0---4-:R-:W0:Y:S01]  /*a570*/  LDC.64 R4, c[0x0][0x388] ;  /* 0x0000e200ff047b82 */ /* 0x011e220000000a00 */
[----:B------:R-:W1:Y:S01]  /*a580*/  LDCU UR4, c[0x0][0x3b4] ;  /* 0x00007680ff0477ac */ /* 0x000e620008000800 */
[----:B------:R-:W-:Y:S01]  /*a590*/  PRMT R0, R2, 0x9910, RZ ;  /* 0x0000991002007816 */ /* 0x000fe200000000ff */
[----:B------:R-:W-:-:S03]  /*a5a0*/  IMAD R26, R26, 0x200, R29 ;  /* 0x000002001a1a7824 */ /* 0x000fc600078e021d */
[----:B------:R-:W-:Y:S01]  /*a5b0*/  ISETP.GT.AND P1, PT, R0, 0x9, PT ;  /* 0x000000090000780c */ /* 0x000fe20003f24270 */
[----:B-123--:R-:W-:-:S05]  /*a5c0*/  IMAD R3, R26, UR4, RZ ;  /* 0x000000041a037c24 */ /* 0x00efca000f8e02ff */
        /* <DEDUP_REMOVED lines=14> */
.L_x_3618:
[----:B------:R-:W0:Y:S02]  /*a6b0*/  F2I.S64.TRUNC R18, R18 ;  /* 0x0000001200127311 */ /* 0x000e24000020d900 */
[----:B0-----:R-:W-:-:S05]  /*a6c0*/  IMAD.MOV.U32 R3, RZ, RZ, R18 ;  /* 0x000000ffff037224 */ /* 0x001fca00078e0012 */
[----:B------:R-:W-:Y:S01]  /*a6d0*/  STG.E.U8 desc[UR36][R4.64], R3 ;  /* 0x0000000304007986 */ /* 0x000fe2000c101124 */
[----:B------:R-:W-:Y:S05]  /*a6e0*/  EXIT ;  /* 0x000000000000794d */ /* 0x000fea0003800000 */
.L_x_3617:
        /* <DEDUP_REMOVED lines=9> */
.L_x_3621:
[----:B------:R-:W0:Y:S02]  /*a780*/  F2I.FTZ.TRUNC.NTZ R3, R18 ;  /* 0x0000001200037305 */ /* 0x000e24000021f100 */
[----:B0-----:R-:W-:Y:S01]  /*a790*/  STG.E desc[UR36][R4.64], R3 ;  /* 0x0000000304007986 */ /* 0x001fe2000c101924 */
[----:B------:R-:W-:Y:S05]  /*a7a0*/  EXIT ;  /* 0x000000000000794d */ /* 0x000fea0003800000 */
.L_x_3620:
[----:B------:R-:W0:Y:S02]  /*a7b0*/  F2I.FTZ.TRUNC.NTZ R3, R18 ;  /* 0x0000001200037305 */ /* 0x000e24000021f100 */
[----:B0-----:R-:W-:Y:S01]  /*a7c0*/  STG.E.U16 desc[UR36][R4.64], R3 ;  /* 0x0000000304007986 */ /* 0x001fe2000c101524 */
[----:B------:R-:W-:Y:S05]  /*a7d0*/  EXIT ;  /* 0x000000000000794d */ /* 0x000fea0003800000 */
.L_x_3616:
        /* <DEDUP_REMOVED lines=8> */
.L_x_3623:
[----:B------:R-:W-:-:S05]  /*a860*/  F2FP.F16.F32.PACK_AB R18, RZ, R18 ;  /* 0x00000012ff12723e */ /* 0x000fca00000000ff */
[----:B------:R-:W-:Y:S01]  /*a870*/  STG.E.U16 desc[UR36][R4.64], R18 ;  /* 0x0000001204007986 */ /* 0x000fe2000c101524 */
[----:B------:R-:W-:Y:S05]  /*a880*/  EXIT ;  /* 0x000000000000794d */ /* 0x000fea0003800000 */
.L_x_3622:
        /* <DEDUP_REMOVED lines=8> */
.L_x_3625:
[----:B------:R-:W-:-:S05]  /*a910*/  F2FP.F16.F32.PACK_AB R19, R19, R18 ;  /* 0x000000121313723e */ /* 0x000fca00000000ff */
[----:B------:R-:W-:Y:S01]  /*a920*/  STG.E desc[UR36][R4.64], R19 ;  /* 0x0000001304007986 */ /* 0x000fe2000c101924 */
[----:B------:R-:W-:Y:S05]  /*a930*/  EXIT ;  /* 0x000000000000794d */ /* 0x000fea0003800000 */
.L_x_3624:
[----:B------:R-:W-:-:S06]  /*a940*/  FMUL.FTZ R2, R18, 1 ;  /* 0x3f80000012027820 */ /* 0x000fcc0000410000 */
[----:B------:R-:W0:Y:S02]  /*a950*/  F2F.F64.F32 R2, R2 ;  /* 0x0000000200027310 */ /* 0x000e240000201800 */
[----:B0-----:R-:W-:Y:S01]  /*a960*/  STG.E.64 desc[UR36][R4.64], R2 ;  /* 0x0000000204007986 */ /* 0x001fe2000c101b24 */
[----:B------:R-:W-:Y:S05]  /*a970*/  EXIT ;  /* 0x000000000000794d */ /* 0x000fea0003800000 */
.L_x_3615:
        /* <DEDUP_REMOVED lines=13> */
.L_x_3629:
        /* <DEDUP_REMOVED lines=16> */
.L_x_3632:
[----:B------:R-:W-:-:S04]  /*ab50*/  SHF.R.U32.HI R18, RZ, 0x18, R18 ;  /* 0x00000018ff127819 */ /* 0x000fc80000011612 */
[----:B------:R-:W-:-:S04]  /*ab60*/  LOP3.LUT R3, R3, 0x80, R18, 0xf8, !PT ;  /* 0x0000008003037812 */ /* 0x000fc800078ef812 */
[----:B------:R-:W-:-:S07]  /*ab70*/  PRMT R2, R3, 0x7610, R2 ;  /* 0x0000761003027816 */ /* 0x000fce0000000002 */
.L_x_3631:
[----:B------:R-:W-:Y:S05]  /*ab80*/  BSYNC.RECONVERGENT B0 ;  /* 0x0000000000007941 */ /* 0x000fea0003800200 */
.L_x_3630:
[----:B------:R-:W-:Y:S01]  /*ab90*/  STG.E.U8 desc[UR36][R4.64], R2 ;  /* 0x0000000204007986 */ /* 0x000fe2000c101124 */
[----:B------:R-:W-:Y:S05]  /*aba0*/  EXIT ;  /* 0x000000000000794d */ /* 0x000fea0003800000 */
.L_x_3628:
        /* <DEDUP_REMOVED lines=16> */
.L_x_3635:
[----:B------:R-:W-:-:S04]  /*acb0*/  SHF.R.U32.HI R18, RZ, 0x18, R18 ;  /* 0x00000018ff127819 */ /* 0x000fc80000011612 */
[----:B------:R-:W-:-:S04]  /*acc0*/  LOP3.LUT R3, R3, 0x80, R18, 0xf8, !PT ;  /* 0x0000008003037812 */ /* 0x000fc800078ef812 */
[----:B------:R-:W-:-:S07]  /*acd0*/  PRMT R2, R3, 0x7610, R2 ;  /* 0x0000761003027816 */ /* 0x000fce0000000002 */
.L_x_3634:
[----:B------:R-:W-:Y:S05]  /*ace0*/  BSYNC.RECONVERGENT B0 ;  /* 0x0000000000007941 */ /* 0x000fea0003800200 */
.L_x_3633:
[----:B------:R-:W-:Y:S01]  /*acf0*/  STG.E.U8 desc[UR36][R4.64], R2 ;  /* 0x0000000204007986 */ /* 0x000fe2000c101124 */
[----:B------:R-:W-:Y:S05]  /*ad00*/  EXIT ;  /* 0x000000000000794d */ /* 0x000fea0003800000 */
.L_x_3627:
        /* <DEDUP_REMOVED lines=21> */
.L_x_3637:
[----:B------:R-:W0:Y:S02]  /*ae60*/  F2I.U64.TRUNC R18, R18 ;  /* 0x0000001200127311 */ /* 0x000e24000020d800 */
[----:B0-----:R-:W-:Y:S01]  /*ae70*/  STG.E.64 desc[UR36][R4.64], R18 ;  /* 0x0000001204007986 */ /* 0x001fe2000c101b24 */
[----:B------:R-:W-:Y:S05]  /*ae80*/  EXIT ;  /* 0x000000000000794d */ /* 0x000fea0003800000 */
.L_x_3636:
[----:B------:R-:W0:Y:S02]  /*ae90*/  F2I.FTZ.U32.TRUNC.NTZ R3, R18 ;  /* 0x0000001200037305 */ /* 0x000e24000021f000 */
[----:B0-----:R-:W-:Y:S01]  /*aea0*/  STG.E desc[UR36][R4.64], R3 ;  /* 0x0000000304007986 */ /* 0x001fe2000c101924 */
[----:B------:R-:W-:Y:S05]  /*aeb0*/  EXIT ;  /* 0x000000000000794d */ /* 0x000fea0003800000 */
.L_x_3626:
        /* <DEDUP_REMOVED lines=12> */
.L_x_3639:
        /* <DEDUP_REMOVED lines=10> */
.L_x_3638:
[----:B------:R-:W-:-:S13]  /*b020*/  ISETP.NE.AND P0, PT, R0, 0xf, PT ;  /* 0x0000000f0000780c */ /* 0x000fda0003f05270 */
[----:B------:R-:W-:Y:S05]  /*b030*/  @!P0 BRA `(.L_x_3640) ;  /* 0x0000000000e08947 */ /* 0x000fea0003800000 */
[----:B------:R-:W-:-:S13]  /*b040*/  ISETP.NE.AND P0, PT, R0, 0x17, PT ;  /* 0x000000170000780c */ /* 0x000fda0003f05270 */
[----:B------:R-:W-:Y:S05]  /*b050*/  @!P0 BRA `(.L_x_3641) ;  /* 0x00000000008c8947 */ /* 0x000fea0003800000 */
[----:B------:R-:W-:-:S13]  /*b060*/  ISETP.NE.AND P0, PT, R0, 0x18, PT ;  /* 0x000000180000780c */ /* 0x000fda0003f05270 */
[----:B------:R-:W-:Y:S05]  /*b070*/  @!P0 BRA `(.L_x_3642) ;  /* 0x0000000000448947 */ /* 0x000fea0003800000 */
.L_x_3619:
        /* <DEDUP_REMOVED lines=16> */
.L_x_3643:
[----:B------:R-:W-:Y:S05]  /*b180*/  EXIT ;  /* 0x000000000000794d */ /* 0x000fea0003800000 */
.L_x_3642:
        /* <DEDUP_REMOVED lines=12> */
.L_x_3645:
[----:B------:R-:W-:Y:S05]  /*b250*/  BSYNC.RECONVERGENT B0 ;  /* 0x0000000000007941 */ /* 0x000fea0003800200 */
.L_x_3644:
[----:B------:R-:W-:-:S05]  /*b260*/  LOP3.LUT R3, R0, 0x80, R7, 0xf8, !PT ;  /* 0x0000008000037812 */ /* 0x000fca00078ef807 */
[----:B------:R-:W-:Y:S01]  /*b270*/  STG.E.U8 desc[UR36][R4.64], R3 ;  /* 0x0000000304007986 */ /* 0x000fe2000c101124 */
[----:B------:R-:W-:Y:S05]  /*b280*/  EXIT ;  /* 0x000000000000794d */ /* 0x000fea0003800000 */
.L_x_3641:
        /* <DEDUP_REMOVED lines=11> */
.L_x_3647:
[----:B------:R-:W-:Y:S01]  /*b340*/  IMAD.MOV.U32 R0, RZ, RZ, 0x7f ;  /* 0x0000007fff007424 */ /* 0x000fe200078e00ff */
[----:B------:R-:W-:-:S04]  /*b350*/  ISETP.GT.U32.AND P0, PT, R2, 0x7f800000, PT ;  /* 0x7f8000000200780c */ /* 0x000fc80003f04070 */
[----:B------:R-:W-:-:S09]  /*b360*/  SEL R0, R0, 0x7c, P0 ;  /* 0x0000007c00007807 */ /* 0x000fd20000000000 */
.L_x_3648:
[----:B------:R-:W-:Y:S05]  /*b370*/  BSYNC.RECONVERGENT B0 ;  /* 0x0000000000007941 */ /* 0x000fea0003800200 */
.L_x_3646:
[----:B------:R-:W-:-:S04]  /*b380*/  SHF.R.U32.HI R3, RZ, 0x18, R18 ;  /* 0x00000018ff037819 */ /* 0x000fc80000011612 */
[----:B------:R-:W-:-:S05]  /*b390*/  LOP3.LUT R3, R0, 0x80, R3, 0xf8, !PT ;  /* 0x0000008000037812 */ /* 0x000fca00078ef803 */
[----:B------:R-:W-:Y:S01]  /*b3a0*/  STG.E.U8 desc[UR36][R4.64], R3 ;  /* 0x0000000304007986 */ /* 0x000fe2000c101124 */
[----:B------:R-:W-:Y:S05]  /*b3b0*/  EXIT ;  /* 0x000000000000794d */ /* 0x000fea0003800000 */
.L_x_3640:
[----:B------:R-:W-:-:S05]  /*b3c0*/  F2FP.BF16.F32.PACK_AB R18, RZ, R18 ;  /* 0x00000012ff12723e */ /* 0x000fca00000010ff */
[----:B------:R-:W-:Y:S01]  /*b3d0*/  STG.E.U16 desc[UR36][R4.64], R18 ;  /* 0x0000001204007986 */ /* 0x000fe2000c101524 */
[----:B------:R-:W-:Y:S05]  /*b3e0*/  EXIT ;  /* 0x000000000000794d */ /* 0x000fea0003800000 */
.L_x_3649:
        /* <DEDUP_REMOVED lines=9> */
.L_x_4492:


//--------------------- .text._ZN2at6native18elementwise_kernelILi128ELi2EZNS0_22gpu_kernel_impl_nocastIZZZNS0_54_GLOBAL__N__7dbc7496_16_ComplexKernel_cu_1520ed90_304119complex_kernel_cudaERNS_14TensorIteratorEENKUlvE_clEvENKUlvE0_clEvEUlffE_EEvRNS_18TensorIteratorBaseERKT_EUliE_EEviT1_ --------------------------
	.section	.text._ZN2at6native18elementwise_kernelILi128ELi2EZNS0_22gpu_kernel_impl_nocastIZZZNS0_54_GLOBAL__N__7dbc7496_16_ComplexKernel_cu_1520ed90_304119complex_kernel_cudaERNS_14TensorIteratorEENKUlvE_clEvENKUlvE0_clEvEUlffE_EEvRNS_18TensorIteratorBaseERKT_EUliE_EEviT1_,"ax",@progbits
	.align	128
        .global         _ZN2at6native18elementwise_kernelILi128ELi2EZNS0_22gpu_kernel_impl_nocastIZZZNS0_54_GLOBAL__N__7dbc7496_16_ComplexKernel_cu_1520ed90_304119complex_kernel_cudaERNS_14TensorIteratorEENKUlvE_clEvENKUlvE0_clEvEUlffE_EEvRNS_18TensorIteratorBaseERKT_EUliE_EEviT1_
        .type           _ZN2at6native18elementwise_kernelILi128ELi2EZNS0_22gpu_kernel_impl_nocastIZZZNS0_54_GLOBAL__N__7dbc7496_16_ComplexKernel_cu_1520ed90_304119complex_kernel_cudaERNS_14TensorIteratorEENKUlvE_clEvENKUlvE0_clEvEUlffE_EEvRNS_18TensorIteratorBaseERKT_EUliE_EEviT1_,@function
        .size           _ZN2at6native18elementwise_kernelILi128ELi2EZNS0_22gpu_kernel_impl_nocastIZZZNS0_54_GLOBAL__N__7dbc7496_16_ComplexKernel_cu_1520ed90_304119complex_kernel_cudaERNS_14TensorIteratorEENKUlvE_clEvENKUlvE0_clEvEUlffE_EEvRNS_18TensorIteratorBaseERKT_EUliE_EEviT1_,(.L_x_4493 - _ZN2at6native18elementwise_kernelILi128ELi2EZNS0_22gpu_kernel_impl_nocastIZZZNS0_54_GLOBAL__N__7dbc7496_16_ComplexKernel_cu_1520ed90_304119complex_kernel_cudaERNS_14TensorIteratorEENKUlvE_clEvENKUlvE0_clEvEUlffE_EEvRNS_18TensorIteratorBaseERKT_EUliE_EEviT1_)
        .other          _ZN2at6native18elementwise_kernelILi128ELi2EZNS0_22gpu_kernel_impl_nocastIZZZNS0_54_GLOBAL__N__7dbc7496_16_ComplexKernel_cu_1520ed90_304119complex_kernel_cudaERNS_14TensorIteratorEENKUlvE_clEvENKUlvE0_clEvEUlffE_EEvRNS_18TensorIteratorBaseERKT_EUliE_EEviT1_,@"STO_CUDA_ENTRY STV_DEFAULT"
_ZN2at6native18elementwise_kernelILi128ELi2EZNS0_22gpu_kernel_impl_nocastIZZZNS0_54_GLOBAL__N__7dbc7496_16_ComplexKernel_cu_1520ed90_304119complex_kernel_cudaERNS_14TensorIteratorEENKUlvE_clEvENKUlvE0_clEvEUlffE_EEvRNS_18TensorIteratorBaseERKT_EUliE_EEviT1_:
.text._ZN2at6native18elementwise_kernelILi128ELi2EZNS0_22gpu_kernel_impl_nocastIZZZNS0_54_GLOBAL__N__7dbc7496_16_ComplexKernel_cu_1520ed90_304119complex_kernel_cudaERNS_14TensorIteratorEENKUlvE_clEvENKUlvE0_clEvEUlffE_EEvRNS_18TensorIteratorBaseERKT_EUliE_EEviT1_:
        /* <DEDUP_REMOVED lines=16> */
[----:B-1----:R-:W2:Y:S03]  /*0100*/  LDG.E R11, desc[UR6][R6.64] ;  /* 0x00000006060b7981 */ /* 0x002ea6000c1e1900 */
[----:B------:R-:W2:Y:S01]  /*0110*/  LDC.64 R8, c[0x0][0x5e8] ;  /* 0x00017a00ff087b82 */ /* 0x000ea20000000a00 */
[----:B------:R-:W-:Y:S01]  /*0120*/  IADD3 R3, PT, PT, R3, 0x80, RZ ;  /* 0x0000008003037810 */ /* 0x000fe20007ffe0ff */
[----:B--2---:R0:W-:Y:S06]  /*0130*/  STG.E.64 desc[UR6][R8.64], R10 ;  /* 0x0000000a08007986 */ /* 0x0041ec000c101b06 */
.L_x_3652:
[----:B------:R-:W-:Y:S05]  /*0140*/  BSYNC.RECONVERGENT B0 ;  /* 0x0000000000007941 */ /* 0x000fea0003800200 */
.L_x_3651:
[----:B------:R-:W-:-:S13]  /*0150*/  ISETP.GE.AND P0, PT, R3, UR4, PT ;  /* 0x0000000403007c0c */ /* 0x000fda000bf06270 */
[----:B------:R-:W-:Y:S05]  /*0160*/  @P0 EXIT ;  /* 0x000000000000094d */ /* 0x000fea0003800000 */
[----:B------:R-:W0:Y:S08]  /*0170*/  LDC.64 R2, c[0x0][0x5f0] ;  /* 0x00017c00ff027b82 */ /* 0x000e300000000a00 */
[----:B------:R-:W1:Y:S01]  /*0180*/  LDC.64 R4, c[0x0][0x5f8] ;  /* 0x00017e00ff047b82 */ /* 0x000e620000000a00 */
[----:B0-----:R-:W2:Y:S04]  /*0190*/  LDG.E R8, desc[UR6][R2.64] ;  /* 0x0000000602087981 */ /* 0x001ea8000c1e1900 */
[----:B-1----:R-:W2:Y:S03]  /*01a0*/  LDG.E R9, desc[UR6][R4.64] ;  /* 0x0000000604097981 */ /* 0x002ea6000c1e1900 */
[----:B------:R-:W2:Y:S02]  /*01b0*/  LDC.64 R6, c[0x0][0x5e8] ;  /* 0x00017a00ff067b82 */ /* 0x000ea40000000a00 */
[----:B--2---:R-:W-:Y:S01]  /*01c0*/  STG.E.64 desc[UR6][R6.64], R8 ;  /* 0x0000000806007986 */ /* 0x004fe2000c101b06 */
[----:B------:R-:W-:Y:S05]  /*01d0*/  EXIT ;  /* 0x000000000000794d */ /* 0x000fea0003800000 */
.L_x_3650:
        /* <DEDUP_REMOVED lines=355> */
.L_x_3655:
[----:B------:R-:W0:Y:S02]  /*1810*/  LDCU.128 UR8, c[0x0][0x5f0] ;  /* 0x0000be00ff0877ac */ /* 0x000e240008000c00 */
[----:B0-----:R-:W-:Y:S02]  /*1820*/  IADD3 R6, P0, PT, R6, UR8, RZ ;  /* 0x0000000806067c10 */ /* 0x001fe4000ff1e0ff */
[----:B------:R-:W-:Y:S02]  /*1830*/  IADD3 R8, P1, PT, R4, UR10, RZ ;  /* 0x0000000a04087c10 */ /* 0x000fe4000ff3e0ff */
[----:B------:R-:W-:Y:S01]  /*1840*/  IADD3.X R7, PT, PT, RZ, UR9, RZ, P0, !PT ;  /* 0x00000009ff077c10 */ /* 0x000fe200087fe4ff */
[----:B------:R-:W0:Y:S01]  /*1850*/  LDCU.64 UR8, c[0x0][0x5e8] ;  /* 0x0000bd00ff0877ac */ /* 0x000e220008000a00 */
[----:B------:R-:W-:-:S03]  /*1860*/  IADD3.X R9, PT, PT, RZ, UR11, RZ, P1, !PT ;  /* 0x0000000bff097c10 */ /* 0x000fc60008ffe4ff */
[----:B------:R-:W2:Y:S04]  /*1870*/  LDG.E R10, desc[UR6][R6.64] ;  /* 0x00000006060a7981 */ /* 0x000ea8000c1e1900 */
[----:B------:R-:W2:Y:S01]  /*1880*/  LDG.E R11, desc[UR6][R8.64] ;  /* 0x00000006080b7981 */ /* 0x000ea2000c1e1900 */
[----:B------:R-:W-:Y:S02]  /*1890*/  IADD3 R3, PT, PT, R3, 0x80, RZ ;  /* 0x0000008003037810 */ /* 0x000fe40007ffe0ff */
[----:B0-----:R-:W-:-:S04]  /*18a0*/  IADD3 R4, P0, PT, R5, UR8, RZ ;  /* 0x0000000805047c10 */ /* 0x001fc8000ff1e0ff */
[----:B------:R-:W-:-:S05]  /*18b0*/  IADD3.X R5, PT, PT, RZ, UR9, RZ, P0, !PT ;  /* 0x00000009ff057c10 */ /* 0x000fca00087fe4ff */
[----:B--2---:R0:W-:Y:S04]  /*18c0*/  STG.E.64 desc[UR6][R4.64], R10 ;  /* 0x0000000a04007986 */ /* 0x0041e8000c101b06 */
.L_x_3654:
[----:B------:R-:W-:Y:S05]  /*18d0*/  BSYNC.RECONVERGENT B0 ;  /* 0x0000000000007941 */ /* 0x000fea0003800200 */
.L_x_3653:
        /* <DEDUP_REMOVED lines=350> */
.L_x_3656:
[----:B------:R-:W0:Y:S01]  /*2ec0*/  LDCU.128 UR8, c[0x0][0x5f0] ;  /* 0x0000be00ff0877ac */ /* 0x000e220008000c00 */
[----:B------:R-:W1:Y:S01]  /*2ed0*/  LDCU.64 UR4, c[0x0][0x5e8] ;  /* 0x0000bd00ff0477ac */ /* 0x000e620008000a00 */
[----:B0-----:R-:W-:Y:S02]  /*2ee0*/  IADD3 R4, P0, PT, R4, UR8, RZ ;  /* 0x0000000804047c10 */ /* 0x001fe4000ff1e0ff */
[----:B------:R-:W-:Y:S02]  /*2ef0*/  IADD3 R6, P1, PT, R2, UR10, RZ ;  /* 0x0000000a02067c10 */ /* 0x000fe4000ff3e0ff */
[----:B------:R-:W-:Y:S02]  /*2f00*/  IADD3.X R5, PT, PT, RZ, UR9, RZ, P0, !PT ;  /* 0x00000009ff057c10 */ /* 0x000fe400087fe4ff */
[----:B------:R-:W-:-:S03]  /*2f10*/  IADD3.X R7, PT, PT, RZ, UR11, RZ, P1, !PT ;  /* 0x0000000bff077c10 */ /* 0x000fc60008ffe4ff */
[----:B------:R-:W2:Y:S04]  /*2f20*/  LDG.E R8, desc[UR6][R4.64] ;  /* 0x0000000604087981 */ /* 0x000ea8000c1e1900 */
[----:B------:R-:W2:Y:S01]  /*2f30*/  LDG.E R9, desc[UR6][R6.64] ;  /* 0x0000000606097981 */ /* 0x000ea2000c1e1900 */
[----:B-1----:R-:W-:-:S04]  /*2f40*/  IADD3 R2, P0, PT, R3, UR4, RZ ;  /* 0x0000000403027c10 */ /* 0x002fc8000ff1e0ff */
[----:B------:R-:W-:-:S05]  /*2f50*/  IADD3.X R3, PT, PT, RZ, UR5, RZ, P0, !PT ;  /* 0x00000005ff037c10 */ /* 0x000fca00087fe4ff */
[----:B--2---:R-:W-:Y:S01]  /*2f60*/  STG.E.64 desc[UR6][R2.64], R8 ;  /* 0x0000000802007986 */ /* 0x004fe2000c101b06 */
[----:B------:R-:W-:Y:S05]  /*2f70*/  EXIT ;  /* 0x000000000000794d */ /* 0x000fea0003800000 */
.L_x_3657:
        /* <DEDUP_REMOVED lines=16> */
.L_x_4493:


//--------------------- .text._ZN2at6native27unrolled_elementwise_kernelIZZZNS0_54_GLOBAL__N__7dbc7496_16_ComplexKernel_cu_1520ed90_304119complex_kernel_cudaERNS_14TensorIteratorEENKUlvE_clEvENKUlvE0_clEvEUlffE_St5arrayIPcLm3EELi4E23TrivialOffsetCalculatorILi2EjESB_ILi1EjENS0_6memory15LoadWithoutCastENSE_16StoreWithoutCastEEEviT_T0_T2_T3_T4_T5_ --------------------------
	.section	.text._ZN2at6native27unrolled_elementwise_kernelIZZZNS0_54_GLOBAL__N__7dbc7496_16_ComplexKernel_cu_1520ed90_304119complex_kernel_cudaERNS_14TensorIteratorEENKUlvE_clEvENKUlvE0_clEvEUlffE_St5arrayIPcLm3EELi4E23TrivialOffsetCalculatorILi2EjESB_ILi1EjENS0_6memory15LoadWithoutCastENSE_16StoreWithoutCastEEEviT_T0_T2_T3_T4_T5_,"ax",@progbits
	.align	128
        .global         _ZN2at6native27unrolled_elementwise_kernelIZZZNS0_54_GLOBAL__N__7dbc7496_16_ComplexKernel_cu_1520ed90_304119complex_kernel_cudaERNS_14TensorIteratorEENKUlvE_clEvENKUlvE0_clEvEUlffE_St5arrayIPcLm3EELi4E23TrivialOffsetCalculatorILi2EjESB_ILi1EjENS0_6memory15LoadWithoutCastENSE_16StoreWithoutCastEEEviT_T0_T2_T3_T4_T5_
        .type           _ZN2at6native27unrolled_elementwise_kernelIZZZNS0_54_GLOBAL__N__7dbc7496_16_ComplexKernel_cu_1520ed90_304119complex_kernel_cudaERNS_14TensorIteratorEENKUlvE_clEvENKUlvE0_clEvEUlffE_St5arrayIPcLm3EELi4E23TrivialOffsetCalculatorILi2EjESB_ILi1EjENS0_6memory15LoadWithoutCastENSE_16StoreWithoutCastEEEviT_T0_T2_T3_T4_T5_,@function
        .size           _ZN2at6native27unrolled_elementwise_kernelIZZZNS0_54_GLOBAL__N__7dbc7496_16_ComplexKernel_cu_1520ed90_304119complex_kernel_cudaERNS_14TensorIteratorEENKUlvE_clEvENKUlvE0_clEvEUlffE_St5arrayIPcLm3EELi4E23TrivialOffsetCalculatorILi2EjESB_ILi1EjENS0_6memory15LoadWithoutCastENSE_16StoreWithoutCastEEEviT_T0_T2_T3_T4_T5_,(.L_x_4494 - _ZN2at6native27unrolled_elementwise_kernelIZZZNS0_54_GLOBAL__N__7dbc7496_16_ComplexKernel_cu_1520ed90_304119complex_kernel_cudaERNS_14TensorIteratorEENKUlvE_clEvENKUlvE0_clEvEUlffE_St5arrayIPcLm3EELi4E23TrivialOffsetCalculatorILi2EjESB_ILi1EjENS0_6memory15LoadWithoutCastENSE_16StoreWithoutCastEEEviT_T0_T2_T3_T4_T5_)
        .other          _ZN2at6native27unrolled_elementwise_kernelIZZZNS0_54_GLOBAL__N__7dbc7496_16_ComplexKernel_cu_1520ed90_304119complex_kernel_cudaERNS_14TensorIteratorEENKUlvE_clEvENKUlvE0_clEvEUlffE_St5arrayIPcLm3EELi4E23TrivialOffsetCalculatorILi2EjESB_ILi1EjENS0_6memory15LoadWithoutCastENSE_16StoreWithoutCastEEEviT_T0_T2_T3_T4_T5_,@"STO_CUDA_ENTRY STV_DEFAULT"
_ZN2at6native27unrolled_elementwise_kernelIZZZNS0_54_GLOBAL__N__7dbc7496_16_ComplexKernel_cu_1520ed90_304119complex_kernel_cudaERNS_14TensorIteratorEENKUlvE_clEvENKUlvE0_clEvEUlffE_St5arrayIPcLm3EELi4E23TrivialOffsetCalculatorILi2EjESB_ILi1EjENS0_6memory15LoadWithoutCastENSE_16StoreWithoutCastEEEviT_T0_T2_T3_T4_T5_:
.text._ZN2at6native27unrolled_elementwise_kernelIZZZNS0_54_GLOBAL__N__7dbc7496_16_ComplexKernel_cu_1520ed90_304119complex_kernel_cudaERNS_14TensorIteratorEENKUlvE_clEvENKUlvE0_clEvEUlffE_St5arrayIPcLm3EELi4E23TrivialOffsetCalculatorILi2EjESB_ILi1EjENS0_6memory15LoadWithoutCastENSE_16StoreWithoutCastEEEviT_T0_T2_T3_T4_T5_:
[----:B------:R-:W-:Y:S01]  /*0000*/  LDC R1, c[0x0][0x37c] ;  /* 0x0000df00ff017b82 */ /* 0x000fe20000000800 */
[----:B------:R-:W0:Y:S07]  /*0010*/  S2R R13, SR_CTAID.X ;  /* 0x00000000000d7919 */ /* 0x000e2e0000002500 */
[----:B------:R-:W0:Y:S01]  /*0020*/  LDC R0, c[0x0][0x380] ;  /* 0x0000e000ff007b82 */ /* 0x000e220000000800 */
[----:B------:R-:W1:Y:S01]  /*0030*/  LDCU.64 UR4, c[0x0][0x358] ;  /* 0x00006b00ff0477ac */ /* 0x000e620008000a00 */
[----:B------:R-:W2:Y:S06]  /*0040*/  S2R R14, SR_TID.X ;  /* 0x00000000000e7919 */ /* 0x000eac0000002100 */
[----:B------:R-:W3:Y:S08]  /*0050*/  LDC.64 R2, c[0x0][0x390] ;  /* 0x0000e400ff027b82 */ /* 0x000ef00000000a00 */
[----:B------:R-:W4:Y:S08]  /*0060*/  LDC.64 R6, c[0x0][0x398] ;  /* 0x0000e600ff067b82 */ /* 0x000f300000000a00 */
[----:B------:R-:W1:Y:S01]  /*0070*/  LDC.64 R20, c[0x0][0x398] ;  /* 0x0000e600ff147b82 */ /* 0x000e620000000a00 */
[----:B0-----:R-:W-:-:S07]  /*0080*/  IMAD R15, R13, -0x200, R0 ;  /* 0xfffffe000d0f7824 */ /* 0x001fce00078e0200 */
[----:B------:R-:W0:Y:S01]  /*0090*/  LDC.64 R18, c[0x0][0x390] ;  /* 0x0000e400ff127b82 */ /* 0x000e220000000a00 */
[C---:B--2---:R-:W-:Y:S01]  /*00a0*/  VIADD R16, R14.reuse, 0x80 ;  /* 0x000000800e107836 */ /* 0x044fe20000000000 */
[----:B------:R-:W-:Y:S01]  /*00b0*/  ISETP.GE.AND P0, PT, R14, R15, PT ;  /* 0x0000000f0e00720c */ /* 0x000fe20003f06270 */
[----:B------:R-:W-:-:S05]  /*00c0*/  IMAD.MOV.U32 R0, RZ, RZ, R14 ;  /* 0x000000ffff007224 */ /* 0x000fca00078e000e */
[----:B------:R-:W2:Y:S07]  /*00d0*/  LDC.64 R10, c[0x0][0x390] ;  /* 0x0000e400ff0a7b82 */ /* 0x000eae0000000a00 */
[----:B------:R-:W-:Y:S01]  /*00e0*/  @!P0 IMAD R5, R13, 0x200, R14 ;  /* 0x000002000d058824 */ /* 0x000fe200078e020e */
[----:B------:R-:W-:-:S03]  /*00f0*/  @!P0 MOV R0, R16 ;  /* 0x0000001000008202 */ /* 0x000fc60000000f00 */
[----:B---3--:R-:W-:Y:S01]  /*0100*/  @!P0 IMAD.WIDE.U32 R2, R5, 0x4, R2 ;  /* 0x0000000405028825 */ /* 0x008fe200078e0002 */
[----:B------:R-:W-:-:S03]  /*0110*/  ISETP.GE.AND P1, PT, R0, R15, PT ;  /* 0x0000000f0000720c */ /* 0x000fc60003f26270 */
[----:B----4-:R-:W-:Y:S01]  /*0120*/  @!P0 IMAD.WIDE.U32 R6, R5, 0x4, R6 ;  /* 0x0000000405068825 */ /* 0x010fe200078e0006 */
[----:B------:R-:W-:-:S06]  /*0130*/  CS2R R4, SRZ ;  /* 0x0000000000047805 */ /* 0x000fcc000001ff00 */
[----:B-1----:R1:W3:Y:S03]  /*0140*/  @!P0 LDG.E R4, desc[UR4][R2.64] ;  /* 0x0000000402048981 */ /* 0x0022e6000c1e1900 */
[----:B------:R-:W-:Y:S01]  /*0150*/  @!P1 IMAD R17, R13, 0x200, R0 ;  /* 0x000002000d119824 */ /* 0x000fe200078e0200 */
[----:B------:R4:W3:Y:S01]  /*0160*/  @!P0 LDG.E R5, desc[UR4][R6.64] ;  /* 0x0000000406058981 */ /* 0x0008e2000c1e1900 */
[----:B------:R-:W-:-:S04]  /*0170*/  @!P1 IADD3 R0, PT, PT, R0, 0x80, RZ ;  /* 0x0000008000009810 */ /* 0x000fc80007ffe0ff */
[----:B------:R-:W-:Y:S01]  /*0180*/  ISETP.GE.AND P3, PT, R0, R15, PT ;  /* 0x0000000f0000720c */ /* 0x000fe20003f66270 */
[----:B-1----:R-:W1:Y:S08]  /*0190*/  LDC.64 R2, c[0x0][0x398] ;  /* 0x0000e600ff027b82 */ /* 0x002e700000000a00 */
[----:B----4-:R-:W4:Y:S04]  /*01a0*/  LDC.64 R6, c[0x0][0x390] ;  /* 0x0000e400ff067b82 */ /* 0x010f280000000a00 */
[----:B------:R-:W-:-:S02]  /*01b0*/  @!P3 IMAD R23, R13, 0x200, R0 ;  /* 0x000002000d17b824 */ /* 0x000fc400078e0200 */
[----:B------:R-:W-:-:S05]  /*01c0*/  @!P3 VIADD R0, R0, 0x80 ;  /* 0x000000800000b836 */ /* 0x000fca0000000000 */
[----:B------:R-:W-:-:S13]  /*01d0*/  ISETP.GE.AND P2, PT, R0, R15, PT ;  /* 0x0000000f0000720c */ /* 0x000fda0003f46270 */
[----:B------:R-:W-:Y:S01]  /*01e0*/  @!P2 LEA R9, R13, R0, 0x9 ;  /* 0x000000000d09a211 */ /* 0x000fe200078e48ff */
[----:B------:R-:W-:-:S04]  /*01f0*/  HFMA2 R0, -RZ, RZ, 0, 0 ;  /* 0x00000000ff007431 */ /* 0x000fc800000001ff */
[----:B------:R-:W-:-:S04]  /*0200*/  @!P2 IMAD.WIDE.U32 R20, R9, 0x4, R20 ;  /* 0x000000040914a825 */ /* 0x000fc800078e0014 */
[----:B0-----:R-:W-:Y:S01]  /*0210*/  @!P2 IMAD.WIDE.U32 R18, R9, 0x4, R18 ;  /* 0x000000040912a825 */ /* 0x001fe200078e0012 */
[----:B------:R0:W5:Y:S01]  /*0220*/  @!P2 LDG.E R0, desc[UR4][R20.64] ;  /* 0x000000041400a981 */ /* 0x000162000c1e1900 */
[----:B------:R-:W1:Y:S08]  /*0230*/  LDC.64 R8, c[0x0][0x398] ;  /* 0x0000e600ff087b82 */ /* 0x000e700000000a00 */
[----:B0-----:R-:W0:Y:S01]  /*0240*/  @!P0 LDC.64 R20, c[0x0][0x388] ;  /* 0x0000e200ff148b82 */ /* 0x001e220000000a00 */
[----:B------:R-:W-:-:S02]  /*0250*/  IMAD.MOV.U32 R12, RZ, RZ, RZ ;  /* 0x000000ffff0c7224 */ /* 0x000fc400078e00ff */
[----:B--2---:R-:W-:-:S04]  /*0260*/  @!P1 IMAD.WIDE.U32 R10, R17, 0x4, R10 ;  /* 0x00000004110a9825 */ /* 0x004fc800078e000a */
[----:B------:R2:W5:Y:S01]  /*0270*/  @!P2 LDG.E R12, desc[UR4][R18.64] ;  /* 0x00000004120ca981 */ /* 0x000562000c1e1900 */
[----:B----4-:R-:W-:-:S04]  /*0280*/  @!P3 IMAD.WIDE.U32 R6, R23, 0x4, R6 ;  /* 0x000000041706b825 */ /* 0x010fc800078e0006 */
[----:B-1----:R-:W-:Y:S01]  /*0290*/  @!P3 IMAD.WIDE.U32 R2, R23, 0x4, R2 ;  /* 0x000000041702b825 */ /* 0x002fe200078e0002 */
[----:B------:R-:W-:-:S03]  /*02a0*/  CS2R R22, SRZ ;  /* 0x0000000000167805 */ /* 0x000fc6000001ff00 */
[----:B------:R-:W-:Y:S01]  /*02b0*/  @!P1 IMAD.WIDE.U32 R8, R17, 0x4, R8 ;  /* 0x0000000411089825 */ /* 0x000fe200078e0008 */
[----:B------:R-:W-:Y:S02]  /*02c0*/  MOV R17, RZ ;  /* 0x000000ff00117202 */ /* 0x000fe40000000f00 */
[----:B------:R1:W5:Y:S01]  /*02d0*/  @!P3 LDG.E R22, desc[UR4][R6.64] ;  /* 0x000000040616b981 */ /* 0x000362000c1e1900 */
[----:B--2---:R-:W-:Y:S02]  /*02e0*/  @!P0 IMAD R19, R13, 0x200, R14 ;  /* 0x000002000d138824 */ /* 0x004fe400078e020e */
[----:B------:R-:W-:Y:S01]  /*02f0*/  IMAD.MOV.U32 R24, RZ, RZ, RZ ;  /* 0x000000ffff187224 */ /* 0x000fe200078e00ff */
[----:B------:R1:W5:Y:S01]  /*0300*/  @!P1 LDG.E R23, desc[UR4][R8.64] ;  /* 0x0000000408179981 */ /* 0x000362000c1e1900 */
[----:B0-----:R-:W-:-:S03]  /*0310*/  @!P0 IMAD.WIDE.U32 R20, R19, 0x8, R20 ;  /* 0x0000000813148825 */ /* 0x001fc600078e0014 */
[----:B------:R1:W5:Y:S01]  /*0320*/  @!P3 LDG.E R17, desc[UR4][R2.64] ;  /* 0x000000040211b981 */ /* 0x000362000c1e1900 */
[----:B------:R-:W-:Y:S01]  /*0330*/  IMAD.MOV.U32 R18, RZ, RZ, R14 ;  /* 0x000000ffff127224 */ /* 0x000fe200078e000e */
[----:B------:R-:W-:Y:S02]  /*0340*/  @!P0 MOV R18, R16 ;  /* 0x0000001000128202 */ /* 0x000fe40000000f00 */
[----:B------:R1:W5:Y:S02]  /*0350*/  @!P1 LDG.E R24, desc[UR4][R10.64] ;  /* 0x000000040a189981 */ /* 0x000364000c1e1900 */
[----:B------:R-:W-:Y:S01]  /*0360*/  ISETP.GE.AND P1, PT, R18, R15, PT ;  /* 0x0000000f1200720c */ /* 0x000fe20003f26270 */
[----:B------:R-:W-:Y:S01]  /*0370*/  BSSY.RECONVERGENT B0, `(.L_x_3658) ;  /* 0x0000016000007945 */ /* 0x000fe20003800200 */
[----:B---3--:R1:W-:Y:S11]  /*0380*/  @!P0 STG.E.64 desc[UR4][R20.64], R4 ;  /* 0x0000000414008986 */ /* 0x0083f6000c101b04 */
[----:B------:R-:W-:Y:S05]  /*0390*/  @P1 BRA `(.L_x_3659) ;  /* 0x00000000004c1947 */ /* 0x000fea0003800000 */
[----:B-1----:R-:W0:Y:S01]  /*03a0*/  LDC.64 R2, c[0x0][0x388] ;  /* 0x0000e200ff027b82 */ /* 0x002e220000000a00 */
[----:B------:R-:W-:Y:S01]  /*03b0*/  LEA R5, R13, R18, 0x9 ;  /* 0x000000120d057211 */ /* 0x000fe200078e48ff */
[----:B------:R-:W-:Y:S01]  /*03c0*/  VIADD R18, R18, 0x80 ;  /* 0x0000008012127836 */ /* 0x000fe20000000000 */
[----:B------:R-:W-:-:S04]  /*03d0*/  ISETP.GE.AND P0, PT, R16, R15, PT ;  /* 0x0000000f1000720c */ /* 0x000fc80003f06270 */
[----:B-----5:R-:W-:Y:S02]  /*03e0*/  FSEL R24, R24, RZ, !P0 ;  /* 0x000000ff18187208 */ /* 0x020fe40004000000 */
[----:B------:R-:W-:Y:S02]  /*03f0*/  FSEL R25, R23, RZ, !P0 ;  /* 0x000000ff17197208 */ /* 0x000fe40004000000 */
[----:B------:R-:W-:Y:S01]  /*0400*/  ISETP.GE.AND P0, PT, R18, R15, PT ;  /* 0x0000000f1200720c */ /* 0x000fe20003f06270 */
[----:B0-----:R-:W-:-:S05]  /*0410*/  IMAD.WIDE.U32 R2, R5, 0x8, R2 ;  /* 0x0000000805027825 */ /* 0x001fca00078e0002 */
[----:B------:R0:W-:Y:S07]  /*0420*/  STG.E.64 desc[UR4][R2.64], R24 ;  /* 0x0000001802007986 */ /* 0x0001ee000c101b04 */
[----:B------:R-:W-:Y:S05]  /*0430*/  @P0 BRA `(.L_x_3659) ;  /* 0x0000000000240947 */ /* 0x000fea0003800000 */
[----:B0-----:R-:W0:Y:S01]  /*0440*/  LDC.64 R2, c[0x0][0x388] ;  /* 0x0000e200ff027b82 */ /* 0x001e220000000a00 */
[----:B------:R-:W-:Y:S01]  /*0450*/  IADD3 R4, PT, PT, R14, 0x100, RZ ;  /* 0x000001000e047810 */ /* 0x000fe20007ffe0ff */
[----:B------:R-:W-:Y:S01]  /*0460*/  IMAD R5, R13, 0x200, R18 ;  /* 0x000002000d057824 */ /* 0x000fe200078e0212 */
[----:B------:R-:W-:Y:S02]  /*0470*/  IADD3 R18, PT, PT, R18, 0x80, RZ ;  /* 0x0000008012127810 */ /* 0x000fe40007ffe0ff */
[----:B------:R-:W-:-:S04]  /*0480*/  ISETP.GE.AND P0, PT, R4, R15, PT ;  /* 0x0000000f0400720c */ /* 0x000fc80003f06270 */
[----:B------:R-:W-:Y:S02]  /*0490*/  FSEL R16, R22, RZ, !P0 ;  /* 0x000000ff16107208 */ /* 0x000fe40004000000 */
[----:B------:R-:W-:Y:S01]  /*04a0*/  FSEL R17, R17, RZ, !P0 ;  /* 0x000000ff11117208 */ /* 0x000fe20004000000 */
[----:B0-----:R-:W-:-:S05]  /*04b0*/  IMAD.WIDE.U32 R2, R5, 0x8, R2 ;  /* 0x0000000805027825 */ /* 0x001fca00078e0002 */
[----:B------:R2:W-:Y:S02]  /*04c0*/  STG.E.64 desc[UR4][R2.64], R16 ;  /* 0x0000001002007986 */ /* 0x0005e4000c101b04 */
.L_x_3659:
[----:B------:R-:W-:Y:S05]  /*04d0*/  BSYNC.RECONVERGENT B0 ;  /* 0x0000000000007941 */ /* 0x000fea0003800200 */
.L_x_3658:
[----:B------:R-:W-:-:S13]  /*04e0*/  ISETP.GE.AND P0, PT, R18, R15, PT ;  /* 0x0000000f1200720c */ /* 0x000fda0003f06270 */
[----:B------:R-:W-:Y:S05]  /*04f0*/  @P0 EXIT ;  /* 0x000000000000094d */ /* 0x000fea0003800000 */
[----:B012---:R-:W0:Y:S01]  /*0500*/  LDC.64 R2, c[0x0][0x388] ;  /* 0x0000e200ff027b82 */ /* 0x007e220000000a00 */
[----:B------:R-:W-:Y:S01]  /*0510*/  VIADD R4, R14, 0x180 ;  /* 0x000001800e047836 */ /* 0x000fe20000000000 */
[----:B------:R-:W-:-:S04]  /*0520*/  LEA R13, R13, R18, 0x9 ;  /* 0x000000120d0d7211 */ /* 0x000fc800078e48ff */
[----:B------:R-:W-:-:S04]  /*0530*/  ISETP.GE.AND P0, PT, R4, R15, PT ;  /* 0x0000000f0400720c */ /* 0x000fc80003f06270 */
[----:B-----5:R-:W-:Y:S01]  /*0540*/  FSEL R12, R12, RZ, !P0 ;  /* 0x000000ff0c0c7208 */ /* 0x020fe20004000000 */
[----:B0-----:R-:W-:Y:S01]  /*0550*/  IMAD.WIDE.U32 R2, R13, 0x8, R2 ;  /* 0x000000080d027825 */ /* 0x001fe200078e0002 */
[----:B------:R-:W-:-:S05]  /*0560*/  FSEL R13, R0, RZ, !P0 ;  /* 0x000000ff000d7208 */ /* 0x000fca0004000000 */
[----:B------:R-:W-:Y:S01]  /*0570*/  STG.E.64 desc[UR4][R2.64], R12 ;  /* 0x0000000c02007986 */ /* 0x000fe2000c101b04 */
[----:B------:R-:W-:Y:S05]  /*0580*/  EXIT ;  /* 0x000000000000794d */ /* 0x000fea0003800000 */
.L_x_3660:
        /* <DEDUP_REMOVED lines=15> */
.L_x_4494:


//--------------------- .text._ZN2at6native29vectorized_elementwise_kernelILi2EZZZNS0_54_GLOBAL__N__7dbc7496_16_ComplexKernel_cu_1520ed90_304119complex_kernel_cudaERNS_14TensorIteratorEENKUlvE_clEvENKUlvE0_clEvEUlffE_St5arrayIPcLm3EEEEviT0_T1_ --------------------------
	.section	.text._ZN2at6native29vectorized_elementwise_kernelILi2EZZZNS0_54_GLOBAL__N__7dbc7496_16_ComplexKernel_cu_1520ed90_304119complex_kernel_cudaERNS_14TensorIteratorEENKUlvE_clEvENKUlvE0_clEvEUlffE_St5arrayIPcLm3EEEEviT0_T1_,"ax",@progbits
	.align	128
        .global         _ZN2at6native29vectorized_elementwise_kernelILi2EZZZNS0_54_GLOBAL__N__7dbc7496_16_ComplexKernel_cu_1520ed90_304119complex_kernel_cudaERNS_14TensorIteratorEENKUlvE_clEvENKUlvE0_clEvEUlffE_St5arrayIPcLm3EEEEviT0_T1_
        .type           _ZN2at6native29vectorized_elementwise_kernelILi2EZZZNS0_54_GLOBAL__N__7dbc7496_16_ComplexKernel_cu_1520ed90_304119complex_kernel_cudaERNS_14TensorIteratorEENKUlvE_clEvENKUlvE0_clEvEUlffE_St5arrayIPcLm3EEEEviT0_T1_,@function
        .size           _ZN2at6native29vectorized_elementwise_kernelILi2EZZZNS0_54_GLOBAL__N__7dbc7496_16_ComplexKernel_cu_1520ed90_304119complex_kernel_cudaERNS_14TensorIteratorEENKUlvE_clEvENKUlvE0_clEvEUlffE_St5arrayIPcLm3EEEEviT0_T1_,(.L_x_4495 - _ZN2at6native29vectorized_elementwise_kernelILi2EZZZNS0_54_GLOBAL__N__7dbc7496_16_ComplexKernel_cu_1520ed90_304119complex_kernel_cudaERNS_14TensorIteratorEENKUlvE_clEvENKUlvE0_clEvEUlffE_St5arrayIPcLm3EEEEviT0_T1_)
        .other          _ZN2at6native29vectorized_elementwise_kernelILi2EZZZNS0_54_GLOBAL__N__7dbc7496_16_ComplexKernel_cu_1520ed90_304119complex_kernel_cudaERNS_14TensorIteratorEENKUlvE_clEvENKUlvE0_clEvEUlffE_St5arrayIPcLm3EEEEviT0_T1_,@"STO_CUDA_ENTRY STV_DEFAULT"
_ZN2at6native29vectorized_elementwise_kernelILi2EZZZNS0_54_GLOBAL__N__7dbc7496_16_ComplexKernel_cu_1520ed90_304119complex_kernel_cudaERNS_14TensorIteratorEENKUlvE_clEvENKUlvE0_clEvEUlffE_St5arrayIPcLm3EEEEviT0_T1_:
.text._ZN2at6native29vectorized_elementwise_kernelILi2EZZZNS0_54_GLOBAL__N__7dbc7496_16_ComplexKernel_cu_1520ed90_304119complex_kernel_cudaERNS_14TensorIteratorEENKUlvE_clEvENKUlvE0_clEvEUlffE_St5arrayIPcLm3EEEEviT0_T1_:
        /* <DEDUP_REMOVED lines=9> */
[----:B------:R-:W1:Y:S01]  /*0090*/  LDC.64 R18, c[0x0][0x390] ;  /* 0x0000e400ff127b82 */ /* 0x000e620000000a00 */
[----:B------:R-:W-:-:S07]  /*00a0*/  IMAD.MOV.U32 R6, RZ, RZ, RZ ;  /* 0x000000ffff067224 */ /* 0x000fce00078e00ff */
[----:B------:R-:W2:Y:S08]  /*00b0*/  LDC.64 R16, c[0x0][0x398] ;  /* 0x0000e600ff107b82 */ /* 0x000eb00000000a00 */
[----:B------:R-:W3:Y:S08]  /*00c0*/  LDC.64 R14, c[0x0][0x390] ;  /* 0x0000e400ff0e7b82 */ /* 0x000ef00000000a00 */
[----:B------:R-:W4:Y:S01]  /*00d0*/  LDC.64 R28, c[0x0][0x398] ;  /* 0x0000e600ff1c7b82 */ /* 0x000f220000000a00 */
[C---:B0-----:R-:W-:Y:S01]  /*00e0*/  ISETP.GE.U32.AND P0, PT, R5.reuse, R3, PT ;  /* 0x000000030500720c */ /* 0x041fe20003f06070 */
[----:B------:R-:W-:Y:S01]  /*00f0*/  IMAD.MOV.U32 R26, RZ, RZ, R5 ;  /* 0x000000ffff1a7224 */ /* 0x000fe200078e0005 */
[----:B------:R-:W-:-:S05]  /*0100*/  IADD3 R4, PT, PT, R5, 0x80, RZ ;  /* 0x0000008005047810 */ /* 0x000fca0007ffe0ff */
[----:B------:R-:W0:Y:S08]  /*0110*/  LDC.64 R24, c[0x0][0x390] ;  /* 0x0000e400ff187b82 */ /* 0x000e300000000a00 */
[----:B------:R-:W0:Y:S01]  /*0120*/  LDC.64 R20, c[0x0][0x398] ;  /* 0x0000e600ff147b82 */ /* 0x000e220000000a00 */
[----:B------:R-:W-:-:S05]  /*0130*/  @!P0 IMAD.MOV.U32 R26, RZ, RZ, R4 ;  /* 0x000000ffff1a8224 */ /* 0x000fca00078e0004 */
[----:B------:R-:W-:Y:S02]  /*0140*/  ISETP.GE.U32.AND P3, PT, R26, R3, PT ;  /* 0x000000031a00720c */ /* 0x000fe40003f66070 */
[----:B------:R-:W0:Y:S11]  /*0150*/  LDC.64 R12, c[0x0][0x390] ;  /* 0x0000e400ff0c7b82 */ /* 0x000e360000000a00 */
[----:B------:R-:W-:Y:S01]  /*0160*/  @!P3 IMAD.IADD R7, R2, 0x1, R26 ;  /* 0x000000010207b824 */ /* 0x000fe200078e021a */
[----:B------:R-:W-:-:S03]  /*0170*/  @!P3 IADD3 R26, PT, PT, R26, 0x80, RZ ;  /* 0x000000801a1ab810 */ /* 0x000fc60007ffe0ff */
[----:B-1----:R-:W-:Y:S01]  /*0180*/  @!P3 IMAD.WIDE.U32 R18, R7, 0x4, R18 ;  /* 0x000000040712b825 */ /* 0x002fe200078e0012 */
[----:B------:R-:W-:-:S03]  /*0190*/  ISETP.GE.U32.AND P4, PT, R26, R3, PT ;  /* 0x000000031a00720c */ /* 0x000fc60003f86070 */
[----:B--2---:R-:W-:Y:S01]  /*01a0*/  @!P3 IMAD.WIDE.U32 R16, R7, 0x4, R16 ;  /* 0x000000040710b825 */ /* 0x004fe200078e0010 */
[----:B------:R1:W5:Y:S09]  /*01b0*/  @!P3 LDG.E R6, desc[UR4][R18.64] ;  /* 0x000000041206b981 */ /* 0x000372000c1e1900 */
[----:B------:R-:W-:-:S02]  /*01c0*/  @!P4 IMAD.IADD R9, R2, 0x1, R26 ;  /* 0x000000010209c824 */ /* 0x000fc400078e021a */
[----:B------:R-:W-:Y:S02]  /*01d0*/  HFMA2 R7, -RZ, RZ, 0, 0 ;  /* 0x00000000ff077431 */ /* 0x000fe400000001ff */
[----:B------:R-:W-:Y:S01]  /*01e0*/  @!P4 VIADD R26, R26, 0x80 ;  /* 0x000000801a1ac836 */ /* 0x000fe20000000000 */
[----:B------:R-:W-:Y:S01]  /*01f0*/  MOV R22, RZ ;  /* 0x000000ff00167202 */ /* 0x000fe20000000f00 */
[----:B-1----:R-:W1:Y:S03]  /*0200*/  LDC.64 R18, c[0x0][0x398] ;  /* 0x0000e600ff127b82 */ /* 0x002e660000000a00 */
[----:B------:R-:W-:Y:S01]  /*0210*/  ISETP.GE.U32.AND P2, PT, R26, R3, PT ;  /* 0x000000031a00720c */ /* 0x000fe20003f46070 */
[C---:B---3--:R-:W-:Y:S01]  /*0220*/  @!P4 IMAD.WIDE.U32 R14, R9.reuse, 0x4, R14 ;  /* 0x00000004090ec825 */ /* 0x048fe200078e000e */
[----:B------:R2:W5:Y:S03]  /*0230*/  @!P3 LDG.E R7, desc[UR4][R16.64] ;  /* 0x000000041007b981 */ /* 0x000566000c1e1900 */
[----:B----4-:R-:W-:-:S08]  /*0240*/  @!P4 IMAD.WIDE.U32 R28, R9, 0x4, R28 ;  /* 0x00000004091cc825 */ /* 0x010fd000078e001c */
[----:B------:R-:W-:Y:S01]  /*0250*/  @!P2 IADD3 R11, PT, PT, R2, R26, RZ ;  /* 0x0000001a020ba210 */ /* 0x000fe20007ffe0ff */
[----:B------:R-:W-:Y:S01]  /*0260*/  @!P2 VIADD R26, R26, 0x80 ;  /* 0x000000801a1aa836 */ /* 0x000fe20000000000 */
[----:B--2---:R-:W2:Y:S04]  /*0270*/  LDC.64 R16, c[0x0][0x398] ;  /* 0x0000e600ff107b82 */ /* 0x004ea80000000a00 */
[----:B------:R-:W-:Y:S02]  /*0280*/  ISETP.GE.U32.AND P1, PT, R26, R3, PT ;  /* 0x000000031a00720c */ /* 0x000fe40003f26070 */
[----:B------:R-:W-:Y:S01]  /*0290*/  CS2R R8, SRZ ;  /* 0x0000000000087805 */ /* 0x000fe2000001ff00 */
[----:B0-----:R-:W-:-:S05]  /*02a0*/  @!P2 IMAD.WIDE.U32 R24, R11, 0x4, R24 ;  /* 0x000000040b18a825 */ /* 0x001fca00078e0018 */
[----:B------:R0:W5:Y:S01]  /*02b0*/  @!P4 LDG.E R8, desc[UR4][R14.64] ;  /* 0x000000040e08c981 */ /* 0x000162000c1e1900 */
[----:B------:R-:W-:Y:S01]  /*02c0*/  @!P2 IMAD.WIDE.U32 R20, R11, 0x4, R20 ;  /* 0x000000040b14a825 */ /* 0x000fe200078e0014 */
[----:B------:R-:W-:Y:S02]  /*02d0*/  CS2R R10, SRZ ;  /* 0x00000000000a7805 */ /* 0x000fe4000001ff00 */
[----:B------:R3:W5:Y:S01]  /*02e0*/  @!P4 LDG.E R9, desc[UR4][R28.64] ;  /* 0x000000041c09c981 */ /* 0x000762000c1e1900 */
[----:B------:R-:W-:Y:S02]  /*02f0*/  @!P1 IMAD.IADD R23, R2, 0x1, R26 ;  /* 0x0000000102179824 */ /* 0x000fe400078e021a */
[----:B------:R-:W-:Y:S01]  /*0300*/  @!P1 VIADD R26, R26, 0x80 ;  /* 0x000000801a1a9836 */ /* 0x000fe20000000000 */
[----:B------:R4:W5:Y:S01]  /*0310*/  @!P2 LDG.E R11, desc[UR4][R20.64] ;  /* 0x00000004140ba981 */ /* 0x000962000c1e1900 */
[----:B0-----:R-:W0:Y:S03]  /*0320*/  LDC.64 R14, c[0x0][0x390] ;  /* 0x0000e400ff0e7b82 */ /* 0x001e260000000a00 */
[----:B------:R-:W-:Y:S01]  /*0330*/  ISETP.GE.U32.AND P3, PT, R26, R3, PT ;  /* 0x000000031a00720c */ /* 0x000fe20003f66070 */
[----:B------:R1:W5:Y:S04]  /*0340*/  @!P2 LDG.E R10, desc[UR4][R24.64] ;  /* 0x00000004180aa981 */ /* 0x000368000c1e1900 */
[----:B---3--:R-:W3:Y:S08]  /*0350*/  LDC.64 R28, c[0x0][0x390] ;  /* 0x0000e400ff1c7b82 */ /* 0x008ef00000000a00 */
[----:B----4-:R-:W4:Y:S01]  /*0360*/  LDC.64 R20, c[0x0][0x398] ;  /* 0x0000e600ff147b82 */ /* 0x010f220000000a00 */
[----:B-1----:R-:W-:-:S04]  /*0370*/  @!P3 IMAD.IADD R25, R2, 0x1, R26 ;  /* 0x000000010219b824 */ /* 0x002fc800078e021a */
[----:B--2---:R-:W-:-:S04]  /*0380*/  @!P3 IMAD.WIDE.U32 R16, R25, 0x4, R16 ;  /* 0x000000041910b825 */ /* 0x004fc800078e0010 */
[----:B0-----:R-:W-:Y:S01]  /*0390*/  @!P3 IMAD.WIDE.U32 R14, R25, 0x4, R14 ;  /* 0x00000004190eb825 */ /* 0x001fe200078e000e */
[----:B------:R-:W-:-:S06]  /*03a0*/  CS2R R24, SRZ ;  /* 0x0000000000187805 */ /* 0x000fcc000001ff00 */
[----:B------:R0:W5:Y:S01]  /*03b0*/  @!P3 LDG.E R24, desc[UR4][R14.64] ;  /* 0x000000040e18b981 */ /* 0x000162000c1e1900 */
[----:B------:R-:W-:Y:S01]  /*03c0*/  @!P1 IMAD.WIDE.U32 R12, R23, 0x4, R12 ;  /* 0x00000004170c9825 */ /* 0x000fe200078e000c */
[----:B------:R-:W-:Y:S02]  /*03d0*/  MOV R0, RZ ;  /* 0x000000ff00007202 */ /* 0x000fe40000000f00 */
[----:B------:R1:W5:Y:S01]  /*03e0*/  @!P3 LDG.E R25, desc[UR4][R16.64] ;  /* 0x000000041019b981 */ /* 0x000362000c1e1900 */
[----:B------:R-:W-:-:S03]  /*03f0*/  @!P3 VIADD R26, R26, 0x80 ;  /* 0x000000801a1ab836 */ /* 0x000fc60000000000 */
[----:B------:R2:W5:Y:S01]  /*0400*/  @!P1 LDG.E R22, desc[UR4][R12.64] ;  /* 0x000000040c169981 */ /* 0x000562000c1e1900 */
[----:B0-----:R-:W-:-:S04]  /*0410*/  @!P0 IMAD.IADD R15, R2, 0x1, R5 ;  /* 0x00000001020f8824 */ /* 0x001fc800078e0205 */
[C---:B---3--:R-:W-:Y:S01]  /*0420*/  @!P0 IMAD.WIDE.U32 R28, R15.reuse, 0x4, R28 ;  /* 0x000000040f1c8825 */ /* 0x048fe200078e001c */
[----:B-1----:R-:W0:Y:S03]  /*0430*/  LDC.64 R16, c[0x0][0x390] ;  /* 0x0000e400ff107b82 */ /* 0x002e260000000a00 */
[----:B----4-:R-:W-:Y:S01]  /*0440*/  @!P0 IMAD.WIDE.U32 R20, R15, 0x4, R20 ;  /* 0x000000040f148825 */ /* 0x010fe200078e0014 */
[----:B------:R-:W-:-:S04]  /*0450*/  CS2R R14, SRZ ;  /* 0x00000000000e7805 */ /* 0x000fc8000001ff00 */
[----:B--2---:R-:W1:Y:S02]  /*0460*/  LDC.64 R12, c[0x0][0x390] ;  /* 0x0000e400ff0c7b82 */ /* 0x004e640000000a00 */
[----:B------:R2:W3:Y:S04]  /*0470*/  @!P0 LDG.E R14, desc[UR4][R28.64] ;  /* 0x000000041c0e8981 */ /* 0x0004e8000c1e1900 */
[----:B------:R-:W3:Y:S01]  /*0480*/  @!P0 LDG.E R15, desc[UR4][R20.64] ;  /* 0x00000004140f8981 */ /* 0x000ee2000c1e1900 */
[----:B------:R-:W-:Y:S01]  /*0490*/  ISETP.GE.U32.AND P2, PT, R26, R3, PT ;  /* 0x000000031a00720c */ /* 0x000fe20003f46070 */
[----:B------:R-:W-:-:S04]  /*04a0*/  @!P1 IMAD.WIDE.U32 R18, R23, 0x4, R18 ;  /* 0x0000000417129825 */ /* 0x000fc800078e0012 */
[----:B------:R-:W-:Y:S01]  /*04b0*/  HFMA2 R23, -RZ, RZ, 0, 0 ;  /* 0x00000000ff177431 */ /* 0x000fe200000001ff */
[----:B--2---:R-:W2:Y:S05]  /*04c0*/  @!P0 LDC.64 R28, c[0x0][0x388] ;  /* 0x0000e200ff1c8b82 */ /* 0x004eaa0000000a00 */
[----:B------:R4:W5:Y:S02]  /*04d0*/  @!P1 LDG.E R23, desc[UR4][R18.64] ;  /* 0x0000000412179981 */ /* 0x000964000c1e1900 */
[----:B------:R-:W-:-:S04]  /*04e0*/  @!P2 IMAD.IADD R27, R2, 0x1, R26 ;  /* 0x00000001021ba824 */ /* 0x000fc800078e021a */
[----:B-1----:R-:W-:Y:S01]  /*04f0*/  @!P2 IMAD.WIDE.U32 R12, R27, 0x4, R12 ;  /* 0x000000041b0ca825 */ /* 0x002fe200078e000c */
[----:B----4-:R-:W1:Y:S04]  /*0500*/  LDC.64 R18, c[0x0][0x398] ;  /* 0x0000e600ff127b82 */ /* 0x010e680000000a00 */
[----:B------:R4:W5:Y:S01]  /*0510*/  @!P2 LDG.E R0, desc[UR4][R12.64] ;  /* 0x000000040c00a981 */ /* 0x000962000c1e1900 */
[----:B------:R-:W-:-:S03]  /*0520*/  @!P2 VIADD R26, R26, 0x80 ;  /* 0x000000801a1aa836 */ /* 0x000fc60000000000 */
[----:B----4-:R-:W4:Y:S02]  /*0530*/  LDC.64 R12, c[0x0][0x398] ;  /* 0x0000e600ff0c7b82 */ /* 0x010f240000000a00 */
[----:B------:R-:W-:Y:S02]  /*0540*/  ISETP.GE.U32.AND P1, PT, R26, R3, PT ;  /* 0x000000031a00720c */ /* 0x000fe40003f26070 */
[----:B------:R-:W-:Y:S01]  /*0550*/  CS2R R20, SRZ ;  /* 0x0000000000147805 */ /* 0x000fe2000001ff00 */
[----:B-1----:R-:W-:-:S10]  /*0560*/  @!P2 IMAD.WIDE.U32 R18, R27, 0x4, R18 ;  /* 0x000000041b12a825 */ /* 0x002fd400078e0012 */
[----:B------:R-:W-:Y:S01]  /*0570*/  @!P1 IADD3 R26, PT, PT, R2, R26, RZ ;  /* 0x0000001a021a9210 */ /* 0x000fe20007ffe0ff */
[----:B------:R-:W-:-:S04]  /*0580*/  IMAD.MOV.U32 R27, RZ, RZ, RZ ;  /* 0x000000ffff1b7224 */ /* 0x000fc800078e00ff */
[C---:B0-----:R-:W-:Y:S02]  /*0590*/  @!P1 IMAD.WIDE.U32 R16, R26.reuse, 0x4, R16 ;  /* 0x000000041a109825 */ /* 0x041fe400078e0010 */
[----:B------:R0:W5:Y:S02]  /*05a0*/  @!P2 LDG.E R27, desc[UR4][R18.64] ;  /* 0x00000004121ba981 */ /* 0x000164000c1e1900 */
[----:B----4-:R-:W-:Y:S02]  /*05b0*/  @!P1 IMAD.WIDE.U32 R12, R26, 0x4, R12 ;  /* 0x000000041a0c9825 */ /* 0x010fe400078e000c */
[----:B------:R1:W5:Y:S02]  /*05c0*/  @!P1 LDG.E R20, desc[UR4][R16.64] ;  /* 0x0000000410149981 */ /* 0x000364000c1e1900 */
[--C-:B------:R-:W-:Y:S02]  /*05d0*/  @!P0 IMAD.IADD R26, R2, 0x1, R5.reuse ;  /* 0x00000001021a8824 */ /* 0x100fe400078e0205 */
[----:B------:R1:W5:Y:S01]  /*05e0*/  @!P1 LDG.E R21, desc[UR4][R12.64] ;  /* 0x000000040c159981 */ /* 0x000362000c1e1900 */
[----:B0-----:R-:W-:-:S02]  /*05f0*/  IMAD.MOV.U32 R18, RZ, RZ, R5 ;  /* 0x000000ffff127224 */ /* 0x001fc400078e0005 */
[----:B--2---:R-:W-:Y:S01]  /*0600*/  @!P0 IMAD.WIDE.U32 R28, R26, 0x8, R28 ;  /* 0x000000081a1c8825 */ /* 0x004fe200078e001c */
[----:B------:R-:W-:Y:S01]  /*0610*/  @!P0 MOV R18, R4 ;  /* 0x0000000400128202 */ /* 0x000fe20000000f00 */
[----:B------:R-:W-:Y:S04]  /*0620*/  BSSY.RECONVERGENT B0, `(.L_x_3662) ;  /* 0x0000047000007945 */ /* 0x000fe80003800200 */
[----:B------:R-:W-:Y:S01]  /*0630*/  BSSY.RELIABLE B1, `(.L_x_3663) ;  /* 0x000003c000017945 */ /* 0x000fe20003800100 */
[----:B---3--:R1:W-:Y:S01]  /*0640*/  @!P0 STG.E.64 desc[UR4][R28.64], R14 ;  /* 0x0000000e1c008986 */ /* 0x0083e2000c101b04 */
[----:B------:R-:W-:-:S13]  /*0650*/  ISETP.GE.U32.AND P0, PT, R18, R3, PT ;  /* 0x000000031200720c */ /* 0x000fda0003f06070 */
[----:B-1----:R-:W-:Y:S05]  /*0660*/  @P0 BRA `(.L_x_3664) ;  /* 0x00000000004c0947 */ /* 0x002fea0003800000 */
[----:B------:R-:W0:Y:S01]  /*0670*/  LDC.64 R12, c[0x0][0x388] ;  /* 0x0000e200ff0c7b82 */ /* 0x000e220000000a00 */
[----:B------:R-:W-:Y:S01]  /*0680*/  IMAD.IADD R15, R2, 0x1, R18 ;  /* 0x00000001020f7824 */ /* 0x000fe200078e0212 */
[----:B------:R-:W-:Y:S01]  /*0690*/  ISETP.GE.U32.AND P0, PT, R4, R3, PT ;  /* 0x000000030400720c */ /* 0x000fe20003f06070 */
[----:B------:R-:W-:-:S03]  /*06a0*/  VIADD R18, R18, 0x80 ;  /* 0x0000008012127836 */ /* 0x000fc60000000000 */
[----:B-----5:R-:W-:Y:S02]  /*06b0*/  FSEL R6, R6, RZ, !P0 ;  /* 0x000000ff06067208 */ /* 0x020fe40004000000 */
[----:B------:R-:W-:Y:S02]  /*06c0*/  FSEL R7, R7, RZ, !P0 ;  /* 0x000000ff07077208 */ /* 0x000fe40004000000 */
[----:B------:R-:W-:Y:S01]  /*06d0*/  ISETP.GE.U32.AND P0, PT, R18, R3, PT ;  /* 0x000000031200720c */ /* 0x000fe20003f06070 */
[----:B0-----:R-:W-:-:S05]  /*06e0*/  IMAD.WIDE.U32 R12, R15, 0x8, R12 ;  /* 0x000000080f0c7825 */ /* 0x001fca00078e000c */
[----:B------:R0:W-:Y:S07]  /*06f0*/  STG.E.64 desc[UR4][R12.64], R6 ;  /* 0x000000060c007986 */ /* 0x0001ee000c101b04 */
[----:B------:R-:W-:Y:S05]  /*0700*/  @P0 BRA `(.L_x_3665) ;  /* 0x0000000000500947 */ /* 0x000fea0003800000 */
[----:B0-----:R-:W0:Y:S01]  /*0710*/  LDC.64 R6, c[0x0][0x388] ;  /* 0x0000e200ff067b82 */ /* 0x001e220000000a00 */
[----:B------:R-:W-:Y:S01]  /*0720*/  IADD3 R4, PT, PT, R5, 0x100, RZ ;  /* 0x0000010005047810 */ /* 0x000fe20007ffe0ff */
[----:B------:R-:W-:Y:S01]  /*0730*/  IMAD.IADD R13, R2, 0x1, R18 ;  /* 0x00000001020d7824 */ /* 0x000fe200078e0212 */
[----:B------:R-:W-:Y:S02]  /*0740*/  IADD3 R18, PT, PT, R18, 0x80, RZ ;  /* 0x0000008012127810 */ /* 0x000fe40007ffe0ff */
[----:B------:R-:W-:-:S04]  /*0750*/  ISETP.GE.U32.AND P0, PT, R4, R3, PT ;  /* 0x000000030400720c */ /* 0x000fc80003f06070 */
[----:B------:R-:W-:Y:S02]  /*0760*/  FSEL R8, R8, RZ, !P0 ;  /* 0x000000ff08087208 */ /* 0x000fe40004000000 */
[----:B------:R-:W-:Y:S01]  /*0770*/  FSEL R9, R9, RZ, !P0 ;  /* 0x000000ff09097208 */ /* 0x000fe20004000000 */
[----:B0-----:R-:W-:-:S05]  /*0780*/  IMAD.WIDE.U32 R6, R13, 0x8, R6 ;  /* 0x000000080d067825 */ /* 0x001fca00078e0006 */
[----:B------:R0:W-:Y:S02]  /*0790*/  STG.E.64 desc[UR4][R6.64], R8 ;  /* 0x0000000806007986 */ /* 0x0001e4000c101b04 */
.L_x_3664:
[----:B------:R-:W-:-:S13]  /*07a0*/  ISETP.GE.U32.AND P0, PT, R18, R3, PT ;  /* 0x000000031200720c */ /* 0x000fda0003f06070 */
[----:B------:R-:W-:Y:S05]  /*07b0*/  @P0 BRA `(.L_x_3666) ;  /* 0x0000000000500947 */ /* 0x000fea0003800000 */
[----:B0----5:R-:W0:Y:S01]  /*07c0*/  LDC.64 R6, c[0x0][0x388] ;  /* 0x0000e200ff067b82 */ /* 0x021e220000000a00 */
[----:B------:R-:W-:Y:S01]  /*07d0*/  VIADD R4, R5, 0x180 ;  /* 0x0000018005047836 */ /* 0x000fe20000000000 */
[----:B------:R-:W-:Y:S01]  /*07e0*/  IADD3 R9, PT, PT, R2, R18, RZ ;  /* 0x0000001202097210 */ /* 0x000fe20007ffe0ff */
[----:B------:R-:W-:-:S03]  /*07f0*/  VIADD R18, R18, 0x80 ;  /* 0x0000008012127836 */ /* 0x000fc60000000000 */
[----:B------:R-:W-:-:S04]  /*0800*/  ISETP.GE.U32.AND P0, PT, R4, R3, PT ;  /* 0x000000030400720c */ /* 0x000fc80003f06070 */
[----:B------:R-:W-:Y:S02]  /*0810*/  FSEL R10, R10, RZ, !P0 ;  /* 0x000000ff0a0a7208 */ /* 0x000fe40004000000 */
[----:B------:R-:W-:Y:S01]  /*0820*/  FSEL R11, R11, RZ, !P0 ;  /* 0x000000ff0b0b7208 */ /* 0x000fe20004000000 */
[----:B0-----:R-:W-:-:S05]  /*0830*/  IMAD.WIDE.U32 R6, R9, 0x8, R6 ;  /* 0x0000000809067825 */ /* 0x001fca00078e0006 */
[----:B------:R1:W-:Y:S02]  /*0840*/  STG.E.64 desc[UR4][R6.64], R10 ;  /* 0x0000000a06007986 */ /* 0x0003e4000c101b04 */
.L_x_3665:
[----:B------:R-:W-:-:S13]  /*0850*/  ISETP.GE.U32.AND P0, PT, R18, R3, PT ;  /* 0x000000031200720c */ /* 0x000fda0003f06070 */
[----:B------:R-:W-:Y:S05]  /*0860*/  @P0 BRA `(.L_x_3667) ;  /* 0x0000000000540947 */ /* 0x000fea0003800000 */
[----:B01----:R-:W0:Y:S01]  /*0870*/  LDC.64 R6, c[0x0][0x388] ;  /* 0x0000e200ff067b82 */ /* 0x003e220000000a00 */
        /* <DEDUP_REMOVED lines=8> */
.L_x_3666:
[----:B------:R-:W-:-:S13]  /*0900*/  ISETP.GE.U32.AND P0, PT, R18, R3, PT ;  /* 0x000000031200720c */ /* 0x000fda0003f06070 */
[----:B------:R-:W-:Y:S05]  /*0910*/  @P0 BREAK.RELIABLE B1 ;  /* 0x0000000000010942 */ /* 0x000fea0003800100 */
[----:B------:R-:W-:Y:S05]  /*0920*/  @P0 BRA `(.L_x_3668) ;  /* 0x0000000000580947 */ /* 0x000fea0003800000 */
[----:B01---5:R-:W0:Y:S01]  /*0930*/  LDC.64 R6, c[0x0][0x388] ;  /* 0x0000e200ff067b82 */ /* 0x023e220000000a00 */
        /* <DEDUP_REMOVED lines=8> */
.L_x_3667:
[----:B------:R-:W-:-:S13]  /*09c0*/  ISETP.GE.U32.AND P0, PT, R18, R3, PT ;  /* 0x000000031200720c */ /* 0x000fda0003f06070 */
[----:B------:R-:W-:Y:S05]  /*09d0*/  @P0 BREAK.RELIABLE B1 ;  /* 0x0000000000010942 */ /* 0x000fea0003800100 */
[----:B------:R-:W-:Y:S05]  /*09e0*/  @P0 BRA `(.L_x_3668) ;  /* 0x0000000000280947 */ /* 0x000fea0003800000 */
[----:B------:R-:W-:Y:S05]  /*09f0*/  BSYNC.RELIABLE B1 ;  /* 0x0000000000017941 */ /* 0x000fea0003800100 */
.L_x_3663:
[----:B012---:R-:W0:Y:S01]  /*0a00*/  LDC.64 R6, c[0x0][0x388] ;  /* 0x0000e200ff067b82 */ /* 0x007e220000000a00 */
        /* <DEDUP_REMOVED lines=8> */
.L_x_3668:
[----:B------:R-:W-:Y:S05]  /*0a90*/  BSYNC.RECONVERGENT B0 ;  /* 0x0000000000007941 */ /* 0x000fea0003800200 */
.L_x_3662:
[----:B------:R-:W-:Y:S05]  /*0aa0*/  WARPSYNC.ALL ;  /* 0x0000000000007948 */ /* 0x000fea0003800000 */
[----:B------:R-:W-:-:S13]  /*0ab0*/  ISETP.GE.U32.AND P0, PT, R18, R3, PT ;  /* 0x000000031200720c */ /* 0x000fda0003f06070 */
[----:B------:R-:W-:Y:S05]  /*0ac0*/  @P0 EXIT ;  /* 0x000000000000094d */ /* 0x000fea0003800000 */
[----:B0123-5:R-:W0:Y:S01]  /*0ad0*/  LDC.64 R6, c[0x0][0x388] ;  /* 0x0000e200ff067b82 */ /* 0x02fe220000000a00 */
[----:B------:R-:W-:Y:S01]  /*0ae0*/  VIADD R0, R5, 0x380 ;  /* 0x0000038005007836 */ /* 0x000fe20000000000 */
[----:B------:R-:W-:-:S04]  /*0af0*/  IADD3 R5, PT, PT, R2, R18, RZ ;  /* 0x0000001202057210 */ /* 0x000fc80007ffe0ff */
[----:B------:R-:W-:-:S04]  /*0b00*/  ISETP.GE.U32.AND P0, PT, R0, R3, PT ;  /* 0x000000030000720c */ /* 0x000fc80003f06070 */
[----:B------:R-:W-:Y:S02]  /*0b10*/  FSEL R20, R20, RZ, !P0 ;  /* 0x000000ff14147208 */ /* 0x000fe40004000000 */
[----:B------:R-:W-:Y:S01]  /*0b20*/  FSEL R21, R21, RZ, !P0 ;  /* 0x000000ff15157208 */ /* 0x000fe20004000000 */
[----:B0-----:R-:W-:-:S05]  /*0b30*/  IMAD.WIDE.U32 R2, R5, 0x8, R6 ;  /* 0x0000000805027825 */ /* 0x001fca00078e0006 */
[----:B------:R-:W-:Y:S01]  /*0b40*/  STG.E.64 desc[UR4][R2.64], R20 ;  /* 0x0000001402007986 */ /* 0x000fe2000c101b04 */
[----:B------:R-:W-:Y:S05]  /*0b50*/  EXIT ;  /* 0x000000000000794d */ /* 0x000fea0003800000 */
.L_x_3661:
[----:B------:R-:W0:Y:S01]  /*0b60*/  S2R R3, SR_TID.X ;  /* 0x0000000000037919 */ /* 0x000e220000002100 */
[----:B------:R-:W1:Y:S08]  /*0b70*/  LDC.64 R4, c[0x0][0x390] ;  /* 0x0000e400ff047b82 */ /* 0x000e700000000a00 */
[----:B------:R-:W2:Y:S01]  /*0b80*/  LDC.64 R6, c[0x0][0x398] ;  /* 0x0000e600ff067b82 */ /* 0x000ea20000000a00 */
[----:B-1----:R-:W-:-:S04]  /*0b90*/  IMAD.WIDE.U32 R4, R2, 0x4, R4 ;  /* 0x0000000402047825 */ /* 0x002fc800078e0004 */
[----:B0-----:R-:W-:-:S04]  /*0ba0*/  IMAD.WIDE.U32 R10, R3, 0x8, R4 ;  /* 0x00000008030a7825 */ /* 0x001fc800078e0004 */
[C---:B--2---:R-:W-:Y:S01]  /*0bb0*/  IMAD.WIDE.U32 R6, R2.reuse, 0x4, R6 ;  /* 0x0000000402067825 */ /* 0x044fe200078e0006 */
[----:B------:R-:W2:Y:S04]  /*0bc0*/  LDG.E.64 R4, desc[UR4][R10.64] ;  /* 0x000000040a047981 */ /* 0x000ea8000c1e1b00 */
[----:B------:R-:W3:Y:S01]  /*0bd0*/  LDG.E.64 R8, desc[UR4][R10.64+0x400] ;  /* 0x000400040a087981 */ /* 0x000ee2000c1e1b00 */
[----:B------:R-:W-:Y:S02]  /*0be0*/  IMAD.WIDE.U32 R18, R3, 0x8, R6 ;  /* 0x0000000803127825 */ /* 0x000fe400078e0006 */
[----:B------:R-:W0:Y:S01]  /*0bf0*/  LDC.64 R6, c[0x0][0x388] ;  /* 0x0000e200ff067b82 */ /* 0x000e220000000a00 */
[----:B------:R-:W4:Y:S04]  /*0c00*/  LDG.E.64 R12, desc[UR4][R10.64+0x800] ;  /* 0x000800040a0c7981 */ /* 0x000f28000c1e1b00 */
[----:B------:R3:W5:Y:S04]  /*0c10*/  LDG.E.64 R16, desc[UR4][R10.64+0xc00] ;  /* 0x000c00040a107981 */ /* 0x000768000c1e1b00 */
[----:B------:R-:W5:Y:S04]  /*0c20*/  LDG.E.64 R20, desc[UR4][R18.64] ;  /* 0x0000000412147981 */ /* 0x000f68000c1e1b00 */
[----:B------:R-:W5:Y:S04]  /*0c30*/  LDG.E.64 R22, desc[UR4][R18.64+0x400] ;  /* 0x0004000412167981 */ /* 0x000f68000c1e1b00 */
[----:B------:R-:W5:Y:S04]  /*0c40*/  LDG.E.64 R24, desc[UR4][R18.64+0x800] ;  /* 0x0008000412187981 */ /* 0x000f68000c1e1b00 */
[----:B------:R5:W5:Y:S01]  /*0c50*/  LDG.E.64 R26, desc[UR4][R18.64+0xc00] ;  /* 0x000c0004121a7981 */ /* 0x000b62000c1e1b00 */
[----:B0-----:R-:W-:-:S04]  /*0c60*/  IMAD.WIDE.U32 R6, R2, 0x8, R6 ;  /* 0x0000000802067825 */ /* 0x001fc800078e0006 */
[----:B------:R-:W-:-:S04]  /*0c70*/  IMAD.WIDE.U32 R2, R3, 0x10, R6 ;  /* 0x0000001003027825 */ /* 0x000fc800078e0006 */
[----:B--2---:R-:W-:Y:S01]  /*0c80*/  IMAD.MOV.U32 R6, RZ, RZ, R5 ;  /* 0x000000ffff067224 */ /* 0x004fe200078e0005 */
[----:B---3--:R-:W-:Y:S01]  /*0c90*/  MOV R10, R9 ;  /* 0x00000009000a7202 */ /* 0x008fe20000000f00 */
[----:B----4-:R-:W-:Y:S01]  /*0ca0*/  IMAD.MOV.U32 R14, RZ, RZ, R13 ;  /* 0x000000ffff0e7224 */ /* 0x010fe200078e000d */
[----:B-----5:R-:W-:Y:S01]  /*0cb0*/  MOV R18, R17 ;  /* 0x0000001100127202 */ /* 0x020fe20000000f00 */
[----:B------:R-:W-:Y:S01]  /*0cc0*/  IMAD.MOV.U32 R5, RZ, RZ, R20 ;  /* 0x000000ffff057224 */ /* 0x000fe200078e0014 */
[----:B------:R-:W-:Y:S01]  /*0cd0*/  MOV R7, R21 ;  /* 0x0000001500077202 */ /* 0x000fe20000000f00 */
[----:B------:R-:W-:Y:S01]  /*0ce0*/  IMAD.MOV.U32 R9, RZ, RZ, R22 ;  /* 0x000000ffff097224 */ /* 0x000fe200078e0016 */
[----:B------:R-:W-:-:S03]  /*0cf0*/  MOV R11, R23 ;  /* 0x00000017000b7202 */ /* 0x000fc60000000f00 */
[----:B------:R-:W-:Y:S01]  /*0d00*/  STG.E.128 desc[UR4][R2.64], R4 ;  /* 0x0000000402007986 */ /* 0x000fe2000c101d04 */
[----:B------:R-:W-:Y:S01]  /*0d10*/  IMAD.MOV.U32 R13, RZ, RZ, R24 ;  /* 0x000000ffff0d7224 */ /* 0x000fe200078e0018 */
[----:B------:R-:W-:Y:S02]  /*0d20*/  MOV R15, R25 ;  /* 0x00000019000f7202 */ /* 0x000fe40000000f00 */
[----:B------:R-:W-:Y:S01]  /*0d30*/  STG.E.128 desc[UR4][R2.64+0x800], R8 ;  /* 0x0008000802007986 */ /* 0x000fe2000c101d04 */
[----:B------:R-:W-:Y:S01]  /*0d40*/  IMAD.MOV.U32 R17, RZ, RZ, R26 ;  /* 0x000000ffff117224 */ /* 0x000fe200078e001a */
[----:B------:R-:W-:Y:S02]  /*0d50*/  MOV R19, R27 ;  /* 0x0000001b00137202 */ /* 0x000fe40000000f00 */
[----:B------:R-:W-:Y:S04]  /*0d60*/  STG.E.128 desc[UR4][R2.64+0x1000], R12 ;  /* 0x0010000c02007986 */ /* 0x000fe8000c101d04 */
[----:B------:R-:W-:Y:S01]  /*0d70*/  STG.E.128 desc[UR4][R2.64+0x1800], R16 ;  /* 0x0018001002007986 */ /* 0x000fe2000c101d04 */
[----:B------:R-:W-:Y:S05]  /*0d80*/  EXIT ;  /* 0x000000000000794d */ /* 0x000fea0003800000 */
.L_x_3669:
        /* <DEDUP_REMOVED lines=15> */
.L_x_4495:


//--------------------- .text._ZN2at6native29vectorized_elementwise_kernelILi4EZZZNS0_54_GLOBAL__N__7dbc7496_16_ComplexKernel_cu_1520ed90_304119complex_kernel_cudaERNS_14TensorIteratorEENKUlvE_clEvENKUlvE0_clEvEUlffE_St5arrayIPcLm3EEEEviT0_T1_ --------------------------
	.section	.text._ZN2at6native29vectorized_elementwise_kernelILi4EZZZNS0_54_GLOBAL__N__7dbc7496_16_ComplexKernel_cu_1520ed90_304119complex_kernel_cudaERNS_14TensorIteratorEENKUlvE_clEvENKUlvE0_clEvEUlffE_St5arrayIPcLm3EEEEviT0_T1_,"ax",@progbits
	.align	128
        .global         _ZN2at6native29vectorized_elementwise_kernelILi4EZZZNS0_54_GLOBAL__N__7dbc7496_16_ComplexKernel_cu_1520ed90_304119complex_kernel_cudaERNS_14TensorIteratorEENKUlvE_clEvENKUlvE0_clEvEUlffE_St5arrayIPcLm3EEEEviT0_T1_
        .type           _ZN2at6native29vectorized_elementwise_kernelILi4EZZZNS0_54_GLOBAL__N__7dbc7496_16_ComplexKernel_cu_1520ed90_304119complex_kernel_cudaERNS_14TensorIteratorEENKUlvE_clEvENKUlvE0_clEvEUlffE_St5arrayIPcLm3EEEEviT0_T1_,@function
        .size           _ZN2at6native29vectorized_elementwise_kernelILi4EZZZNS0_54_GLOBAL__N__7dbc7496_16_ComplexKernel_cu_1520ed90_304119complex_kernel_cudaERNS_14TensorIteratorEENKUlvE_clEvENKUlvE0_clEvEUlffE_St5arrayIPcLm3EEEEviT0_T1_,(.L_x_4496 - _ZN2at6native29vectorized_elementwise_kernelILi4EZZZNS0_54_GLOBAL__N__7dbc7496_16_ComplexKernel_cu_1520ed90_304119complex_kernel_cudaERNS_14TensorIteratorEENKUlvE_clEvENKUlvE0_clEvEUlffE_St5arrayIPcLm3EEEEviT0_T1_)
        .other          _ZN2at6native29vectorized_elementwise_kernelILi4EZZZNS0_54_GLOBAL__N__7dbc7496_16_ComplexKernel_cu_1520ed90_304119complex_kernel_cudaERNS_14TensorIteratorEENKUlvE_clEvENKUlvE0_clEvEUlffE_St5arrayIPcLm3EEEEviT0_T1_,@"STO_CUDA_ENTRY STV_DEFAULT"
_ZN2at6native29vectorized_elementwise_kernelILi4EZZZNS0_54_GLOBAL__N__7dbc7496_16_ComplexKernel_cu_1520ed90_304119complex_kernel_cudaERNS_14TensorIteratorEENKUlvE_clEvENKUlvE0_clEvEUlffE_St5arrayIPcLm3EEEEviT0_T1_:
.text._ZN2at6native29vectorized_elementwise_kernelILi4EZZZNS0_54_GLOBAL__N__7dbc7496_16_ComplexKernel_cu_1520ed90_304119complex_kernel_cudaERNS_14TensorIteratorEENKUlvE_clEvENKUlvE0_clEvEUlffE_St5arrayIPcLm3EEEEviT0_T1_:
        /* <DEDUP_REMOVED lines=122> */
.L_x_3673:
        /* <DEDUP_REMOVED lines=11> */
.L_x_3674:
        /* <DEDUP_REMOVED lines=11> */
.L_x_3675:
        /* <DEDUP_REMOVED lines=12> */
.L_x_3676:
[----:B------:R-:W-:-:S13]  /*09c0*/  ISETP.GE.U32.AND P0, PT, R18, R3, PT ;  /* 0x000000031200720c */ /* 0x000fda0003f06070 */
[----:B------:R-:W-:Y:S05]  /*09d0*/  @P0 BREAK.RELIABLE B1 ;  /* 0x0000000000010942 */ /* 0x000fea0003800100 */
[----:B------:R-:W-:Y:S05]  /*09e0*/  @P0 BRA `(.L_x_3677) ;  /* 0x0000000000280947 */ /* 0x000fea0003800000 */
[----:B------:R-:W-:Y:S05]  /*09f0*/  BSYNC.RELIABLE B1 ;  /* 0x0000000000017941 */ /* 0x000fea0003800100 */
.L_x_3672:
        /* <DEDUP_REMOVED lines=9> */
.L_x_3677:
[----:B------:R-:W-:Y:S05]  /*0a90*/  BSYNC.RECONVERGENT B0 ;  /* 0x0000000000007941 */ /* 0x000fea0003800200 */
.L_x_3671:
        /* <DEDUP_REMOVED lines=12> */
.L_x_3670:
[----:B------:R-:W0:Y:S01]  /*0b60*/  S2R R3, SR_TID.X ;  /* 0x0000000000037919 */ /* 0x000e220000002100 */
[----:B------:R-:W1:Y:S08]  /*0b70*/  LDC.64 R4, c[0x0][0x390] ;  /* 0x0000e400ff047b82 */ /* 0x000e700000000a00 */
[----:B------:R-:W2:Y:S08]  /*0b80*/  LDC.64 R6, c[0x0][0x398] ;  /* 0x0000e600ff067b82 */ /* 0x000eb00000000a00 */
[----:B------:R-:W3:Y:S01]  /*0b90*/  LDC.64 R16, c[0x0][0x388] ;  /* 0x0000e200ff107b82 */ /* 0x000ee20000000a00 */
[----:B-1----:R-:W-:-:S04]  /*0ba0*/  IMAD.WIDE.U32 R4, R2, 0x4, R4 ;  /* 0x0000000402047825 */ /* 0x002fc800078e0004 */
[----:B0-----:R-:W-:-:S04]  /*0bb0*/  IMAD.WIDE.U32 R28, R3, 0x10, R4 ;  /* 0x00000010031c7825 */ /* 0x001fc800078e0004 */
[----:B--2---:R-:W-:Y:S01]  /*0bc0*/  IMAD.WIDE.U32 R4, R2, 0x4, R6 ;  /* 0x0000000402047825 */ /* 0x004fe200078e0006 */
[----:B------:R-:W2:Y:S04]  /*0bd0*/  LDG.E.128 R20, desc[UR4][R28.64] ;  /* 0x000000041c147981 */ /* 0x000ea8000c1e1d00 */
[----:B------:R-:W4:Y:S01]  /*0be0*/  LDG.E.128 R12, desc[UR4][R28.64+0x800] ;  /* 0x000800041c0c7981 */ /* 0x000f22000c1e1d00 */
[----:B------:R-:W-:-:S05]  /*0bf0*/  IMAD.WIDE.U32 R8, R3, 0x10, R4 ;  /* 0x0000001003087825 */ /* 0x000fca00078e0004 */
[----:B------:R-:W5:Y:S04]  /*0c00*/  LDG.E.128 R4, desc[UR4][R8.64] ;  /* 0x0000000408047981 */ /* 0x000f68000c1e1d00 */
[----:B------:R-:W5:Y:S01]  /*0c10*/  LDG.E.128 R8, desc[UR4][R8.64+0x800] ;  /* 0x0008000408087981 */ /* 0x000f62000c1e1d00 */
[----:B---3--:R-:W-:-:S04]  /*0c20*/  IMAD.WIDE.U32 R16, R2, 0x8, R16 ;  /* 0x0000000802107825 */ /* 0x008fc800078e0010 */
[----:B------:R-:W-:-:S04]  /*0c30*/  IMAD.WIDE.U32 R2, R3, 0x20, R16 ;  /* 0x0000002003027825 */ /* 0x000fc800078e0010 */
[----:B--2---:R-:W-:Y:S01]  /*0c40*/  IMAD.MOV.U32 R16, RZ, RZ, R20 ;  /* 0x000000ffff107224 */ /* 0x004fe200078e0014 */
[----:B------:R-:W-:Y:S01]  /*0c50*/  MOV R18, R21 ;  /* 0x0000001500127202 */ /* 0x000fe20000000f00 */
[----:B------:R-:W-:Y:S02]  /*0c60*/  IMAD.MOV.U32 R24, RZ, RZ, R22 ;  /* 0x000000ffff187224 */ /* 0x000fe400078e0016 */
[----:B----4-:R-:W-:Y:S01]  /*0c70*/  IMAD.MOV.U32 R20, RZ, RZ, R12 ;  /* 0x000000ffff147224 */ /* 0x010fe200078e000c */
[----:B------:R-:W-:Y:S01]  /*0c80*/  MOV R26, R23 ;  /* 0x00000017001a7202 */ /* 0x000fe20000000f00 */
[----:B------:R-:W-:Y:S01]  /*0c90*/  IMAD.MOV.U32 R12, RZ, RZ, R14 ;  /* 0x000000ffff0c7224 */ /* 0x000fe200078e000e */
[----:B------:R-:W-:Y:S02]  /*0ca0*/  MOV R22, R13 ;  /* 0x0000000d00167202 */ /* 0x000fe40000000f00 */
[----:B------:R-:W-:Y:S01]  /*0cb0*/  MOV R14, R15 ;  /* 0x0000000f000e7202 */ /* 0x000fe20000000f00 */
[----:B-----5:R-:W-:Y:S01]  /*0cc0*/  IMAD.MOV.U32 R17, RZ, RZ, R4 ;  /* 0x000000ffff117224 */ /* 0x020fe200078e0004 */
[----:B------:R-:W-:Y:S01]  /*0cd0*/  MOV R19, R5 ;  /* 0x0000000500137202 */ /* 0x000fe20000000f00 */
[----:B------:R-:W-:Y:S01]  /*0ce0*/  IMAD.MOV.U32 R25, RZ, RZ, R6 ;  /* 0x000000ffff197224 */ /* 0x000fe200078e0006 */
[----:B------:R-:W-:Y:S01]  /*0cf0*/  MOV R27, R7 ;  /* 0x00000007001b7202 */ /* 0x000fe20000000f00 */
[----:B------:R-:W-:Y:S01]  /*0d00*/  IMAD.MOV.U32 R21, RZ, RZ, R8 ;  /* 0x000000ffff157224 */ /* 0x000fe200078e0008 */
[----:B------:R-:W-:Y:S01]  /*0d10*/  MOV R23, R9 ;  /* 0x0000000900177202 */ /* 0x000fe20000000f00 */
[----:B------:R-:W-:Y:S01]  /*0d20*/  IMAD.MOV.U32 R13, RZ, RZ, R10 ;  /* 0x000000ffff0d7224 */ /* 0x000fe200078e000a */
[----:B------:R-:W-:Y:S01]  /*0d30*/  MOV R15, R11 ;  /* 0x0000000b000f7202 */ /* 0x000fe20000000f00 */
[----:B------:R-:W-:Y:S04]  /*0d40*/  STG.E.ENL2.256 desc[UR4][R2.64], R16, R24 ;  /* 0xf80000100218797f */ /* 0x000fe8000f121804 */
[----:B------:R-:W-:Y:S01]  /*0d50*/  STG.E.ENL2.256 desc[UR4][R2.64+0x1000], R20, R12 ;  /* 0xf8008014020c797f */ /* 0x000fe2000f121804 */
[----:B------:R-:W-:Y:S05]  /*0d60*/  EXIT ;  /* 0x000000000000794d */ /* 0x000fea0003800000 */
.L_x_3678:
        /* <DEDUP_REMOVED lines=9> */
.L_x_4496:


//--------------------- .text._ZN2at6native29vectorized_elementwise_kernelILi8EZZZNS0_54_GLOBAL__N__7dbc7496_16_ComplexKernel_cu_1520ed90_304119complex_kernel_cudaERNS_14TensorIteratorEENKUlvE_clEvENKUlvE0_clEvEUlffE_St5arrayIPcLm3EEEEviT0_T1_ --------------------------
	.section	.text._ZN2at6native29vectorized_elementwise_kernelILi8EZZZNS0_54_GLOBAL__N__7dbc7496_16_ComplexKernel_cu_1520ed90_304119complex_kernel_cudaERNS_14TensorIteratorEENKUlvE_clEvENKUlvE0_clEvEUlffE_St5arrayIPcLm3EEEEviT0_T1_,"ax",@progbits
	.align	128
        .global         _ZN2at6native29vectorized_elementwise_kernelILi8EZZZNS0_54_GLOBAL__N__7dbc7496_16_ComplexKernel_cu_1520ed90_304119complex_kernel_cudaERNS_14TensorIteratorEENKUlvE_clEvENKUlvE0_clEvEUlffE_St5arrayIPcLm3EEEEviT0_T1_
        .type           _ZN2at6native29vectorized_elementwise_kernelILi8EZZZNS0_54_GLOBAL__N__7dbc7496_16_ComplexKernel_cu_1520ed90_304119complex_kernel_cudaERNS_14TensorIteratorEENKUlvE_clEvENKUlvE0_clEvEUlffE_St5arrayIPcLm3EEEEviT0_T1_,@function
        .size           _ZN2at6native29vectorized_elementwise_kernelILi8EZZZNS0_54_GLOBAL__N__7dbc7496_16_ComplexKernel_cu_1520ed90_304119complex_kernel_cudaERNS_14TensorIteratorEENKUlvE_clEvENKUlvE0_clEvEUlffE_St5arrayIPcLm3EEEEviT0_T1_,(.L_x_4497 - _ZN2at6native29vectorized_elementwise_kernelILi8EZZZNS0_54_GLOBAL__N__7dbc7496_16_ComplexKernel_cu_1520ed90_304119complex_kernel_cudaERNS_14TensorIteratorEENKUlvE_clEvENKUlvE0_clEvEUlffE_St5arrayIPcLm3EEEEviT0_T1_)
        .other          _ZN2at6native29vectorized_elementwise_kernelILi8EZZZNS0_54_GLOBAL__N__7dbc7496_16_ComplexKernel_cu_1520ed90_304119complex_kernel_cudaERNS_14TensorIteratorEENKUlvE_clEvENKUlvE0_clEvEUlffE_St5arrayIPcLm3EEEEviT0_T1_,@"STO_CUDA_ENTRY STV_DEFAULT"
_ZN2at6native29vectorized_elementwise_kernelILi8EZZZNS0_54_GLOBAL__N__7dbc7496_16_ComplexKernel_cu_1520ed90_304119complex_kernel_cudaERNS_14TensorIteratorEENKUlvE_clEvENKUlvE0_clEvEUlffE_St5arrayIPcLm3EEEEviT0_T1_:
.text._ZN2at6native29vectorized_elementwise_kernelILi8EZZZNS0_54_GLOBAL__N__7dbc7496_16_ComplexKernel_cu_1520ed90_304119complex_kernel_cudaERNS_14TensorIteratorEENKUlvE_clEvENKUlvE0_clEvEUlffE_St5arrayIPcLm3EEEEviT0_T1_:
[----:B------:R-:W-:Y:S01]  /*0000*/  LDC R1, c[0x0][0x37c] ;  /* 0x0000df00ff017b82 */ /* 0x000fe20000000800 */
[----:B------:R-:W-:Y:S05]  /*0010*/  EXIT ;  /* 0x000000000000794d */ /* 0x000fea0003800000 */
.L_x_3679:
        /* <DEDUP_REMOVED lines=14> */
.L_x_4497:


//--------------------- .text._ZN2at6native18elementwise_kernelILi128ELi4EZNS0_15gpu_kernel_implIZZZNS0_54_GLOBAL__N__7dbc7496_16_ComplexKernel_cu_1520ed90_304119complex_kernel_cudaERNS_14TensorIteratorEENKUlvE_clEvENKUlvE_clEvEUlddE_EEvRNS_18TensorIteratorBaseERKT_EUliE_EEviT1_ --------------------------
	.section	.text._ZN2at6native18elementwise_kernelILi128ELi4EZNS0_15gpu_kernel_implIZZZNS0_54_GLOBAL__N__7dbc7496_16_ComplexKernel_cu_1520ed90_304119complex_kernel_cudaERNS_14TensorIteratorEENKUlvE_clEvENKUlvE_clEvEUlddE_EEvRNS_18TensorIteratorBaseERKT_EUliE_EEviT1_,"ax",@progbits
	.align	128
        .global         _ZN2at6native18elementwise_kernelILi128ELi4EZNS0_15gpu_kernel_implIZZZNS0_54_GLOBAL__N__7dbc7496_16_ComplexKernel_cu_1520ed90_304119complex_kernel_cudaERNS_14TensorIteratorEENKUlvE_clEvENKUlvE_clEvEUlddE_EEvRNS_18TensorIteratorBaseERKT_EUliE_EEviT1_
        .type           _ZN2at6native18elementwise_kernelILi128ELi4EZNS0_15gpu_kernel_implIZZZNS0_54_GLOBAL__N__7dbc7496_16_ComplexKernel_cu_1520ed90_304119complex_kernel_cudaERNS_14TensorIteratorEENKUlvE_clEvENKUlvE_clEvEUlddE_EEvRNS_18TensorIteratorBaseERKT_EUliE_EEviT1_,@function
        .size           _ZN2at6native18elementwise_kernelILi128ELi4EZNS0_15gpu_kernel_implIZZZNS0_54_GLOBAL__N__7dbc7496_16_ComplexKernel_cu_1520ed90_304119complex_kernel_cudaERNS_14TensorIteratorEENKUlvE_clEvENKUlvE_clEvEUlddE_EEvRNS_18TensorIteratorBaseERKT_EUliE_EEviT1_,(.L_x_4498 - _ZN2at6native18elementwise_kernelILi128ELi4EZNS0_15gpu_kernel_implIZZZNS0_54_GLOBAL__N__7dbc7496_16_ComplexKernel_cu_1520ed90_304119complex_kernel_cudaERNS_14TensorIteratorEENKUlvE_clEvENKUlvE_clEvEUlddE_EEvRNS_18TensorIteratorBaseERKT_EUliE_EEviT1_)
        .other          _ZN2at6native18elementwise_kernelILi128ELi4EZNS0_15gpu_kernel_implIZZZNS0_54_GLOBAL__N__7dbc7496_16_ComplexKernel_cu_1520ed90_304119complex_kernel_cudaERNS_14TensorIteratorEENKUlvE_clEvENKUlvE_clEvEUlddE_EEvRNS_18TensorIteratorBaseERKT_EUliE_EEviT1_,@"STO_CUDA_ENTRY STV_DEFAULT"
_ZN2at6native18elementwise_kernelILi128ELi4EZNS0_15gpu_kernel_implIZZZNS0_54_GLOBAL__N__7dbc7496_16_ComplexKernel_cu_1520ed90_304119complex_kernel_cudaERNS_14TensorIteratorEENKUlvE_clEvENKUlvE_clEvEUlddE_EEvRNS_18TensorIteratorBaseERKT_EUliE_EEviT1_:
.text._ZN2at6native18elementwise_kernelILi128ELi4EZNS0_15gpu_kernel_implIZZZNS0_54_GLOBAL__N__7dbc7496_16_ComplexKernel_cu_1520ed90_304119complex_kernel_cudaERNS_14TensorIteratorEENKUlvE_clEvENKUlvE_clEvEUlddE_EEvRNS_18TensorIteratorBaseERKT_EUliE_EEviT1_:
        /* <DEDUP_REMOVED lines=371> */
.L_x_3682:
        /* <DEDUP_REMOVED lines=18> */
.L_x_3687:
[----:B------:R-:W2:Y:S02]  /*1850*/  LDG.E.U8 R2, desc[UR36][R2.64] ;  /* 0x0000002402027981 */ /* 0x000ea4000c1e1100 */
[----:B--2---:R4:W0:Y:S02]  /*1860*/  I2F.F64.U16 R16, R2 ;  /* 0x0000000200107312 */ /* 0x0048240000101800 */
[----:B0---4-:R-:W-:Y:S05]  /*1870*/  BRA `(.L_x_3689) ;  /* 0x0000000c00607947 */ /* 0x011fea0003800000 */
.L_x_3686:
        /* <DEDUP_REMOVED lines=9> */
.L_x_3691:
[----:B------:R-:W2:Y:S02]  /*1910*/  LDG.E R2, desc[UR36][R2.64] ;  /* 0x0000002402027981 */ /* 0x000ea4000c1e1900 */
[----:B--2---:R4:W0:Y:S02]  /*1920*/  I2F.F64 R16, R2 ;  /* 0x0000000200107312 */ /* 0x0048240000201c00 */
[----:B0---4-:R-:W-:Y:S05]  /*1930*/  BRA `(.L_x_3689) ;  /* 0x0000000c00307947 */ /* 0x011fea0003800000 */
.L_x_3690:
[----:B------:R-:W2:Y:S02]  /*1940*/  LDG.E.U16 R2, desc[UR36][R2.64] ;  /* 0x0000002402027981 */ /* 0x000ea4000c1e1500 */
[----:B--2---:R4:W0:Y:S02]  /*1950*/  I2F.F64.S16 R16, R2 ;  /* 0x0000000200107312 */ /* 0x0048240000101c00 */
[----:B0---4-:R-:W-:Y:S05]  /*1960*/  BRA `(.L_x_3689) ;  /* 0x0000000c00247947 */ /* 0x011fea0003800000 */
.L_x_3685:
        /* <DEDUP_REMOVED lines=10> */
.L_x_3693:
[----:B------:R-:W2:Y:S02]  /*1a10*/  LDG.E.U16 R0, desc[UR36][R2.64] ;  /* 0x0000002402007981 */ /* 0x000ea4000c1e1500 */
[----:B--2---:R-:W-:-:S05]  /*1a20*/  HADD2.F32 R0, -RZ, R0.H0_H0 ;  /* 0x20000000ff007230 */ /* 0x004fca0000004100 */
[----:B------:R-:W-:-:S04]  /*1a30*/  FMUL.FTZ R0, R0, 1 ;  /* 0x3f80000000007820 */ /* 0x000fc80000410000 */
[----:B------:R3:W4:Y:S02]  /*1a40*/  F2F.F64.F32 R16, R0 ;  /* 0x0000000000107310 */ /* 0x0007240000201800 */
[----:B---34-:R-:W-:Y:S05]  /*1a50*/  BRA `(.L_x_3689) ;  /* 0x0000000800e87947 */ /* 0x018fea0003800000 */
.L_x_3692:
        /* <DEDUP_REMOVED lines=10> */
.L_x_3695:
[----:B------:R-:W2:Y:S02]  /*1b00*/  LDG.E.U16 R2, desc[UR36][R2.64] ;  /* 0x0000002402027981 */ /* 0x000ea4000c1e1500 */
[----:B--2---:R-:W-:-:S05]  /*1b10*/  HADD2.F32 R0, -RZ, R2.H0_H0 ;  /* 0x20000002ff007230 */ /* 0x004fca0000004100 */
[----:B------:R-:W-:-:S04]  /*1b20*/  FMUL.FTZ R0, R0, 1 ;  /* 0x3f80000000007820 */ /* 0x000fc80000410000 */
[----:B------:R4:W0:Y:S02]  /*1b30*/  F2F.F64.F32 R16, R0 ;  /* 0x0000000000107310 */ /* 0x0008240000201800 */
[----:B0---4-:R-:W-:Y:S05]  /*1b40*/  BRA `(.L_x_3689) ;  /* 0x0000000800ac7947 */ /* 0x011fea0003800000 */
.L_x_3694:
[----:B------:R3:W5:Y:S01]  /*1b50*/  LDG.E.64 R16, desc[UR36][R2.64] ;  /* 0x0000002402107981 */ /* 0x000762000c1e1b00 */
[----:B------:R-:W-:Y:S05]  /*1b60*/  BRA `(.L_x_3689) ;  /* 0x0000000800a47947 */ /* 0x000fea0003800000 */
.L_x_3684:
        /* <DEDUP_REMOVED lines=13> */
.L_x_3698:
[----:B------:R2:W5:Y:S01]  /*1c40*/  LDG.E.64 R16, desc[UR36][R2.64] ;  /* 0x0000002402107981 */ /* 0x000562000c1e1b00 */
[----:B------:R-:W-:Y:S05]  /*1c50*/  BRA `(.L_x_3689) ;  /* 0x0000000800687947 */ /* 0x000fea0003800000 */
.L_x_3697:
        /* <DEDUP_REMOVED lines=27> */
.L_x_3700:
        /* <DEDUP_REMOVED lines=14> */
.L_x_3699:
[----:B------:R-:W2:Y:S02]  /*1ef0*/  LDG.E.U16 R0, desc[UR36][R2.64] ;  /* 0x0000002402007981 */ /* 0x000ea4000c1e1500 */
[----:B--2---:R-:W-:-:S04]  /*1f00*/  IMAD.U32 R0, R0, 0x10000, RZ ;  /* 0x0001000000007824 */ /* 0x004fc800078e00ff */
[----:B------:R-:W-:-:S04]  /*1f10*/  FMUL.FTZ R0, R0, 1 ;  /* 0x3f80000000007820 */ /* 0x000fc80000410000 */
[----:B------:R2:W3:Y:S02]  /*1f20*/  F2F.F64.F32 R16, R0 ;  /* 0x0000000000107310 */ /* 0x0004e40000201800 */
[----:B--23--:R-:W-:Y:S05]  /*1f30*/  BRA `(.L_x_3689) ;  /* 0x0000000400b07947 */ /* 0x00cfea0003800000 */
.L_x_3696:
        /* <DEDUP_REMOVED lines=11> */
.L_x_3703:
        /* <DEDUP_REMOVED lines=21> */
.L_x_3705:
[----:B------:R-:W-:Y:S05]  /*2140*/  BSYNC.RECONVERGENT B0 ;  /* 0x0000000000007941 */ /* 0x000fea0003800200 */
.L_x_3704:
[----:B------:R-:W-:Y:S01]  /*2150*/  IMAD.SHL.U32 R0, R0, 0x100000, RZ ;  /* 0x0010000000007824 */ /* 0x000fe200078e00ff */
[----:B------:R-:W-:-:S04]  /*2160*/  LEA R2, R2, 0x3b800000, 0x17 ;  /* 0x3b80000002027811 */ /* 0x000fc800078eb8ff */
[----:B------:R-:W-:-:S05]  /*2170*/  LOP3.LUT R0, R2, R0, R7, 0xfe, !PT ;  /* 0x0000000002007212 */ /* 0x000fca00078efe07 */
[----:B------:R-:W-:-:S04]  /*2180*/  FMUL.FTZ R0, R0, 1 ;  /* 0x3f80000000007820 */ /* 0x000fc80000410000 */
[----:B------:R2:W3:Y:S02]  /*2190*/  F2F.F64.F32 R16, R0 ;  /* 0x0000000000107310 */ /* 0x0004e40000201800 */
[----:B--23--:R-:W-:Y:S05]  /*21a0*/  BRA `(.L_x_3689) ;  /* 0x0000000400147947 */ /* 0x00cfea0003800000 */
.L_x_3702:
        /* <DEDUP_REMOVED lines=21> */
.L_x_3707:
[----:B------:R-:W-:Y:S05]  /*2300*/  BSYNC.RECONVERGENT B0 ;  /* 0x0000000000007941 */ /* 0x000fea0003800200 */
.L_x_3706:
[----:B------:R-:W-:Y:S02]  /*2310*/  SHF.L.U32 R0, R0, 0x15, RZ ;  /* 0x0000001500007819 */ /* 0x000fe400000006ff */
[----:B------:R-:W-:-:S04]  /*2320*/  LEA R2, R2, 0x37800000, 0x17 ;  /* 0x3780000002027811 */ /* 0x000fc800078eb8ff */
[----:B------:R-:W-:-:S05]  /*2330*/  LOP3.LUT R0, R2, R0, R7, 0xfe, !PT ;  /* 0x0000000002007212 */ /* 0x000fca00078efe07 */
[----:B------:R-:W-:-:S04]  /*2340*/  FMUL.FTZ R0, R0, 1 ;  /* 0x3f80000000007820 */ /* 0x000fc80000410000 */
[----:B------:R2:W3:Y:S02]  /*2350*/  F2F.F64.F32 R16, R0 ;  /* 0x0000000000107310 */ /* 0x0004e40000201800 */
[----:B--23--:R-:W-:Y:S05]  /*2360*/  BRA `(.L_x_3689) ;  /* 0x0000000000a47947 */ /* 0x00cfea0003800000 */
.L_x_3701:
[----:B------:R-:W-:-:S09]  /*2370*/  UISETP.NE.AND UP0, UPT, UR4, 0x1c, UPT ;  /* 0x0000001c0400788c */ /* 0x000fd2000bf05270 */
[----:B------:R-:W-:Y:S05]  /*2380*/  BRA.U !UP0, `(.L_x_3708) ;  /* 0x0000000108947547 */ /* 0x000fea000b800000 */
[----:B------:R-:W-:-:S09]  /*2390*/  UISETP.NE.AND UP0, UPT, UR4, 0x1d, UPT ;  /* 0x0000001d0400788c */ /* 0x000fd2000bf05270 */
[----:B------:R-:W-:Y:S05]  /*23a0*/  BRA.U !UP0, `(.L_x_3709) ;  /* 0x0000000108807547 */ /* 0x000fea000b800000 */
[----:B------:R-:W-:-:S09]  /*23b0*/  UISETP.NE.AND UP0, UPT, UR4, 0x2c, UPT ;  /* 0x0000002c0400788c */ /* 0x000fd2000bf05270 */
[----:B------:R-:W-:Y:S05]  /*23c0*/  BRA.U !UP0, `(.L_x_3710) ;  /* 0x0000000108487547 */ /* 0x000fea000b800000 */
.L_x_3688:
        /* <DEDUP_REMOVED lines=16> */
.L_x_3711:
[----:B------:R-:W-:Y:S01]  /*24d0*/  CS2R R16, SRZ ;  /* 0x0000000000107805 */ /* 0x000fe2000001ff00 */
[----:B------:R-:W-:Y:S06]  /*24e0*/  BRA `(.L_x_3689) ;  /* 0x0000000000447947 */ /* 0x000fec0003800000 */
.L_x_3710:
        /* <DEDUP_REMOVED lines=12> */
.L_x_3709:
[----:B------:R-:W2:Y:S02]  /*25b0*/  LDG.E.64 R16, desc[UR36][R2.64] ;  /* 0x0000002402107981 */ /* 0x000ea4000c1e1b00 */
[----:B--2---:R-:W2:Y:S02]  /*25c0*/  I2F.F64.U64 R16, R16 ;  /* 0x0000001000107312 */ /* 0x004ea40000301800 */
[----:B--2---:R-:W-:Y:S05]  /*25d0*/  BRA `(.L_x_3689) ;  /* 0x0000000000087947 */ /* 0x004fea0003800000 */
.L_x_3708:
[----:B------:R-:W2:Y:S02]  /*25e0*/  LDG.E R2, desc[UR36][R2.64] ;  /* 0x0000002402027981 */ /* 0x000ea4000c1e1900 */
[----:B--2---:R0:W1:Y:S02]  /*25f0*/  I2F.F64.U32 R16, R2 ;  /* 0x0000000200107312 */ /* 0x0040640000201800 */
.L_x_3689:
[----:B------:R-:W-:Y:S05]  /*2600*/  BSYNC.RECONVERGENT B6 ;  /* 0x0000000000067941 */ /* 0x000fea0003800200 */
.L_x_3683:
[----:B------:R-:W0:Y:S01]  /*2610*/  LDCU.64 UR6, c[0x0][0x5f8] ;  /* 0x0000bf00ff0677ac */ /* 0x000e220008000a00 */
[----:B------:R-:W-:Y:S01]  /*2620*/  BSSY.RECONVERGENT B6, `(.L_x_3712) ;  /* 0x00000ec000067945 */ /* 0x000fe20003800200 */
[----:B------:R-:W-:-:S04]  /*2630*/  UPRMT UR4, UR42, 0x9910, URZ ;  /* 0x000099102a047896 */ /* 0x000fc800080000ff */
[----:B------:R-:W-:Y:S01]  /*2640*/  UISETP.GT.AND UP0, UPT, UR4, 0x9, UPT ;  /* 0x000000090400788c */ /* 0x000fe2000bf04270 */
[----:B0-23--:R-:W-:-:S04]  /*2650*/  IADD3 R2, P0, PT, R18, UR6, RZ ;  /* 0x0000000612027c10 */ /* 0x00dfc8000ff1e0ff */
        /* <DEDUP_REMOVED lines=11> */
[----:B--2---:R0:W2:Y:S02]  /*2710*/  I2F.F64.S16 R18, R2 ;  /* 0x0000000200127312 */ /* 0x0040a40000101c00 */
[----:B0-2---:R-:W-:Y:S05]  /*2720*/  BRA `(.L_x_3718) ;  /* 0x0000000c006c7947 */ /* 0x005fea0003800000 */
.L_x_3716:
[----:B------:R-:W2:Y:S02]  /*2730*/  LDG.E.U8 R2, desc[UR36][R2.64] ;  /* 0x0000002402027981 */ /* 0x000ea4000c1e1100 */
[----:B--2---:R0:W2:Y:S02]  /*2740*/  I2F.F64.U16 R18, R2 ;  /* 0x0000000200127312 */ /* 0x0040a40000101800 */
[----:B0-2---:R-:W-:Y:S05]  /*2750*/  BRA `(.L_x_3718) ;  /* 0x0000000c00607947 */ /* 0x005fea0003800000 */
.L_x_3715:
        /* <DEDUP_REMOVED lines=9> */
.L_x_3720:
[----:B------:R-:W2:Y:S02]  /*27f0*/  LDG.E R2, desc[UR36][R2.64] ;  /* 0x0000002402027981 */ /* 0x000ea4000c1e1900 */
[----:B--2---:R0:W2:Y:S02]  /*2800*/  I2F.F64 R18, R2 ;  /* 0x0000000200127312 */ /* 0x0040a40000201c00 */
[----:B0-2---:R-:W-:Y:S05]  /*2810*/  BRA `(.L_x_3718) ;  /* 0x0000000c00307947 */ /* 0x005fea0003800000 */
.L_x_3719:
[----:B------:R-:W2:Y:S02]  /*2820*/  LDG.E.U16 R2, desc[UR36][R2.64] ;  /* 0x0000002402027981 */ /* 0x000ea4000c1e1500 */
[----:B--2---:R0:W2:Y:S02]  /*2830*/  I2F.F64.S16 R18, R2 ;  /* 0x0000000200127312 */ /* 0x0040a40000101c00 */
[----:B0-2---:R-:W-:Y:S05]  /*2840*/  BRA `(.L_x_3718) ;  /* 0x0000000c00247947 */ /* 0x005fea0003800000 */
.L_x_3714:
        /* <DEDUP_REMOVED lines=10> */
.L_x_3722:
[----:B------:R-:W2:Y:S02]  /*28f0*/  LDG.E.U16 R0, desc[UR36][R2.64] ;  /* 0x0000002402007981 */ /* 0x000ea4000c1e1500 */
[----:B--2---:R-:W-:-:S05]  /*2900*/  HADD2.F32 R0, -RZ, R0.H0_H0 ;  /* 0x20000000ff007230 */ /* 0x004fca0000004100 */
[----:B------:R-:W-:-:S04]  /*2910*/  FMUL.FTZ R0, R0, 1 ;  /* 0x3f80000000007820 */ /* 0x000fc80000410000 */
[----:B------:R4:W0:Y:S02]  /*2920*/  F2F.F64.F32 R18, R0 ;  /* 0x0000000000127310 */ /* 0x0008240000201800 */
[----:B0---4-:R-:W-:Y:S05]  /*2930*/  BRA `(.L_x_3718) ;  /* 0x0000000800e87947 */ /* 0x011fea0003800000 */
.L_x_3721:
        /* <DEDUP_REMOVED lines=10> */
.L_x_3724:
[----:B------:R-:W2:Y:S02]  /*29e0*/  LDG.E.U16 R2, desc[UR36][R2.64] ;  /* 0x0000002402027981 */ /* 0x000ea4000c1e1500 */
[----:B--2---:R-:W-:-:S05]  /*29f0*/  HADD2.F32 R0, -RZ, R2.H0_H0 ;  /* 0x20000002ff007230 */ /* 0x004fca0000004100 */
[----:B------:R-:W-:-:S04]  /*2a00*/  FMUL.FTZ R0, R0, 1 ;  /* 0x3f80000000007820 */ /* 0x000fc80000410000 */
[----:B------:R0:W2:Y:S02]  /*2a10*/  F2F.F64.F32 R18, R0 ;  /* 0x0000000000127310 */ /* 0x0000a40000201800 */
[----:B0-2---:R-:W-:Y:S05]  /*2a20*/  BRA `(.L_x_3718) ;  /* 0x0000000800ac7947 */ /* 0x005fea0003800000 */
.L_x_3723:
[----:B------:R4:W5:Y:S01]  /*2a30*/  LDG.E.64 R18, desc[UR36][R2.64] ;  /* 0x0000002402127981 */ /* 0x000962000c1e1b00 */
[----:B------:R-:W-:Y:S05]  /*2a40*/  BRA `(.L_x_3718) ;  /* 0x0000000800a47947 */ /* 0x000fea0003800000 */
.L_x_3713:
        /* <DEDUP_REMOVED lines=13> */
.L_x_3727:
[----:B------:R3:W5:Y:S01]  /*2b20*/  LDG.E.64 R18, desc[UR36][R2.64] ;  /* 0x0000002402127981 */ /* 0x000762000c1e1b00 */
[----:B------:R-:W-:Y:S05]  /*2b30*/  BRA `(.L_x_3718) ;  /* 0x0000000800687947 */ /* 0x000fea0003800000 */
.L_x_3726:
        /* <DEDUP_REMOVED lines=27> */
.L_x_3729:
        /* <DEDUP_REMOVED lines=12> */
[----:B------:R3:W4:Y:S02]  /*2db0*/  F2F.F64.F32 R18, R0 ;  /* 0x0000000000127310 */ /* 0x0007240000201800 */
[----:B---34-:R-:W-:Y:S05]  /*2dc0*/  BRA `(.L_x_3718) ;  /* 0x0000000400c47947 */ /* 0x018fea0003800000 */
.L_x_3728:
[----:B------:R-:W2:Y:S02]  /*2dd0*/  LDG.E.U16 R0, desc[UR36][R2.64] ;  /* 0x0000002402007981 */ /* 0x000ea4000c1e1500 */
[----:B--2---:R-:W-:-:S04]  /*2de0*/  IMAD.U32 R0, R0, 0x10000, RZ ;  /* 0x0001000000007824 */ /* 0x004fc800078e00ff */
[----:B------:R-:W-:-:S04]  /*2df0*/  FMUL.FTZ R0, R0, 1 ;  /* 0x3f80000000007820 */ /* 0x000fc80000410000 */
[----:B------:R3:W4:Y:S02]  /*2e00*/  F2F.F64.F32 R18, R0 ;  /* 0x0000000000127310 */ /* 0x0007240000201800 */
[----:B---34-:R-:W-:Y:S05]  /*2e10*/  BRA `(.L_x_3718) ;  /* 0x0000000400b07947 */ /* 0x018fea0003800000 */
.L_x_3725:
        /* <DEDUP_REMOVED lines=11> */
.L_x_3732:
        /* <DEDUP_REMOVED lines=21> */
.L_x_3734:
[----:B------:R-:W-:Y:S05]  /*3020*/  BSYNC.RECONVERGENT B0 ;  /* 0x0000000000007941 */ /* 0x000fea0003800200 */
.L_x_3733:
[----:B------:R-:W-:Y:S01]  /*3030*/  IMAD.SHL.U32 R0, R0, 0x100000, RZ ;  /* 0x0010000000007824 */ /* 0x000fe200078e00ff */
[----:B------:R-:W-:-:S04]  /*3040*/  LEA R2, R2, 0x3b800000, 0x17 ;  /* 0x3b80000002027811 */ /* 0x000fc800078eb8ff */
[----:B------:R-:W-:-:S05]  /*3050*/  LOP3.LUT R0, R2, R0, R7, 0xfe, !PT ;  /* 0x0000000002007212 */ /* 0x000fca00078efe07 */
[----:B------:R-:W-:-:S04]  /*3060*/  FMUL.FTZ R0, R0, 1 ;  /* 0x3f80000000007820 */ /* 0x000fc80000410000 */
[----:B------:R3:W4:Y:S02]  /*3070*/  F2F.F64.F32 R18, R0 ;  /* 0x0000000000127310 */ /* 0x0007240000201800 */
[----:B---34-:R-:W-:Y:S05]  /*3080*/  BRA `(.L_x_3718) ;  /* 0x0000000400147947 */ /* 0x018fea0003800000 */
.L_x_3731:
        /* <DEDUP_REMOVED lines=21> */
.L_x_3736:
[----:B------:R-:W-:Y:S05]  /*31e0*/  BSYNC.RECONVERGENT B0 ;  /* 0x0000000000007941 */ /* 0x000fea0003800200 */
.L_x_3735:
[----:B------:R-:W-:Y:S02]  /*31f0*/  SHF.L.U32 R0, R0, 0x15, RZ ;  /* 0x0000001500007819 */ /* 0x000fe400000006ff */
[----:B------:R-:W-:-:S04]  /*3200*/  LEA R2, R2, 0x37800000, 0x17 ;  /* 0x3780000002027811 */ /* 0x000fc800078eb8ff */
[----:B------:R-:W-:-:S05]  /*3210*/  LOP3.LUT R0, R2, R0, R7, 0xfe, !PT ;  /* 0x0000000002007212 */ /* 0x000fca00078efe07 */
[----:B------:R-:W-:-:S04]  /*3220*/  FMUL.FTZ R0, R0, 1 ;  /* 0x3f80000000007820 */ /* 0x000fc80000410000 */
[----:B------:R3:W4:Y:S02]  /*3230*/  F2F.F64.F32 R18, R0 ;  /* 0x0000000000127310 */ /* 0x0007240000201800 */
[----:B---34-:R-:W-:Y:S05]  /*3240*/  BRA `(.L_x_3718) ;  /* 0x0000000000a47947 */ /* 0x018fea0003800000 */
.L_x_3730:
[----:B------:R-:W-:-:S09]  /*3250*/  UISETP.NE.AND UP0, UPT, UR4, 0x1c, UPT ;  /* 0x0000001c0400788c */ /* 0x000fd2000bf05270 */
[----:B------:R-:W-:Y:S05]  /*3260*/  BRA.U !UP0, `(.L_x_3737) ;  /* 0x0000000108947547 */ /* 0x000fea000b800000 */
[----:B------:R-:W-:-:S09]  /*3270*/  UISETP.NE.AND UP0, UPT, UR4, 0x1d, UPT ;  /* 0x0000001d0400788c */ /* 0x000fd2000bf05270 */
[----:B------:R-:W-:Y:S05]  /*3280*/  BRA.U !UP0, `(.L_x_3738) ;  /* 0x0000000108807547 */ /* 0x000fea000b800000 */
[----:B------:R-:W-:-:S09]  /*3290*/  UISETP.NE.AND UP0, UPT, UR4, 0x2c, UPT ;  /* 0x0000002c0400788c */ /* 0x000fd2000bf05270 */
[----:B------:R-:W-:Y:S05]  /*32a0*/  BRA.U !UP0, `(.L_x_3739) ;  /* 0x0000000108487547 */ /* 0x000fea000b800000 */
.L_x_3717:
[----:B------:R-:W-:Y:S01]  /*32b0*/  MOV R2, 0x0 ;  /* 0x0000000000027802 */ /* 0x000fe20000000f00 */
[----:B------:R-:W0:Y:S01]  /*32c0*/  LDCU.64 UR4, c[0x4][0x118] ;  /* 0x01002300ff0477ac */ /* 0x000e220008000a00 */
[----:B------:R-:W-:Y:S02]  /*32d0*/  HFMA2 R13, -RZ, RZ, 0, 0 ;  /* 0x00000000ff0d7431 */ /* 0x000fe400000001ff */
[----:B------:R-:W-:Y:S01]  /*32e0*/  IMAD.MOV.U32 R8, RZ, RZ, 0x4e ;  /* 0x0000004eff087424 */ /* 0x000fe200078e00ff */
[----:B------:R-:W2:Y:S01]  /*32f0*/  LDCU.64 UR6, c[0x4][0x120] ;  /* 0x01002400ff0677ac */ /* 0x000ea20008000a00 */
[----:B------:R-:W3:Y:S01]  /*3300*/  LDC.64 R2, c[0x4][R2] ;  /* 0x0100000002027b82 */ /* 0x000ee20000000a00 */
[----:B------:R-:W-:Y:S01]  /*3310*/  IMAD.MOV.U32 R12, RZ, RZ, 0x1 ;  /* 0x00000001ff0c7424 */ /* 0x000fe200078e00ff */
[----:B------:R-:W4:Y:S01]  /*3320*/  LDCU.64 UR8, c[0x4][0x8] ;  /* 0x01000100ff0877ac */ /* 0x000f220008000a00 */
[----:B0-----:R-:W-:Y:S02]  /*3330*/  IMAD.U32 R4, RZ, RZ, UR4 ;  /* 0x00000004ff047e24 */ /* 0x001fe4000f8e00ff */
[----:B------:R-:W-:Y:S01]  /*3340*/  IMAD.U32 R5, RZ, RZ, UR5 ;  /* 0x00000005ff057e24 */ /* 0x000fe2000f8e00ff */
[----:B--2---:R-:W-:Y:S01]  /*3350*/  MOV R6, UR6 ;  /* 0x0000000600067c02 */ /* 0x004fe20008000f00 */
[----:B------:R-:W-:-:S02]  /*3360*/  IMAD.U32 R7, RZ, RZ, UR7 ;  /* 0x00000007ff077e24 */ /* 0x000fc4000f8e00ff */
[----:B----4-:R-:W-:Y:S01]  /*3370*/  IMAD.U32 R10, RZ, RZ, UR8 ;  /* 0x00000008ff0a7e24 */ /* 0x010fe2000f8e00ff */
[----:B------:R-:W-:-:S07]  /*3380*/  MOV R11, UR9 ;  /* 0x00000009000b7c02 */ /* 0x000fce0008000f00 */
[----:B------:R-:W-:-:S07]  /*3390*/  LEPC R20, `(.L_x_3740) ;  /* 0x000000001014794e */ /* 0x000fce0000000000 */
[----:B-1-3-5:R-:W-:Y:S05]  /*33a0*/  CALL.ABS.NOINC R2 ;  /* 0x0000000002007343 */ /* 0x02afea0003c00000 */
.L_x_3740:
[----:B------:R-:W-:Y:S01]  /*33b0*/  CS2R R18, SRZ ;  /* 0x0000000000127805 */ /* 0x000fe2000001ff00 */
[----:B------:R-:W-:Y:S06]  /*33c0*/  BRA `(.L_x_3718) ;  /* 0x0000000000447947 */ /* 0x000fec0003800000 */
.L_x_3739:
        /* <DEDUP_REMOVED lines=11> */
[----:B0-2---:R-:W-:Y:S05]  /*3480*/  BRA `(.L_x_3718) ;  /* 0x0000000000147947 */ /* 0x005fea0003800000 */
.L_x_3738:
[----:B------:R-:W2:Y:S02]  /*3490*/  LDG.E.64 R18, desc[UR36][R2.64] ;  /* 0x0000002402127981 */ /* 0x000ea4000c1e1b00 */
[----:B--2---:R-:W0:Y:S02]  /*34a0*/  I2F.F64.U64 R18, R18 ;  /* 0x0000001200127312 */ /* 0x004e240000301800 */
[----:B0-----:R-:W-:Y:S05]  /*34b0*/  BRA `(.L_x_3718) ;  /* 0x0000000000087947 */ /* 0x001fea0003800000 */
.L_x_3737:
[----:B------:R-:W2:Y:S02]  /*34c0*/  LDG.E R2, desc[UR36][R2.64] ;  /* 0x0000002402027981 */ /* 0x000ea4000c1e1900 */
[----:B--2---:R0:W2:Y:S02]  /*34d0*/  I2F.F64.U32 R18, R2 ;  /* 0x0000000200127312 */ /* 0x0040a40000201800 */
.L_x_3718:
[----:B------:R-:W-:Y:S05]  /*34e0*/  BSYNC.RECONVERGENT B6 ;  /* 0x0000000000067941 */ /* 0x000fea0003800200 */
.L_x_3712:
[----:B------:R-:W0:Y:S01]  /*34f0*/  LDCU.64 UR6, c[0x0][0x5e8] ;  /* 0x0000bd00ff0677ac */ /* 0x000e220008000a00 */
[----:B------:R-:W-:-:S04]  /*3500*/  UPRMT UR4, UR43, 0x9910, URZ ;  /* 0x000099102b047896 */ /* 0x000fc800080000ff */
[----:B------:R-:W-:Y:S01]  /*3510*/  UISETP.GT.AND UP0, UPT, UR4, 0x9, UPT ;  /* 0x000000090400788c */ /* 0x000fe2000bf04270 */
[----:B0--34-:R-:W-:-:S04]  /*3520*/  IADD3 R2, P0, PT, R22, UR6, RZ ;  /* 0x0000000616027c10 */ /* 0x019fc8000ff1e0ff */
        /* <DEDUP_REMOVED lines=10> */
[----:B-1---5:R-:W0:Y:S02]  /*35d0*/  F2I.F64.TRUNC R17, R16 ;  /* 0x0000001000117311 */ /* 0x022e24000030d100 */
[----:B0-----:R0:W-:Y:S01]  /*35e0*/  STG.E.U8 desc[UR36][R2.64], R17 ;  /* 0x0000001102007986 */ /* 0x0011e2000c101124 */
[----:B------:R-:W-:Y:S05]  /*35f0*/  BRA `(.L_x_3746) ;  /* 0x0000001000f47947 */ /* 0x000fea0003800000 */
.L_x_3744:
[----:B-1---5:R-:W0:Y:S02]  /*3600*/  F2I.S64.F64.TRUNC R16, R16 ;  /* 0x0000001000107311 */ /* 0x022e24000030d900 */
[----:B0-----:R-:W-:-:S05]  /*3610*/  IMAD.MOV.U32 R5, RZ, RZ, R16 ;  /* 0x000000ffff057224 */ /* 0x001fca00078e0010 */
[----:B------:R0:W-:Y:S01]  /*3620*/  STG.E.U8 desc[UR36][R2.64], R5 ;  /* 0x0000000502007986 */ /* 0x0001e2000c101124 */
[----:B------:R-:W-:Y:S05]  /*3630*/  BRA `(.L_x_3746) ;  /* 0x0000001000e47947 */ /* 0x000fea0003800000 */
.L_x_3743:
[----:B------:R-:W-:-:S09]  /*3640*/  UISETP.NE.AND UP0, UPT, UR4, 0x2, UPT ;  /* 0x000000020400788c */ /* 0x000fd2000bf05270 */
[----:B------:R-:W-:Y:S05]  /*3650*/  BRA.U !UP0, `(.L_x_3747) ;  /* 0x0000000108287547 */ /* 0x000fea000b800000 */
[----:B------:R-:W-:-:S09]  /*3660*/  UISETP.NE.AND UP0, UPT, UR4, 0x3, UPT ;  /* 0x000000030400788c */ /* 0x000fd2000bf05270 */
[----:B------:R-:W-:Y:S05]  /*3670*/  BRA.U !UP0, `(.L_x_3748) ;  /* 0x0000000108147547 */ /* 0x000fea000b800000 */
[----:B------:R-:W-:-:S09]  /*3680*/  UISETP.NE.AND UP0, UPT, UR4, 0x4, UPT ;  /* 0x000000040400788c */ /* 0x000fd2000bf05270 */
[----:B------:R-:W-:Y:S05]  /*3690*/  BRA.U UP0, `(.L_x_3745) ;  /* 0x0000001100147547 */ /* 0x000fea000b800000 */
[----:B-1---5:R-:W0:Y:S02]  /*36a0*/  F2I.S64.F64.TRUNC R16, R16 ;  /* 0x0000001000107311 */ /* 0x022e24000030d900 */
[----:B0-----:R0:W-:Y:S01]  /*36b0*/  STG.E.64 desc[UR36][R2.64], R16 ;  /* 0x0000001002007986 */ /* 0x0011e2000c101b24 */
[----:B------:R-:W-:Y:S05]  /*36c0*/  BRA `(.L_x_3746) ;  /* 0x0000001000c07947 */ /* 0x000fea0003800000 */
.L_x_3748:
[----:B-1---5:R-:W0:Y:S02]  /*36d0*/  F2I.F64.TRUNC R17, R16 ;  /* 0x0000001000117311 */ /* 0x022e24000030d100 */
[----:B0-----:R0:W-:Y:S01]  /*36e0*/  STG.E desc[UR36][R2.64], R17 ;  /* 0x0000001102007986 */ /* 0x0011e2000c101924 */
[----:B------:R-:W-:Y:S05]  /*36f0*/  BRA `(.L_x_3746) ;  /* 0x0000001000b47947 */ /* 0x000fea0003800000 */
.L_x_3747:
[----:B-1---5:R-:W0:Y:S02]  /*3700*/  F2I.F64.TRUNC R17, R16 ;  /* 0x0000001000117311 */ /* 0x022e24000030d100 */
[----:B0-----:R0:W-:Y:S01]  /*3710*/  STG.E.U16 desc[UR36][R2.64], R17 ;  /* 0x0000001102007986 */ /* 0x0011e2000c101524 */
[----:B------:R-:W-:Y:S05]  /*3720*/  BRA `(.L_x_3746) ;  /* 0x0000001000a87947 */ /* 0x000fea0003800000 */
.L_x_3742:
        /* <DEDUP_REMOVED lines=8> */
[----:B-1---5:R-:W0:-:S15]  /*37b0*/  F2F.F32.F64 R5, R16 ;  /* 0x0000001000057310 */ /* 0x022e1e0000301000 */
        /* <DEDUP_REMOVED lines=8> */
.L_x_3750:
        /* <DEDUP_REMOVED lines=12> */
.L_x_3749:
        /* <DEDUP_REMOVED lines=28> */
.L_x_3752:
        /* <DEDUP_REMOVED lines=23> */
.L_x_3751:
[----:B-1---5:R0:W-:Y:S01]  /*3c30*/  STG.E.64 desc[UR36][R2.64], R16 ;  /* 0x0000001002007986 */ /* 0x0221e2000c101b24 */
[----:B------:R-:W-:Y:S05]  /*3c40*/  BRA `(.L_x_3746) ;  /* 0x0000000c00607947 */ /* 0x000fea0003800000 */
.L_x_3741:
        /* <DEDUP_REMOVED lines=8> */
[----:B--2--5:R-:W1:-:S15]  /*3cd0*/  DSETP.NEU.AND P0, PT, R18, RZ, PT ;  /* 0x000000ff1200722a */ /* 0x024e5e0003f0d000 */
[----:B------:R-:W-:-:S15]  /*3ce0*/  NOP ;  /* 0x0000000000007918 */ /* 0x000fde0000000000 */
[----:B------:R-:W-:-:S15]  /*3cf0*/  NOP ;  /* 0x0000000000007918 */ /* 0x000fde0000000000 */
[----:B------:R-:W-:-:S15]  /*3d00*/  NOP ;  /* 0x0000000000007918 */ /* 0x000fde0000000000 */
[----:B------:R-:W-:-:S04]  /*3d10*/  NOP ;  /* 0x0000000000007918 */ /* 0x000fc80000000000 */
[----:B-1----:R-:W0:Y:S02]  /*3d20*/  DSETP.NEU.OR P0, PT, R16, RZ, P0 ;  /* 0x000000ff1000722a */ /* 0x002e24000070d400 */
[----:B0-----:R-:W-:-:S05]  /*3d30*/  SEL R5, RZ, 0x1, !P0 ;  /* 0x00000001ff057807 */ /* 0x001fca0004000000 */
[----:B------:R0:W-:Y:S01]  /*3d40*/  STG.E.U8 desc[UR36][R2.64], R5 ;  /* 0x0000000502007986 */ /* 0x0001e2000c101124 */
[----:B------:R-:W-:Y:S05]  /*3d50*/  BRA `(.L_x_3746) ;  /* 0x0000000c001c7947 */ /* 0x000fea0003800000 */
.L_x_3755:
[----:B-12--5:R0:W-:Y:S01]  /*3d60*/  STG.E.128 desc[UR36][R2.64], R16 ;  /* 0x0000001002007986 */ /* 0x0261e2000c101d24 */
[----:B------:R-:W-:Y:S05]  /*3d70*/  BRA `(.L_x_3746) ;  /* 0x0000000c00147947 */ /* 0x000fea0003800000 */
.L_x_3754:
        /* <DEDUP_REMOVED lines=27> */
.L_x_3759:
[----:B------:R-:W-:Y:S05]  /*3f30*/  BSYNC.RECONVERGENT B0 ;  /* 0x0000000000007941 */ /* 0x000fea0003800200 */
.L_x_3758:
[----:B------:R-:W-:-:S05]  /*3f40*/  LOP3.LUT R5, R0, 0x80, R5, 0xf8, !PT ;  /* 0x0000008000057812 */ /* 0x000fca00078ef805 */
[----:B------:R0:W-:Y:S01]  /*3f50*/  STG.E.U8 desc[UR36][R2.64], R5 ;  /* 0x0000000502007986 */ /* 0x0001e2000c101124 */
[----:B------:R-:W-:Y:S05]  /*3f60*/  BRA `(.L_x_3746) ;  /* 0x0000000800987947 */ /* 0x000fea0003800000 */
.L_x_3757:
        /* <DEDUP_REMOVED lines=23> */
.L_x_3761:
[----:B------:R-:W-:Y:S05]  /*40e0*/  BSYNC.RECONVERGENT B0 ;  /* 0x0000000000007941 */ /* 0x000fea0003800200 */
.L_x_3760:
[----:B------:R-:W-:-:S05]  /*40f0*/  LOP3.LUT R5, R0, 0x80, R5, 0xf8, !PT ;  /* 0x0000008000057812 */ /* 0x000fca00078ef805 */
[----:B------:R0:W-:Y:S01]  /*4100*/  STG.E.U8 desc[UR36][R2.64], R5 ;  /* 0x0000000502007986 */ /* 0x0001e2000c101124 */
[----:B------:R-:W-:Y:S05]  /*4110*/  BRA `(.L_x_3746) ;  /* 0x00000008002c7947 */ /* 0x000fea0003800000 */
.L_x_3756:
        /* <DEDUP_REMOVED lines=12> */
.L_x_3753:
        /* <DEDUP_REMOVED lines=8> */
[----:B-1---5:R-:W0:Y:S02]  /*4260*/  F2I.U32.F64.TRUNC R17, R16 ;  /* 0x0000001000117311 */ /* 0x022e24000030d000 */
[----:B0-----:R0:W-:Y:S01]  /*4270*/  STG.E.U16 desc[UR36][R2.64], R17 ;  /* 0x0000001102007986 */ /* 0x0011e2000c101524 */
[----:B------:R-:W-:Y:S05]  /*4280*/  BRA `(.L_x_3746) ;  /* 0x0000000400d07947 */ /* 0x000fea0003800000 */
.L_x_3764:
        /* <DEDUP_REMOVED lines=21> */
.L_x_3767:
[----:B------:R-:W-:-:S04]  /*43e0*/  SHF.R.U32.HI R0, RZ, 0x14, R5 ;  /* 0x00000014ff007819 */ /* 0x000fc80000011605 */
[----:B------:R-:W-:-:S04]  /*43f0*/  LOP3.LUT R0, R0, 0x1, RZ, 0xc0, !PT ;  /* 0x0000000100007812 */ /* 0x000fc800078ec0ff */
[----:B------:R-:W-:-:S04]  /*4400*/  IADD3 R0, PT, PT, R5, 0x487ffff, R0 ;  /* 0x0487ffff05007810 */ /* 0x000fc80007ffe000 */
[----:B------:R-:W-:-:S04]  /*4410*/  SHF.R.U32.HI R0, RZ, 0x14, R0 ;  /* 0x00000014ff007819 */ /* 0x000fc80000011600 */
[----:B------:R-:W-:-:S07]  /*4420*/  LOP3.LUT R4, R0, 0xff, RZ, 0xc0, !PT ;  /* 0x000000ff00047812 */ /* 0x000fce00078ec0ff */
.L_x_3768:
[----:B------:R-:W-:-:S04]  /*4430*/  SHF.R.U32.HI R5, RZ, 0x18, R5 ;  /* 0x00000018ff057819 */ /* 0x000fc80000011605 */
[----:B------:R-:W-:-:S04]  /*4440*/  LOP3.LUT R4, R4, 0x80, R5, 0xf8, !PT ;  /* 0x0000008004047812 */ /* 0x000fc800078ef805 */
[----:B------:R-:W-:-:S07]  /*4450*/  PRMT R0, R4, 0x7610, R0 ;  /* 0x0000761004007816 */ /* 0x000fce0000000000 */
.L_x_3766:
[----:B------:R-:W-:Y:S05]  /*4460*/  BSYNC.RECONVERGENT B0 ;  /* 0x0000000000007941 */ /* 0x000fea0003800200 */
.L_x_3765:
[----:B------:R0:W-:Y:S01]  /*4470*/  STG.E.U8 desc[UR36][R2.64], R0 ;  /* 0x0000000002007986 */ /* 0x0001e2000c101124 */
[----:B------:R-:W-:Y:S05]  /*4480*/  BRA `(.L_x_3746) ;  /* 0x0000000400507947 */ /* 0x000fea0003800000 */
.L_x_3763:
        /* <DEDUP_REMOVED lines=21> */
.L_x_3771:
[----:B------:R-:W-:-:S04]  /*45e0*/  SHF.R.U32.HI R0, RZ, 0x15, R5 ;  /* 0x00000015ff007819 */ /* 0x000fc80000011605 */
[----:B------:R-:W-:-:S04]  /*45f0*/  LOP3.LUT R0, R0, 0x1, RZ, 0xc0, !PT ;  /* 0x0000000100007812 */ /* 0x000fc800078ec0ff */
[----:B------:R-:W-:-:S04]  /*4600*/  IADD3 R0, PT, PT, R5, 0x88fffff, R0 ;  /* 0x088fffff05007810 */ /* 0x000fc80007ffe000 */
[----:B------:R-:W-:-:S04]  /*4610*/  SHF.R.U32.HI R0, RZ, 0x15, R0 ;  /* 0x00000015ff007819 */ /* 0x000fc80000011600 */
[----:B------:R-:W-:-:S07]  /*4620*/  LOP3.LUT R4, R0, 0xff, RZ, 0xc0, !PT ;  /* 0x000000ff00047812 */ /* 0x000fce00078ec0ff */
.L_x_3772:
[----:B------:R-:W-:-:S04]  /*4630*/  SHF.R.U32.HI R5, RZ, 0x18, R5 ;  /* 0x00000018ff057819 */ /* 0x000fc80000011605 */
[----:B------:R-:W-:-:S04]  /*4640*/  LOP3.LUT R4, R4, 0x80, R5, 0xf8, !PT ;  /* 0x0000008004047812 */ /* 0x000fc800078ef805 */
[----:B------:R-:W-:-:S07]  /*4650*/  PRMT R0, R4, 0x7610, R0 ;  /* 0x0000761004007816 */ /* 0x000fce0000000000 */
.L_x_3770:
[----:B------:R-:W-:Y:S05]  /*4660*/  BSYNC.RECONVERGENT B0 ;  /* 0x0000000000007941 */ /* 0x000fea0003800200 */
.L_x_3769:
[----:B------:R0:W-:Y:S01]  /*4670*/  STG.E.U8 desc[UR36][R2.64], R0 ;  /* 0x0000000002007986 */ /* 0x0001e2000c101124 */
[----:B------:R-:W-:Y:S05]  /*4680*/  BRA `(.L_x_3746) ;  /* 0x0000000000d07947 */ /* 0x000fea0003800000 */
.L_x_3762:
[----:B------:R-:W-:-:S09]  /*4690*/  UISETP.NE.AND UP0, UPT, UR4, 0x1c, UPT ;  /* 0x0000001c0400788c */ /* 0x000fd2000bf05270 */
[----:B------:R-:W-:Y:S05]  /*46a0*/  BRA.U !UP0, `(.L_x_3773) ;  /* 0x0000000108c07547 */ /* 0x000fea000b800000 */
[----:B------:R-:W-:-:S09]  /*46b0*/  UISETP.NE.AND UP0, UPT, UR4, 0x1d, UPT ;  /* 0x0000001d0400788c */ /* 0x000fd2000bf05270 */
[----:B------:R-:W-:Y:S05]  /*46c0*/  BRA.U !UP0, `(.L_x_3774) ;  /* 0x0000000108ac7547 */ /* 0x000fea000b800000 */
[----:B------:R-:W-:-:S09]  /*46d0*/  UISETP.NE.AND UP0, UPT, UR4, 0x2c, UPT ;  /* 0x0000002c0400788c */ /* 0x000fd2000bf05270 */
[----:B------:R-:W-:Y:S05]  /*46e0*/  BRA.U !UP0, `(.L_x_3775) ;  /* 0x0000000108447547 */ /* 0x000fea000b800000 */
.L_x_3745:
[----:B------:R-:W-:Y:S01]  /*46f0*/  MOV R0, 0x0 ;  /* 0x0000000000007802 */ /* 0x000fe20000000f00 */
[----:B------:R-:W0:Y:S01]  /*4700*/  LDCU.64 UR6, c[0x4][0x118] ;  /* 0x01002300ff0677ac */ /* 0x000e220008000a00 */
[----:B------:R-:W-:Y:S02]  /*4710*/  HFMA2 R8, -RZ, RZ, 0, 6.020069122314453125e-06 ;  /* 0x00000065ff087431 */ /* 0x000fe400000001ff */
[----:B------:R-:W-:Y:S01]  /*4720*/  IMAD.MOV.U32 R12, RZ, RZ, 0x1 ;  /* 0x00000001ff0c7424 */ /* 0x000fe200078e00ff */
[----:B------:R3:W4:Y:S01]  /*4730*/  LDC.64 R2, c[0x4][R0] ;  /* 0x0100000000027b82 */ /* 0x0007220000000a00 */
[----:B------:R-:W1:Y:S01]  /*4740*/  LDCU.64 UR8, c[0x4][0x120] ;  /* 0x01002400ff0877ac */ /* 0x000e620008000a00 */
[----:B------:R-:W-:Y:S01]  /*4750*/  IMAD.MOV.U32 R13, RZ, RZ, RZ ;  /* 0x000000ffff0d7224 */ /* 0x000fe200078e00ff */
[----:B------:R-:W2:Y:S01]  /*4760*/  LDCU.64 UR4, c[0x4][0x10] ;  /* 0x01000200ff0477ac */ /* 0x000ea20008000a00 */
[----:B0-----:R-:W-:Y:S01]  /*4770*/  MOV R4, UR6 ;  /* 0x0000000600047c02 */ /* 0x001fe20008000f00 */
[----:B------:R-:W-:-:S02]  /*4780*/  IMAD.U32 R5, RZ, RZ, UR7 ;  /* 0x00000007ff057e24 */ /* 0x000fc4000f8e00ff */
[----:B-1----:R-:W-:Y:S01]  /*4790*/  IMAD.U32 R6, RZ, RZ, UR8 ;  /* 0x00000008ff067e24 */ /* 0x002fe2000f8e00ff */
[----:B------:R-:W-:Y:S01]  /*47a0*/  MOV R7, UR9 ;  /* 0x0000000900077c02 */ /* 0x000fe20008000f00 */
[----:B--2---:R-:W-:Y:S02]  /*47b0*/  IMAD.U32 R10, RZ, RZ, UR4 ;  /* 0x00000004ff0a7e24 */ /* 0x004fe4000f8e00ff */
[----:B---3--:R-:W-:-:S07]  /*47c0*/  IMAD.U32 R11, RZ, RZ, UR5 ;  /* 0x00000005ff0b7e24 */ /* 0x008fce000f8e00ff */
[----:B------:R-:W-:-:S07]  /*47d0*/  LEPC R20, `(.L_x_3776) ;  /* 0x000000001014794e */ /* 0x000fce0000000000 */
[----:B----45:R-:W-:Y:S05]  /*47e0*/  CALL.ABS.NOINC R2 ;  /* 0x0000000002007343 */ /* 0x030fea0003c00000 */
.L_x_3776:
[----:B------:R-:W-:Y:S05]  /*47f0*/  BRA `(.L_x_3746) ;  /* 0x0000000000747947 */ /* 0x000fea0003800000 */
.L_x_3775:
        /* <DEDUP_REMOVED lines=24> */
.L_x_3774:
[----:B-1---5:R-:W0:Y:S02]  /*4980*/  F2I.U64.F64.TRUNC R16, R16 ;  /* 0x0000001000107311 */ /* 0x022e24000030d800 */
[----:B0-----:R0:W-:Y:S01]  /*4990*/  STG.E.64 desc[UR36][R2.64], R16 ;  /* 0x0000001002007986 */ /* 0x0011e2000c101b24 */
[----:B------:R-:W-:Y:S05]  /*49a0*/  BRA `(.L_x_3746) ;  /* 0x0000000000087947 */ /* 0x000fea0003800000 */
.L_x_3773:
[----:B-1---5:R-:W0:Y:S02]  /*49b0*/  F2I.U32.F64.TRUNC R17, R16 ;  /* 0x0000001000117311 */ /* 0x022e24000030d000 */
[----:B0-----:R0:W-:Y:S02]  /*49c0*/  STG.E desc[UR36][R2.64], R17 ;  /* 0x0000001102007986 */ /* 0x0011e4000c101924 */
.L_x_3746:
[----:B------:R-:W-:-:S07]  /*49d0*/  VIADD R23, R23, 0x80 ;  /* 0x0000008017177836 */ /* 0x000fce0000000000 */
.L_x_3681:
[----:B------:R-:W-:Y:S05]  /*49e0*/  BSYNC.RECONVERGENT B7 ;  /* 0x0000000000077941 */ /* 0x000fea0003800200 */
.L_x_3680:
[----:B------:R-:W5:Y:S01]  /*49f0*/  LDCU UR4, c[0x0][0x380] ;  /* 0x00007000ff0477ac */ /* 0x000f620008000800 */
[----:B------:R-:W-:Y:S01]  /*4a00*/  BSSY.RECONVERGENT B7, `(.L_x_3777) ;  /* 0x000048f000077945 */ /* 0x000fe20003800200 */
[----:B-----5:R-:W-:-:S13]  /*4a10*/  ISETP.GE.AND P0, PT, R23, UR4, PT ;  /* 0x0000000417007c0c */ /* 0x020fda000bf06270 */
[----:B------:R-:W-:Y:S05]  /*4a20*/  @P0 BRA `(.L_x_3778) ;  /* 0x0000004800300947 */ /* 0x000fea0003800000 */
[----:B------:R-:W5:Y:S01]  /*4a30*/  LDCU UR4, c[0x0][0x388] ;  /* 0x00007100ff0477ac */ /* 0x000f620008000800 */
[----:B0-----:R-:W-:Y:S02]  /*4a40*/  HFMA2 R0, -RZ, RZ, 0, 0 ;  /* 0x00000000ff007431 */ /* 0x001fe400000001ff */
[----:B--2---:R-:W-:Y:S02]  /*4a50*/  IMAD.MOV.U32 R18, RZ, RZ, RZ ;  /* 0x000000ffff127224 */ /* 0x004fe400078e00ff */
        /* <DEDUP_REMOVED lines=10> */
[----:B------:R-:W-:-:S04]  /*4b00*/  SHF.R.U32.HI R3, RZ, UR5, R2 ;  /* 0x00000005ff037c19 */ /* 0x000fc80008011602 */
[----:B------:R-:W-:-:S05]  /*4b10*/  IADD3 R18, PT, PT, -R3, RZ, RZ ;  /* 0x000000ff03127210 */ /* 0x000fca0007ffe1ff */
[----:B0-----:R-:W-:-:S04]  /*4b20*/  IMAD R18, R18, UR6, R23 ;  /* 0x0000000612127c24 */ /* 0x001fc8000f8e0217 */
[C---:B--2---:R-:W-:Y:S02]  /*4b30*/  IMAD R22, R18.reuse, UR8, RZ ;  /* 0x0000000812167c24 */ /* 0x044fe4000f8e02ff */
        /* <DEDUP_REMOVED lines=337> */
.L_x_3779:
        /* <DEDUP_REMOVED lines=18> */
.L_x_3784:
[----:B------:R-:W2:Y:S02]  /*6170*/  LDG.E.U8 R2, desc[UR36][R2.64] ;  /* 0x0000002402027981 */ /* 0x000ea4000c1e1100 */
[----:B--2---:R0:W1:Y:S02]  /*6180*/  I2F.F64.U16 R16, R2 ;  /* 0x0000000200107312 */ /* 0x0040640000101800 */
[----:B01----:R-:W-:Y:S05]  /*6190*/  BRA `(.L_x_3786) ;  /* 0x0000000c00607947 */ /* 0x003fea0003800000 */
.L_x_3783:
        /* <DEDUP_REMOVED lines=9> */
.L_x_3788:
[----:B------:R-:W2:Y:S02]  /*6230*/  LDG.E R2, desc[UR36][R2.64] ;  /* 0x0000002402027981 */ /* 0x000ea4000c1e1900 */
[----:B--2---:R0:W1:Y:S02]  /*6240*/  I2F.F64 R16, R2 ;  /* 0x0000000200107312 */ /* 0x0040640000201c00 */
[----:B01----:R-:W-:Y:S05]  /*6250*/  BRA `(.L_x_3786) ;  /* 0x0000000c00307947 */ /* 0x003fea0003800000 */
.L_x_3787:
[----:B------:R-:W2:Y:S02]  /*6260*/  LDG.E.U16 R2, desc[UR36][R2.64] ;  /* 0x0000002402027981 */ /* 0x000ea4000c1e1500 */
[----:B--2---:R0:W1:Y:S02]  /*6270*/  I2F.F64.S16 R16, R2 ;  /* 0x0000000200107312 */ /* 0x0040640000101c00 */
[----:B01----:R-:W-:Y:S05]  /*6280*/  BRA `(.L_x_3786) ;  /* 0x0000000c00247947 */ /* 0x003fea0003800000 */
.L_x_3782:
        /* <DEDUP_REMOVED lines=10> */
.L_x_3790:
[----:B------:R-:W2:Y:S02]  /*6330*/  LDG.E.U16 R0, desc[UR36][R2.64] ;  /* 0x0000002402007981 */ /* 0x000ea4000c1e1500 */
[----:B--2---:R-:W-:-:S05]  /*6340*/  HADD2.F32 R0, -RZ, R0.H0_H0 ;  /* 0x20000000ff007230 */ /* 0x004fca0000004100 */
[----:B------:R-:W-:-:S04]  /*6350*/  FMUL.FTZ R0, R0, 1 ;  /* 0x3f80000000007820 */ /* 0x000fc80000410000 */
[----:B------:R0:W1:Y:S02]  /*6360*/  F2F.F64.F32 R16, R0 ;  /* 0x0000000000107310 */ /* 0x0000640000201800 */
[----:B01----:R-:W-:Y:S05]  /*6370*/  BRA `(.L_x_3786) ;  /* 0x0000000800e87947 */ /* 0x003fea0003800000 */
.L_x_3789:
        /* <DEDUP_REMOVED lines=10> */
.L_x_3792:
[----:B------:R-:W2:Y:S02]  /*6420*/  LDG.E.U16 R2, desc[UR36][R2.64] ;  /* 0x0000002402027981 */ /* 0x000ea4000c1e1500 */
[----:B--2---:R-:W-:-:S05]  /*6430*/  HADD2.F32 R0, -RZ, R2.H0_H0 ;  /* 0x20000002ff007230 */ /* 0x004fca0000004100 */
[----:B------:R-:W-:-:S04]  /*6440*/  FMUL.FTZ R0, R0, 1 ;  /* 0x3f80000000007820 */ /* 0x000fc80000410000 */
[----:B------:R1:W2:Y:S02]  /*6450*/  F2F.F64.F32 R16, R0 ;  /* 0x0000000000107310 */ /* 0x0002a40000201800 */
[----:B-12---:R-:W-:Y:S05]  /*6460*/  BRA `(.L_x_3786) ;  /* 0x0000000800ac7947 */ /* 0x006fea0003800000 */
.L_x_3791:
[----:B------:R0:W5:Y:S01]  /*6470*/  LDG.E.64 R16, desc[UR36][R2.64] ;  /* 0x0000002402107981 */ /* 0x000162000c1e1b00 */
[----:B------:R-:W-:Y:S05]  /*6480*/  BRA `(.L_x_3786) ;  /* 0x0000000800a47947 */ /* 0x000fea0003800000 */
.L_x_3781:
        /* <DEDUP_REMOVED lines=13> */
.L_x_3795:
[----:B------:R1:W5:Y:S01]  /*6560*/  LDG.E.64 R16, desc[UR36][R2.64] ;  /* 0x0000002402107981 */ /* 0x000362000c1e1b00 */
[----:B------:R-:W-:Y:S05]  /*6570*/  BRA `(.L_x_3786) ;  /* 0x0000000800687947 */ /* 0x000fea0003800000 */
.L_x_3794:
        /* <DEDUP_REMOVED lines=12> */
[----:B0-----:R-:W-:-:S04]  /*6640*/  IADD3 R5, PT, PT, -R5, RZ, RZ ;  /* 0x000000ff05057210 */ /* 0x001fc80007ffe1ff */
[----:B------:R-:W-:-:S05]  /*6650*/  VIADDMNMX.U32 R5, R5, R6, 0x4, !PT ;  /* 0x0000000405057446 */ /* 0x000fca0007800006 */
[----:B------:R-:W-:-:S05]  /*6660*/  VIADD R5, R5, 0xfffffffc ;  /* 0xfffffffc05057836 */ /* 0x000fca0000000000 */
[C---:B------:R-:W-:Y:S02]  /*6670*/  SHF.L.U32 R6, R4.reuse, R5, RZ ;  /* 0x0000000504067219 */ /* 0x040fe400000006ff */
[----:B------:R-:W-:Y:S01]  /*6680*/  SHF.L.U32 R7, R5, 0x17, RZ ;  /* 0x0000001705077819 */ /* 0x000fe200000006ff */
        /* <DEDUP_REMOVED lines=10> */
.L_x_3797:
        /* <DEDUP_REMOVED lines=14> */
.L_x_3796:
[----:B------:R-:W2:Y:S02]  /*6810*/  LDG.E.U16 R0, desc[UR36][R2.64] ;  /* 0x0000002402007981 */ /* 0x000ea4000c1e1500 */
[----:B--2---:R-:W-:-:S04]  /*6820*/  IMAD.U32 R0, R0, 0x10000, RZ ;  /* 0x0001000000007824 */ /* 0x004fc800078e00ff */
[----:B------:R-:W-:-:S04]  /*6830*/  FMUL.FTZ R0, R0, 1 ;  /* 0x3f80000000007820 */ /* 0x000fc80000410000 */
[----:B------:R1:W2:Y:S02]  /*6840*/  F2F.F64.F32 R16, R0 ;  /* 0x0000000000107310 */ /* 0x0002a40000201800 */
[----:B-12---:R-:W-:Y:S05]  /*6850*/  BRA `(.L_x_3786) ;  /* 0x0000000400b07947 */ /* 0x006fea0003800000 */
.L_x_3793:
        /* <DEDUP_REMOVED lines=11> */
.L_x_3800:
        /* <DEDUP_REMOVED lines=21> */
.L_x_3802:
[----:B------:R-:W-:Y:S05]  /*6a60*/  BSYNC.RECONVERGENT B0 ;  /* 0x0000000000007941 */ /* 0x000fea0003800200 */
.L_x_3801:
[----:B------:R-:W-:Y:S02]  /*6a70*/  SHF.L.U32 R0, R0, 0x14, RZ ;  /* 0x0000001400007819 */ /* 0x000fe400000006ff */
[----:B------:R-:W-:-:S04]  /*6a80*/  LEA R2, R2, 0x3b800000, 0x17 ;  /* 0x3b80000002027811 */ /* 0x000fc800078eb8ff */
[----:B------:R-:W-:-:S05]  /*6a90*/  LOP3.LUT R0, R2, R0, R7, 0xfe, !PT ;  /* 0x0000000002007212 */ /* 0x000fca00078efe07 */
[----:B------:R-:W-:-:S04]  /*6aa0*/  FMUL.FTZ R0, R0, 1 ;  /* 0x3f80000000007820 */ /* 0x000fc80000410000 */
[----:B------:R4:W0:Y:S02]  /*6ab0*/  F2F.F64.F32 R16, R0 ;  /* 0x0000000000107310 */ /* 0x0008240000201800 */
[----:B0---4-:R-:W-:Y:S05]  /*6ac0*/  BRA `(.L_x_3786) ;  /* 0x0000000400147947 */ /* 0x011fea0003800000 */
.L_x_3799:
        /* <DEDUP_REMOVED lines=21> */
.L_x_3804:
[----:B------:R-:W-:Y:S05]  /*6c20*/  BSYNC.RECONVERGENT B0 ;  /* 0x0000000000007941 */ /* 0x000fea0003800200 */
.L_x_3803:
[----:B------:R-:W-:Y:S01]  /*6c30*/  IMAD.SHL.U32 R0, R0, 0x200000, RZ ;  /* 0x0020000000007824 */ /* 0x000fe200078e00ff */
[----:B------:R-:W-:-:S04]  /*6c40*/  LEA R2, R2, 0x37800000, 0x17 ;  /* 0x3780000002027811 */ /* 0x000fc800078eb8ff */
[----:B------:R-:W-:-:S05]  /*6c50*/  LOP3.LUT R0, R2, R0, R7, 0xfe, !PT ;  /* 0x0000000002007212 */ /* 0x000fca00078efe07 */
[----:B------:R-:W-:-:S04]  /*6c60*/  FMUL.FTZ R0, R0, 1 ;  /* 0x3f80000000007820 */ /* 0x000fc80000410000 */
[----:B------:R4:W0:Y:S02]  /*6c70*/  F2F.F64.F32 R16, R0 ;  /* 0x0000000000107310 */ /* 0x0008240000201800 */
[----:B0---4-:R-:W-:Y:S05]  /*6c80*/  BRA `(.L_x_3786) ;  /* 0x0000000000a47947 */ /* 0x011fea0003800000 */
.L_x_3798:
[----:B------:R-:W-:-:S09]  /*6c90*/  UISETP.NE.AND UP0, UPT, UR4, 0x1c, UPT ;  /* 0x0000001c0400788c */ /* 0x000fd2000bf05270 */
[----:B------:R-:W-:Y:S05]  /*6ca0*/  BRA.U !UP0, `(.L_x_3805) ;  /* 0x0000000108947547 */ /* 0x000fea000b800000 */
[----:B------:R-:W-:-:S09]  /*6cb0*/  UISETP.NE.AND UP0, UPT, UR4, 0x1d, UPT ;  /* 0x0000001d0400788c */ /* 0x000fd2000bf05270 */
[----:B------:R-:W-:Y:S05]  /*6cc0*/  BRA.U !UP0, `(.L_x_3806) ;  /* 0x0000000108807547 */ /* 0x000fea000b800000 */
[----:B------:R-:W-:-:S09]  /*6cd0*/  UISETP.NE.AND UP0, UPT, UR4, 0x2c, UPT ;  /* 0x0000002c0400788c */ /* 0x000fd2000bf05270 */
[----:B------:R-:W-:Y:S05]  /*6ce0*/  BRA.U UP0, `(.L_x_3785) ;  /* 0x0000000100307547 */ /* 0x000fea000b800000 */
[----:B------:R-:W2:Y:S01]  /*6cf0*/  LDG.E.U8 R0, desc[UR36][R2.64] ;  /* 0x0000002402007981 */ /* 0x000ea2000c1e1100 */
[----:B------:R-:W-:Y:S02]  /*6d00*/  HFMA2 R16, -RZ, RZ, 0, 0 ;  /* 0x00000000ff107431 */ /* 0x000fe400000001ff */
[----:B------:R-:W-:Y:S01]  /*6d10*/  IMAD.MOV.U32 R17, RZ, RZ, 0x38000000 ;  /* 0x38000000ff117424 */ /* 0x000fe200078e00ff */
[----:B--2---:R-:W-:-:S13]  /*6d20*/  ISETP.NE.AND P0, PT, R0, RZ, PT ;  /* 0x000000ff0000720c */ /* 0x004fda0003f05270 */
[----:B------:R-:W-:Y:S05]  /*6d30*/  @!P0 BRA `(.L_x_3786) ;  /* 0x0000000000788947 */ /* 0x000fea0003800000 */
[----:B------:R-:W-:-:S13]  /*6d40*/  ISETP.NE.AND P0, PT, R0, 0xff, PT ;  /* 0x000000ff0000780c */ /* 0x000fda0003f05270 */
[----:B------:R-:W-:Y:S01]  /*6d50*/  @P0 SHF.L.U32 R0, R0, 0x17, RZ ;  /* 0x0000001700000819 */ /* 0x000fe200000006ff */
[----:B------:R-:W-:Y:S01]  /*6d60*/  @!P0 IMAD.MOV.U32 R16, RZ, RZ, 0x20000000 ;  /* 0x20000000ff108424 */ /* 0x000fe200078e00ff */
[----:B------:R-:W-:-:S03]  /*6d70*/  @!P0 MOV R17, 0x7ff80000 ;  /* 0x7ff8000000118802 */ /* 0x000fc60000000f00 */
[----:B------:R-:W-:-:S04]  /*6d80*/  @P0 FMUL.FTZ R0, R0, 1 ;  /* 0x3f80000000000820 */ /* 0x000fc80000410000 */
[----:B------:R2:W3:Y:S02]  /*6d90*/  @P0 F2F.F64.F32 R16, R0 ;  /* 0x0000000000100310 */ /* 0x0004e40000201800 */
[----:B--23--:R-:W-:Y:S05]  /*6da0*/  BRA `(.L_x_3786) ;  /* 0x00000000005c7947 */ /* 0x00cfea0003800000 */
.L_x_3785:
        /* <DEDUP_REMOVED lines=8> */
[----:B0-----:R-:W-:Y:S01]  /*6e30*/  IMAD.U32 R4, RZ, RZ, UR4 ;  /* 0x00000004ff047e24 */ /* 0x001fe2000f8e00ff */
[----:B------:R-:W-:Y:S01]  /*6e40*/  MOV R5, UR5 ;  /* 0x0000000500057c02 */ /* 0x000fe20008000f00 */
[----:B-1----:R-:W-:Y:S01]  /*6e50*/  IMAD.U32 R6, RZ, RZ, UR6 ;  /* 0x00000006ff067e24 */ /* 0x002fe2000f8e00ff */
[----:B------:R-:W-:Y:S01]  /*6e60*/  MOV R7, UR7 ;  /* 0x0000000700077c02 */ /* 0x000fe20008000f00 */
[----:B---3--:R-:W-:Y:S01]  /*6e70*/  IMAD.U32 R10, RZ, RZ, UR8 ;  /* 0x00000008ff0a7e24 */ /* 0x008fe2000f8e00ff */
[----:B------:R-:W-:-:S07]  /*6e80*/  MOV R11, UR9 ;  /* 0x00000009000b7c02 */ /* 0x000fce0008000f00 */
[----:B------:R-:W-:-:S07]  /*6e90*/  LEPC R20, `(.L_x_3807) ;  /* 0x000000001014794e */ /* 0x000fce0000000000 */
[----:B--2---:R-:W-:Y:S05]  /*6ea0*/  CALL.ABS.NOINC R2 ;  /* 0x0000000002007343 */ /* 0x004fea0003c00000 */
.L_x_3807:
[----:B------:R-:W-:Y:S01]  /*6eb0*/  CS2R R16, SRZ ;  /* 0x0000000000107805 */ /* 0x000fe2000001ff00 */
[----:B------:R-:W-:Y:S06]  /*6ec0*/  BRA `(.L_x_3786) ;  /* 0x0000000000147947 */ /* 0x000fec0003800000 */
.L_x_3806:
[----:B------:R-:W2:Y:S02]  /*6ed0*/  LDG.E.64 R16, desc[UR36][R2.64] ;  /* 0x0000002402107981 */ /* 0x000ea4000c1e1b00 */
[----:B--2---:R-:W2:Y:S02]  /*6ee0*/  I2F.F64.U64 R16, R16 ;  /* 0x0000001000107312 */ /* 0x004ea40000301800 */
[----:B--2---:R-:W-:Y:S05]  /*6ef0*/  BRA `(.L_x_3786) ;  /* 0x0000000000087947 */ /* 0x004fea0003800000 */
.L_x_3805:
[----:B------:R-:W2:Y:S02]  /*6f00*/  LDG.E R2, desc[UR36][R2.64] ;  /* 0x0000002402027981 */ /* 0x000ea4000c1e1900 */
[----:B--2---:R2:W3:Y:S02]  /*6f10*/  I2F.F64.U32 R16, R2 ;  /* 0x0000000200107312 */ /* 0x0044e40000201800 */
.L_x_3786:
[----:B------:R-:W-:Y:S05]  /*6f20*/  BSYNC.RECONVERGENT B6 ;  /* 0x0000000000067941 */ /* 0x000fea0003800200 */
.L_x_3780:
[----:B------:R-:W0:Y:S01]  /*6f30*/  LDCU.64 UR6, c[0x0][0x5f8] ;  /* 0x0000bf00ff0677ac */ /* 0x000e220008000a00 */
[----:B------:R-:W-:Y:S01]  /*6f40*/  BSSY.RECONVERGENT B6, `(.L_x_3808) ;  /* 0x00000ec000067945 */ /* 0x000fe20003800200 */
[----:B------:R-:W-:-:S04]  /*6f50*/  UPRMT UR4, UR42, 0x9910, URZ ;  /* 0x000099102a047896 */ /* 0x000fc800080000ff */
[----:B------:R-:W-:Y:S01]  /*6f60*/  UISETP.GT.AND UP0, UPT, UR4, 0x9, UPT ;  /* 0x000000090400788c */ /* 0x000fe2000bf04270 */
[----:B012---:R-:W-:-:S04]  /*6f70*/  IADD3 R2, P0, PT, R18, UR6, RZ ;  /* 0x0000000612027c10 */ /* 0x007fc8000ff1e0ff */
        /* <DEDUP_REMOVED lines=13> */
.L_x_3812:
[----:B------:R-:W2:Y:S02]  /*7050*/  LDG.E.U8 R2, desc[UR36][R2.64] ;  /* 0x0000002402027981 */ /* 0x000ea4000c1e1100 */
[----:B--2---:R0:W1:Y:S02]  /*7060*/  I2F.F64.U16 R18, R2 ;  /* 0x0000000200127312 */ /* 0x0040640000101800 */
[----:B01----:R-:W-:Y:S05]  /*7070*/  BRA `(.L_x_3814) ;  /* 0x0000000c00607947 */ /* 0x003fea0003800000 */
.L_x_3811:
        /* <DEDUP_REMOVED lines=9> */
.L_x_3816:
[----:B------:R-:W2:Y:S02]  /*7110*/  LDG.E R2, desc[UR36][R2.64] ;  /* 0x0000002402027981 */ /* 0x000ea4000c1e1900 */
[----:B--2---:R0:W1:Y:S02]  /*7120*/  I2F.F64 R18, R2 ;  /* 0x0000000200127312 */ /* 0x0040640000201c00 */
[----:B01----:R-:W-:Y:S05]  /*7130*/  BRA `(.L_x_3814) ;  /* 0x0000000c00307947 */ /* 0x003fea0003800000 */
.L_x_3815:
[----:B------:R-:W2:Y:S02]  /*7140*/  LDG.E.U16 R2, desc[UR36][R2.64] ;  /* 0x0000002402027981 */ /* 0x000ea4000c1e1500 */
[----:B--2---:R0:W1:Y:S02]  /*7150*/  I2F.F64.S16 R18, R2 ;  /* 0x0000000200127312 */ /* 0x0040640000101c00 */
[----:B01----:R-:W-:Y:S05]  /*7160*/  BRA `(.L_x_3814) ;  /* 0x0000000c00247947 */ /* 0x003fea0003800000 */
.L_x_3810:
        /* <DEDUP_REMOVED lines=10> */
.L_x_3818:
[----:B------:R-:W2:Y:S02]  /*7210*/  LDG.E.U16 R0, desc[UR36][R2.64] ;  /* 0x0000002402007981 */ /* 0x000ea4000c1e1500 */
[----:B--2---:R-:W-:-:S05]  /*7220*/  HADD2.F32 R0, -RZ, R0.H0_H0 ;  /* 0x20000000ff007230 */ /* 0x004fca0000004100 */
[----:B------:R-:W-:-:S04]  /*7230*/  FMUL.FTZ R0, R0, 1 ;  /* 0x3f80000000007820 */ /* 0x000fc80000410000 */
[----:B------:R4:W0:Y:S02]  /*7240*/  F2F.F64.F32 R18, R0 ;  /* 0x0000000000127310 */ /* 0x0008240000201800 */
[----:B0---4-:R-:W-:Y:S05]  /*7250*/  BRA `(.L_x_3814) ;  /* 0x0000000800e87947 */ /* 0x011fea0003800000 */
.L_x_3817:
        /* <DEDUP_REMOVED lines=10> */
.L_x_3820:
[----:B------:R-:W2:Y:S02]  /*7300*/  LDG.E.U16 R2, desc[UR36][R2.64] ;  /* 0x0000002402027981 */ /* 0x000ea4000c1e1500 */
[----:B--2---:R-:W-:-:S05]  /*7310*/  HADD2.F32 R0, -RZ, R2.H0_H0 ;  /* 0x20000002ff007230 */ /* 0x004fca0000004100 */
[----:B------:R-:W-:-:S04]  /*7320*/  FMUL.FTZ R0, R0, 1 ;  /* 0x3f80000000007820 */ /* 0x000fc80000410000 */
[----:B------:R4:W0:Y:S02]  /*7330*/  F2F.F64.F32 R18, R0 ;  /* 0x0000000000127310 */ /* 0x0008240000201800 */
[----:B0---4-:R-:W-:Y:S05]  /*7340*/  BRA `(.L_x_3814) ;  /* 0x0000000800ac7947 */ /* 0x011fea0003800000 */
.L_x_3819:
[----:B------:R4:W5:Y:S01]  /*7350*/  LDG.E.64 R18, desc[UR36][R2.64] ;  /* 0x0000002402127981 */ /* 0x000962000c1e1b00 */
[----:B------:R-:W-:Y:S05]  /*7360*/  BRA `(.L_x_3814) ;  /* 0x0000000800a47947 */ /* 0x000fea0003800000 */
.L_x_3809:
        /* <DEDUP_REMOVED lines=13> */
.L_x_3823:
[----:B------:R0:W5:Y:S01]  /*7440*/  LDG.E.64 R18, desc[UR36][R2.64] ;  /* 0x0000002402127981 */ /* 0x000162000c1e1b00 */
[----:B------:R-:W-:Y:S05]  /*7450*/  BRA `(.L_x_3814) ;  /* 0x0000000800687947 */ /* 0x000fea0003800000 */
.L_x_3822:
        /* <DEDUP_REMOVED lines=27> */
.L_x_3825:
        /* <DEDUP_REMOVED lines=14> */
.L_x_3824:
[----:B------:R-:W2:Y:S02]  /*76f0*/  LDG.E.U16 R0, desc[UR36][R2.64] ;  /* 0x0000002402007981 */ /* 0x000ea4000c1e1500 */
[----:B--2---:R-:W-:-:S04]  /*7700*/  IMAD.U32 R0, R0, 0x10000, RZ ;  /* 0x0001000000007824 */ /* 0x004fc800078e00ff */
[----:B------:R-:W-:-:S04]  /*7710*/  FMUL.FTZ R0, R0, 1 ;  /* 0x3f80000000007820 */ /* 0x000fc80000410000 */
[----:B------:R0:W1:Y:S02]  /*7720*/  F2F.F64.F32 R18, R0 ;  /* 0x0000000000127310 */ /* 0x0000640000201800 */
[----:B01----:R-:W-:Y:S05]  /*7730*/  BRA `(.L_x_3814) ;  /* 0x0000000400b07947 */ /* 0x003fea0003800000 */
.L_x_3821:
        /* <DEDUP_REMOVED lines=11> */
.L_x_3828:
        /* <DEDUP_REMOVED lines=21> */
.L_x_3830:
[----:B------:R-:W-:Y:S05]  /*7940*/  BSYNC.RECONVERGENT B0 ;  /* 0x0000000000007941 */ /* 0x000fea0003800200 */
.L_x_3829:
[----:B------:R-:W-:Y:S02]  /*7950*/  SHF.L.U32 R0, R0, 0x14, RZ ;  /* 0x0000001400007819 */ /* 0x000fe400000006ff */
[----:B------:R-:W-:-:S04]  /*7960*/  LEA R2, R2, 0x3b800000, 0x17 ;  /* 0x3b80000002027811 */ /* 0x000fc800078eb8ff */
[----:B------:R-:W-:-:S05]  /*7970*/  LOP3.LUT R0, R2, R0, R7, 0xfe, !PT ;  /* 0x0000000002007212 */ /* 0x000fca00078efe07 */
[----:B------:R-:W-:-:S04]  /*7980*/  FMUL.FTZ R0, R0, 1 ;  /* 0x3f80000000007820 */ /* 0x000fc80000410000 */
[----:B------:R4:W0:Y:S02]  /*7990*/  F2F.F64.F32 R18, R0 ;  /* 0x0000000000127310 */ /* 0x0008240000201800 */
[----:B0---4-:R-:W-:Y:S05]  /*79a0*/  BRA `(.L_x_3814) ;  /* 0x0000000400147947 */ /* 0x011fea0003800000 */
.L_x_3827:
        /* <DEDUP_REMOVED lines=21> */
.L_x_3832:
[----:B------:R-:W-:Y:S05]  /*7b00*/  BSYNC.RECONVERGENT B0 ;  /* 0x0000000000007941 */ /* 0x000fea0003800200 */
.L_x_3831:
[----:B------:R-:W-:Y:S01]  /*7b10*/  IMAD.SHL.U32 R0, R0, 0x200000, RZ ;  /* 0x0020000000007824 */ /* 0x000fe200078e00ff */
[----:B------:R-:W-:-:S04]  /*7b20*/  LEA R2, R2, 0x37800000, 0x17 ;  /* 0x3780000002027811 */ /* 0x000fc800078eb8ff */
[----:B------:R-:W-:-:S05]  /*7b30*/  LOP3.LUT R0, R2, R0, R7, 0xfe, !PT ;  /* 0x0000000002007212 */ /* 0x000fca00078efe07 */
[----:B------:R-:W-:-:S04]  /*7b40*/  FMUL.FTZ R0, R0, 1 ;  /* 0x3f80000000007820 */ /* 0x000fc80000410000 */
[----:B------:R4:W0:Y:S02]  /*7b50*/  F2F.F64.F32 R18, R0 ;  /* 0x0000000000127310 */ /* 0x0008240000201800 */
[----:B0---4-:R-:W-:Y:S05]  /*7b60*/  BRA `(.L_x_3814) ;  /* 0x0000000000a47947 */ /* 0x011fea0003800000 */
.L_x_3826:
        /* <DEDUP_REMOVED lines=16> */
[----:B------:R1:W2:Y:S02]  /*7c70*/  @P0 F2F.F64.F32 R18, R0 ;  /* 0x0000000000120310 */ /* 0x0002a40000201800 */
[----:B-12---:R-:W-:Y:S05]  /*7c80*/  BRA `(.L_x_3814) ;  /* 0x00000000005c7947 */ /* 0x006fea0003800000 */
.L_x_3813:
        /* <DEDUP_REMOVED lines=16> */
.L_x_3835:
[----:B------:R-:W-:Y:S01]  /*7d90*/  CS2R R18, SRZ ;  /* 0x0000000000127805 */ /* 0x000fe2000001ff00 */
[----:B------:R-:W-:Y:S06]  /*7da0*/  BRA `(.L_x_3814) ;  /* 0x0000000000147947 */ /* 0x000fec0003800000 */
.L_x_3834:
[----:B------:R-:W2:Y:S02]  /*7db0*/  LDG.E.64 R18, desc[UR36][R2.64] ;  /* 0x0000002402127981 */ /* 0x000ea4000c1e1b00 */
[----:B--2---:R-:W1:Y:S02]  /*7dc0*/  I2F.F64.U64 R18, R18 ;  /* 0x0000001200127312 */ /* 0x004e640000301800 */
[----:B-1----:R-:W-:Y:S05]  /*7dd0*/  BRA `(.L_x_3814) ;  /* 0x0000000000087947 */ /* 0x002fea0003800000 */
.L_x_3833:
[----:B------:R-:W2:Y:S02]  /*7de0*/  LDG.E R2, desc[UR36][R2.64] ;  /* 0x0000002402027981 */ /* 0x000ea4000c1e1900 */
[----:B--2---:R1:W2:Y:S02]  /*7df0*/  I2F.F64.U32 R18, R2 ;  /* 0x0000000200127312 */ /* 0x0042a40000201800 */
.L_x_3814:
[----:B------:R-:W-:Y:S05]  /*7e00*/  BSYNC.RECONVERGENT B6 ;  /* 0x0000000000067941 */ /* 0x000fea0003800200 */
.L_x_3808:
        /* <DEDUP_REMOVED lines=14> */
[----:B---3-5:R-:W0:Y:S02]  /*7ef0*/  F2I.F64.TRUNC R17, R16 ;  /* 0x0000001000117311 */ /* 0x028e24000030d100 */
[----:B0-----:R0:W-:Y:S01]  /*7f00*/  STG.E.U8 desc[UR36][R2.64], R17 ;  /* 0x0000001102007986 */ /* 0x0011e2000c101124 */
[----:B------:R-:W-:Y:S05]  /*7f10*/  BRA `(.L_x_3841) ;  /* 0x0000001000f07947 */ /* 0x000fea0003800000 */
.L_x_3839:
[----:B---3-5:R-:W0:Y:S02]  /*7f20*/  F2I.S64.F64.TRUNC R16, R16 ;  /* 0x0000001000107311 */ /* 0x028e24000030d900 */
[----:B0-----:R-:W-:-:S05]  /*7f30*/  IMAD.MOV.U32 R5, RZ, RZ, R16 ;  /* 0x000000ffff057224 */ /* 0x001fca00078e0010 */
[----:B------:R0:W-:Y:S01]  /*7f40*/  STG.E.U8 desc[UR36][R2.64], R5 ;  /* 0x0000000502007986 */ /* 0x0001e2000c101124 */
[----:B------:R-:W-:Y:S05]  /*7f50*/  BRA `(.L_x_3841) ;  /* 0x0000001000e07947 */ /* 0x000fea0003800000 */
.L_x_3838:
[----:B------:R-:W-:-:S09]  /*7f60*/  UISETP.NE.AND UP0, UPT, UR4, 0x2, UPT ;  /* 0x000000020400788c */ /* 0x000fd2000bf05270 */
[----:B------:R-:W-:Y:S05]  /*7f70*/  BRA.U !UP0, `(.L_x_3842) ;  /* 0x0000000108287547 */ /* 0x000fea000b800000 */
[----:B------:R-:W-:-:S09]  /*7f80*/  UISETP.NE.AND UP0, UPT, UR4, 0x3, UPT ;  /* 0x000000030400788c */ /* 0x000fd2000bf05270 */
[----:B------:R-:W-:Y:S05]  /*7f90*/  BRA.U !UP0, `(.L_x_3843) ;  /* 0x0000000108147547 */ /* 0x000fea000b800000 */
[----:B------:R-:W-:-:S09]  /*7fa0*/  UISETP.NE.AND UP0, UPT, UR4, 0x4, UPT ;  /* 0x000000040400788c */ /* 0x000fd2000bf05270 */
[----:B------:R-:W-:Y:S05]  /*7fb0*/  BRA.U UP0, `(.L_x_3840) ;  /* 0x0000000d00847547 */ /* 0x000fea000b800000 */
[----:B---3-5:R-:W0:Y:S02]  /*7fc0*/  F2I.S64.F64.TRUNC R16, R16 ;  /* 0x0000001000107311 */ /* 0x028e24000030d900 */
[----:B0-----:R0:W-:Y:S01]  /*7fd0*/  STG.E.64 desc[UR36][R2.64], R16 ;  /* 0x0000001002007986 */ /* 0x0011e2000c101b24 */
[----:B------:R-:W-:Y:S05]  /*7fe0*/  BRA `(.L_x_3841) ;  /* 0x0000001000bc7947 */ /* 0x000fea0003800000 */
.L_x_3843:
[----:B---3-5:R-:W0:Y:S02]  /*7ff0*/  F2I.F64.TRUNC R17, R16 ;  /* 0x0000001000117311 */ /* 0x028e24000030d100 */
[----:B0-----:R0:W-:Y:S01]  /*8000*/  STG.E desc[UR36][R2.64], R17 ;  /* 0x0000001102007986 */ /* 0x0011e2000c101924 */
[----:B------:R-:W-:Y:S05]  /*8010*/  BRA `(.L_x_3841) ;  /* 0x0000001000b07947 */ /* 0x000fea0003800000 */
.L_x_3842:
[----:B---3-5:R-:W0:Y:S02]  /*8020*/  F2I.F64.TRUNC R17, R16 ;  /* 0x0000001000117311 */ /* 0x028e24000030d100 */
[----:B0-----:R0:W-:Y:S01]  /*8030*/  STG.E.U16 desc[UR36][R2.64], R17 ;  /* 0x0000001102007986 */ /* 0x0011e2000c101524 */
[----:B------:R-:W-:Y:S05]  /*8040*/  BRA `(.L_x_3841) ;  /* 0x0000001000a47947 */ /* 0x000fea0003800000 */
.L_x_3837:
        /* <DEDUP_REMOVED lines=8> */
[----:B---3-5:R-:W0:-:S15]  /*80d0*/  F2F.F32.F64 R5, R16 ;  /* 0x0000001000057310 */ /* 0x028e1e0000301000 */
        /* <DEDUP_REMOVED lines=8> */
.L_x_3845:
        /* <DEDUP_REMOVED lines=12> */
.L_x_3844:
        /* <DEDUP_REMOVED lines=28> */
.L_x_3847:
        /* <DEDUP_REMOVED lines=23> */
.L_x_3846:
[----:B---3-5:R0:W-:Y:S01]  /*8550*/  STG.E.64 desc[UR36][R2.64], R16 ;  /* 0x0000001002007986 */ /* 0x0281e2000c101b24 */
[----:B------:R-:W-:Y:S05]  /*8560*/  BRA `(.L_x_3841) ;  /* 0x0000000c005c7947 */ /* 0x000fea0003800000 */
.L_x_3836:
        /* <DEDUP_REMOVED lines=10> */
[----:B---3-5:R-:W0:Y:S02]  /*8610*/  F2I.U32.F64.TRUNC R17, R16 ;  /* 0x0000001000117311 */ /* 0x028e24000030d000 */
[----:B0-----:R0:W-:Y:S01]  /*8620*/  STG.E.U16 desc[UR36][R2.64], R17 ;  /* 0x0000001102007986 */ /* 0x0011e2000c101524 */
[----:B------:R-:W-:Y:S05]  /*8630*/  BRA `(.L_x_3841) ;  /* 0x0000000c00287947 */ /* 0x000fea0003800000 */
.L_x_3851:
[----:B------:R-:W-:Y:S01]  /*8640*/  UMOV UR4, 0xf0000000 ;  /* 0xf000000000047882 */ /* 0x000fe20000000000 */
[----:B------:R-:W-:Y:S01]  /*8650*/  UMOV UR5, 0x380fffff ;  /* 0x380fffff00057882 */ /* 0x000fe20000000000 */
[----:B---3-5:R-:W0:-:S15]  /*8660*/  F2F.F32.F64 R5, R16 ;  /* 0x0000001000057310 */ /* 0x028e1e0000301000 */
        /* <DEDUP_REMOVED lines=23> */
.L_x_3854:
[----:B------:R-:W-:-:S04]  /*87e0*/  SHF.R.U32.HI R5, RZ, 0x18, R5 ;  /* 0x00000018ff057819 */ /* 0x000fc80000011605 */
[----:B------:R-:W-:-:S07]  /*87f0*/  LOP3.LUT R0, R0, 0x80, R5, 0xf8, !PT ;  /* 0x0000008000007812 */ /* 0x000fce00078ef805 */
.L_x_3853:
[----:B------:R-:W-:Y:S05]  /*8800*/  BSYNC.RECONVERGENT B0 ;  /* 0x0000000000007941 */ /* 0x000fea0003800200 */
.L_x_3852:
[----:B------:R0:W-:Y:S01]  /*8810*/  STG.E.U8 desc[UR36][R2.64], R0 ;  /* 0x0000000002007986 */ /* 0x0001e2000c101124 */
[----:B------:R-:W-:Y:S05]  /*8820*/  BRA `(.L_x_3841) ;  /* 0x0000000800ac7947 */ /* 0x000fea0003800000 */
.L_x_3850:
        /* <DEDUP_REMOVED lines=26> */
.L_x_3857:
[----:B------:R-:W-:-:S04]  /*89d0*/  SHF.R.U32.HI R5, RZ, 0x18, R5 ;  /* 0x00000018ff057819 */ /* 0x000fc80000011605 */
[----:B------:R-:W-:-:S07]  /*89e0*/  LOP3.LUT R0, R0, 0x80, R5, 0xf8, !PT ;  /* 0x0000008000007812 */ /* 0x000fce00078ef805 */
.L_x_3856:
[----:B------:R-:W-:Y:S05]  /*89f0*/  BSYNC.RECONVERGENT B0 ;  /* 0x0000000000007941 */ /* 0x000fea0003800200 */
.L_x_3855:
[----:B------:R0:W-:Y:S01]  /*8a00*/  STG.E.U8 desc[UR36][R2.64], R0 ;  /* 0x0000000002007986 */ /* 0x0001e2000c101124 */
[----:B------:R-:W-:Y:S05]  /*8a10*/  BRA `(.L_x_3841) ;  /* 0x0000000800307947 */ /* 0x000fea0003800000 */
.L_x_3849:
        /* <DEDUP_REMOVED lines=28> */
[----:B------:R0:W-:Y:S01]  /*8be0*/  STG.E.U8 desc[UR36][R2.64], R5 ;  /* 0x0000000502007986 */ /* 0x0001e2000c101124 */
[----:B------:R-:W-:Y:S05]  /*8bf0*/  BRA `(.L_x_3841) ;  /* 0x0000000400b87947 */ /* 0x000fea0003800000 */
.L_x_3859:
[----:B---3-5:R-:W0:Y:S02]  /*8c00*/  F2I.U64.F64.TRUNC R16, R16 ;  /* 0x0000001000107311 */ /* 0x028e24000030d800 */
[----:B0-----:R0:W-:Y:S01]  /*8c10*/  STG.E.64 desc[UR36][R2.64], R16 ;  /* 0x0000001002007986 */ /* 0x0011e2000c101b24 */
[----:B------:R-:W-:Y:S05]  /*8c20*/  BRA `(.L_x_3841) ;  /* 0x0000000400ac7947 */ /* 0x000fea0003800000 */
.L_x_3858:
[----:B---3-5:R-:W0:Y:S02]  /*8c30*/  F2I.U32.F64.TRUNC R17, R16 ;  /* 0x0000001000117311 */ /* 0x028e24000030d000 */
[----:B0-----:R0:W-:Y:S01]  /*8c40*/  STG.E desc[UR36][R2.64], R17 ;  /* 0x0000001102007986 */ /* 0x0011e2000c101924 */
[----:B------:R-:W-:Y:S05]  /*8c50*/  BRA `(.L_x_3841) ;  /* 0x0000000400a07947 */ /* 0x000fea0003800000 */
.L_x_3848:
[----:B------:R-:W-:-:S09]  /*8c60*/  UISETP.GT.AND UP0, UPT, UR4, 0xe, UPT ;  /* 0x0000000e0400788c */ /* 0x000fd2000bf04270 */
[----:B------:R-:W-:Y:S05]  /*8c70*/  BRA.U UP0, `(.L_x_3860) ;  /* 0x00000001003c7547 */ /* 0x000fea000b800000 */
[----:B------:R-:W-:-:S09]  /*8c80*/  UISETP.NE.AND UP0, UPT, UR4, 0xa, UPT ;  /* 0x0000000a0400788c */ /* 0x000fd2000bf05270 */
[----:B------:R-:W-:Y:S05]  /*8c90*/  BRA.U !UP0, `(.L_x_3861) ;  /* 0x00000001082c7547 */ /* 0x000fea000b800000 */
[----:B------:R-:W-:-:S09]  /*8ca0*/  UISETP.NE.AND UP0, UPT, UR4, 0xb, UPT ;  /* 0x0000000b0400788c */ /* 0x000fd2000bf05270 */
[----:B------:R-:W-:Y:S05]  /*8cb0*/  BRA.U UP0, `(.L_x_3840) ;  /* 0x0000000100447547 */ /* 0x000fea000b800000 */
[----:B--2--5:R-:W3:-:S15]  /*8cc0*/  DSETP.NEU.AND P0, PT, R18, RZ, PT ;  /* 0x000000ff1200722a */ /* 0x024ede0003f0d000 */
[----:B------:R-:W-:-:S15]  /*8cd0*/  NOP ;  /* 0x0000000000007918 */ /* 0x000fde0000000000 */
[----:B------:R-:W-:-:S15]  /*8ce0*/  NOP ;  /* 0x0000000000007918 */ /* 0x000fde0000000000 */
[----:B------:R-:W-:-:S15]  /*8cf0*/  NOP ;  /* 0x0000000000007918 */ /* 0x000fde0000000000 */
[----:B------:R-:W-:-:S04]  /*8d00*/  NOP ;  /* 0x0000000000007918 */ /* 0x000fc80000000000 */
[----:B---3--:R-:W0:Y:S02]  /*8d10*/  DSETP.NEU.OR P0, PT, R16, RZ, P0 ;  /* 0x000000ff1000722a */ /* 0x008e24000070d400 */
[----:B0-----:R-:W-:-:S05]  /*8d20*/  SEL R5, RZ, 0x1, !P0 ;  /* 0x00000001ff057807 */ /* 0x001fca0004000000 */
[----:B------:R4:W-:Y:S01]  /*8d30*/  STG.E.U8 desc[UR36][R2.64], R5 ;  /* 0x0000000502007986 */ /* 0x0009e2000c101124 */
[----:B------:R-:W-:Y:S05]  /*8d40*/  BRA `(.L_x_3841) ;  /* 0x0000000400647947 */ /* 0x000fea0003800000 */
.L_x_3861:
[----:B--23-5:R0:W-:Y:S01]  /*8d50*/  STG.E.128 desc[UR36][R2.64], R16 ;  /* 0x0000001002007986 */ /* 0x02c1e2000c101d24 */
[----:B------:R-:W-:Y:S05]  /*8d60*/  BRA `(.L_x_3841) ;  /* 0x00000004005c7947 */ /* 0x000fea0003800000 */
.L_x_3860:
[----:B------:R-:W-:-:S09]  /*8d70*/  UISETP.NE.AND UP0, UPT, UR4, 0xf, UPT ;  /* 0x0000000f0400788c */ /* 0x000fd2000bf05270 */
[----:B------:R-:W-:Y:S05]  /*8d80*/  BRA.U !UP0, `(.L_x_3862) ;  /* 0x0000000508287547 */ /* 0x000fea000b800000 */
[----:B------:R-:W-:-:S09]  /*8d90*/  UISETP.NE.AND UP0, UPT, UR4, 0x17, UPT ;  /* 0x000000170400788c */ /* 0x000fd2000bf05270 */
[----:B------:R-:W-:Y:S05]  /*8da0*/  BRA.U !UP0, `(.L_x_3863) ;  /* 0x0000000108b07547 */ /* 0x000fea000b800000 */
[----:B------:R-:W-:-:S09]  /*8db0*/  UISETP.NE.AND UP0, UPT, UR4, 0x18, UPT ;  /* 0x000000180400788c */ /* 0x000fd2000bf05270 */
[----:B------:R-:W-:Y:S05]  /*8dc0*/  BRA.U !UP0, `(.L_x_3864) ;  /* 0x0000000108447547 */ /* 0x000fea000b800000 */
.L_x_3840:
[----:B------:R-:W-:Y:S01]  /*8dd0*/  MOV R0, 0x0 ;  /* 0x0000000000007802 */ /* 0x000fe20000000f00 */
[----:B------:R-:W0:Y:S01]  /*8de0*/  LDCU.64 UR4, c[0x4][0x118] ;  /* 0x01002300ff0477ac */ /* 0x000e220008000a00 */
[----:B------:R-:W-:Y:S02]  /*8df0*/  HFMA2 R8, -RZ, RZ, 0, 6.020069122314453125e-06 ;  /* 0x00000065ff087431 */ /* 0x000fe400000001ff */
[----:B------:R-:W-:Y:S01]  /*8e00*/  IMAD.MOV.U32 R12, RZ, RZ, 0x1 ;  /* 0x00000001ff0c7424 */ /* 0x000fe200078e00ff */
[----:B------:R1:W4:Y:S01]  /*8e10*/  LDC.64 R2, c[0x4][R0] ;  /* 0x0100000000027b82 */ /* 0x0003220000000a00 */
[----:B------:R-:W2:Y:S01]  /*8e20*/  LDCU.64 UR6, c[0x4][0x120] ;  /* 0x01002400ff0677ac */ /* 0x000ea20008000a00 */
[----:B------:R-:W-:Y:S01]  /*8e30*/  MOV R13, RZ ;  /* 0x000000ff000d7202 */ /* 0x000fe20000000f00 */
[----:B------:R-:W3:Y:S01]  /*8e40*/  LDCU.64 UR8, c[0x4][0x10] ;  /* 0x01000200ff0877ac */ /* 0x000ee20008000a00 */
[----:B0-----:R-:W-:Y:S01]  /*8e50*/  MOV R4, UR4 ;  /* 0x0000000400047c02 */ /* 0x001fe20008000f00 */
[----:B------:R-:W-:Y:S01]  /*8e60*/  IMAD.U32 R5, RZ, RZ, UR5 ;  /* 0x00000005ff057e24 */ /* 0x000fe2000f8e00ff */
[----:B--2---:R-:W-:Y:S01]  /*8e70*/  MOV R6, UR6 ;  /* 0x0000000600067c02 */ /* 0x004fe20008000f00 */
[----:B------:R-:W-:Y:S01]  /*8e80*/  IMAD.U32 R7, RZ, RZ, UR7 ;  /* 0x00000007ff077e24 */ /* 0x000fe2000f8e00ff */
[----:B---3--:R-:W-:Y:S01]  /*8e90*/  MOV R10, UR8 ;  /* 0x00000008000a7c02 */ /* 0x008fe20008000f00 */
[----:B-1----:R-:W-:-:S07]  /*8ea0*/  IMAD.U32 R11, RZ, RZ, UR9 ;  /* 0x00000009ff0b7e24 */ /* 0x002fce000f8e00ff */
[----:B------:R-:W-:-:S07]  /*8eb0*/  LEPC R20, `(.L_x_3865) ;  /* 0x000000001014794e */ /* 0x000fce0000000000 */
[----:B----45:R-:W-:Y:S05]  /*8ec0*/  CALL.ABS.NOINC R2 ;  /* 0x0000000002007343 */ /* 0x030fea0003c00000 */
.L_x_3865:
[----:B------:R-:W-:Y:S05]  /*8ed0*/  BRA `(.L_x_3841) ;  /* 0x0000000400007947 */ /* 0x000fea0003800000 */
.L_x_3864:
        /* <DEDUP_REMOVED lines=21> */
.L_x_3867:
[----:B------:R-:W-:Y:S05]  /*9030*/  BSYNC.RECONVERGENT B0 ;  /* 0x0000000000007941 */ /* 0x000fea0003800200 */
.L_x_3866:
[----:B------:R-:W-:-:S05]  /*9040*/  LOP3.LUT R5, R0, 0x80, R5, 0xf8, !PT ;  /* 0x0000008000057812 */ /* 0x000fca00078ef805 */
[----:B------:R3:W-:Y:S01]  /*9050*/  STG.E.U8 desc[UR36][R2.64], R5 ;  /* 0x0000000502007986 */ /* 0x0007e2000c101124 */
[----:B------:R-:W-:Y:S05]  /*9060*/  BRA `(.L_x_3841) ;  /* 0x00000000009c7947 */ /* 0x000fea0003800000 */
.L_x_3863:
        /* <DEDUP_REMOVED lines=20> */
.L_x_3869:
[----:B------:R-:W-:Y:S02]  /*91b0*/  ISETP.GT.U32.AND P0, PT, R4, 0x7f800000, PT ;  /* 0x7f8000000400780c */ /* 0x000fe40003f04070 */
[----:B------:R-:W-:-:S04]  /*91c0*/  MOV R0, 0x7f ;  /* 0x0000007f00007802 */ /* 0x000fc80000000f00 */
[----:B------:R-:W-:-:S07]  /*91d0*/  SEL R0, R0, 0x7c, P0 ;  /* 0x0000007c00007807 */ /* 0x000fce0000000000 */
.L_x_3870:
[----:B------:R-:W-:Y:S05]  /*91e0*/  BSYNC.RECONVERGENT B0 ;  /* 0x0000000000007941 */ /* 0x000fea0003800200 */
.L_x_3868:
[----:B------:R-:W-:-:S04]  /*91f0*/  SHF.R.U32.HI R5, RZ, 0x18, R5 ;  /* 0x00000018ff057819 */ /* 0x000fc80000011605 */
[----:B------:R-:W-:-:S05]  /*9200*/  LOP3.LUT R5, R0, 0x80, R5, 0xf8, !PT ;  /* 0x0000008000057812 */ /* 0x000fca00078ef805 */
[----:B------:R1:W-:Y:S01]  /*9210*/  STG.E.U8 desc[UR36][R2.64], R5 ;  /* 0x0000000502007986 */ /* 0x0003e2000c101124 */
[----:B------:R-:W-:Y:S05]  /*9220*/  BRA `(.L_x_3841) ;  /* 0x00000000002c7947 */ /* 0x000fea0003800000 */
.L_x_3862:
        /* <DEDUP_REMOVED lines=11> */
.L_x_3841:
[----:B------:R-:W-:-:S07]  /*92e0*/  VIADD R23, R23, 0x80 ;  /* 0x0000008017177836 */ /* 0x000fce0000000000 */
.L_x_3778:
[----:B------:R-:W-:Y:S05]  /*92f0*/  BSYNC.RECONVERGENT B7 ;  /* 0x0000000000077941 */ /* 0x000fea0003800200 */
.L_x_3777:
[----:B------:R-:W5:Y:S01]  /*9300*/  LDCU UR4, c[0x0][0x380] ;  /* 0x00007000ff0477ac */ /* 0x000f620008000800 */
[----:B------:R-:W-:Y:S01]  /*9310*/  BSSY.RECONVERGENT B7, `(.L_x_3871) ;  /* 0x000048f000077945 */ /* 0x000fe20003800200 */
[----:B-----5:R-:W-:-:S13]  /*9320*/  ISETP.GE.AND P0, PT, R23, UR4, PT ;  /* 0x0000000417007c0c */ /* 0x020fda000bf06270 */
[----:B------:R-:W-:Y:S05]  /*9330*/  @P0 BRA `(.L_x_3872) ;  /* 0x0000004800300947 */ /* 0x000fea0003800000 */
[----:B------:R-:W5:Y:S01]  /*9340*/  LDCU UR4, c[0x0][0x388] ;  /* 0x00007100ff0477ac */ /* 0x000f620008000800 */
[----:B------:R-:W-:Y:S01]  /*9350*/  HFMA2 R22, -RZ, RZ, 0, 0 ;  /* 0x00000000ff167431 */ /* 0x000fe200000001ff */
[----:B0-2---:R-:W-:Y:S01]  /*9360*/  MOV R18, RZ ;  /* 0x000000ff00127202 */ /* 0x005fe20000000f00 */
        /* <DEDUP_REMOVED lines=350> */
[----:B0-----:R-:W-:-:S07]  /*a950*/  IMAD R18, R5, UR4, R18 ;  /* 0x0000000405127c24 */ /* 0x001fce000f8e0212 */
.L_x_3873:
[----:B------:R-:W1:Y:S01]  /*a960*/  LDCU.64 UR6, c[0x0][0x5f0] ;  /* 0x0000be00ff0677ac */ /* 0x000e620008000a00 */
[----:B------:R-:W-:Y:S01]  /*a970*/  BSSY.RECONVERGENT B6, `(.L_x_3874) ;  /* 0x00000ec000067945 */ /* 0x000fe20003800200 */
[----:B------:R-:W-:-:S04]  /*a980*/  UPRMT UR4, UR39, 0x9910, URZ ;  /* 0x0000991027047896 */ /* 0x000fc800080000ff */
[----:B------:R-:W-:Y:S01]  /*a990*/  UISETP.GT.AND UP0, UPT, UR4, 0x9, UPT ;  /* 0x000000090400788c */ /* 0x000fe2000bf04270 */
[----:B-1-34-:R-:W-:-:S05]  /*a9a0*/  IADD3 R2, P0, PT, R0, UR6, RZ ;  /* 0x0000000600027c10 */ /* 0x01afca000ff1e0ff */
        /* <DEDUP_REMOVED lines=13> */
.L_x_3878:
[----:B------:R-:W2:Y:S02]  /*aa80*/  LDG.E.U8 R2, desc[UR36][R2.64] ;  /* 0x0000002402027981 */ /* 0x000ea4000c1e1100 */
[----:B--2---:R3:W4:Y:S02]  /*aa90*/  I2F.F64.U16 R16, R2 ;  /* 0x0000000200107312 */ /* 0x0047240000101800 */
[----:B---34-:R-:W-:Y:S05]  /*aaa0*/  BRA `(.L_x_3880) ;  /* 0x0000000c00607947 */ /* 0x018fea0003800000 */
.L_x_3877:
        /* <DEDUP_REMOVED lines=9> */
.L_x_3882:
[----:B------:R-:W2:Y:S02]  /*ab40*/  LDG.E R2, desc[UR36][R2.64] ;  /* 0x0000002402027981 */ /* 0x000ea4000c1e1900 */
[----:B--2---:R3:W4:Y:S02]  /*ab50*/  I2F.F64 R16, R2 ;  /* 0x0000000200107312 */ /* 0x0047240000201c00 */
[----:B---34-:R-:W-:Y:S05]  /*ab60*/  BRA `(.L_x_3880) ;  /* 0x0000000c00307947 */ /* 0x018fea0003800000 */
.L_x_3881:
[----:B------:R-:W2:Y:S02]  /*ab70*/  LDG.E.U16 R2, desc[UR36][R2.64] ;  /* 0x0000002402027981 */ /* 0x000ea4000c1e1500 */
[----:B--2---:R3:W4:Y:S02]  /*ab80*/  I2F.F64.S16 R16, R2 ;  /* 0x0000000200107312 */ /* 0x0047240000101c00 */
[----:B---34-:R-:W-:Y:S05]  /*ab90*/  BRA `(.L_x_3880) ;  /* 0x0000000c00247947 */ /* 0x018fea0003800000 */
.L_x_3876:
        /* <DEDUP_REMOVED lines=10> */
.L_x_3884:
[----:B------:R-:W2:Y:S02]  /*ac40*/  LDG.E.U16 R0, desc[UR36][R2.64] ;  /* 0x0000002402007981 */ /* 0x000ea4000c1e1500 */
[----:B--2---:R-:W-:-:S05]  /*ac50*/  HADD2.F32 R0, -RZ, R0.H0_H0 ;  /* 0x20000000ff007230 */ /* 0x004fca0000004100 */
[----:B------:R-:W-:-:S04]  /*ac60*/  FMUL.FTZ R0, R0, 1 ;  /* 0x3f80000000007820 */ /* 0x000fc80000410000 */
[----:B------:R4:W0:Y:S02]  /*ac70*/  F2F.F64.F32 R16, R0 ;  /* 0x0000000000107310 */ /* 0x0008240000201800 */
[----:B0---4-:R-:W-:Y:S05]  /*ac80*/  BRA `(.L_x_3880) ;  /* 0x0000000800e87947 */ /* 0x011fea0003800000 */
.L_x_3883:
        /* <DEDUP_REMOVED lines=10> */
.L_x_3886:
[----:B------:R-:W2:Y:S02]  /*ad30*/  LDG.E.U16 R2, desc[UR36][R2.64] ;  /* 0x0000002402027981 */ /* 0x000ea4000c1e1500 */
[----:B--2---:R-:W-:-:S05]  /*ad40*/  HADD2.F32 R0, -RZ, R2.H0_H0 ;  /* 0x20000002ff007230 */ /* 0x004fca0000004100 */
[----:B------:R-:W-:-:S04]  /*ad50*/  FMUL.FTZ R0, R0, 1 ;  /* 0x3f80000000007820 */ /* 0x000fc80000410000 */
[----:B------:R3:W4:Y:S02]  /*ad60*/  F2F.F64.F32 R16, R0 ;  /* 0x0000000000107310 */ /* 0x0007240000201800 */
[----:B---34-:R-:W-:Y:S05]  /*ad70*/  BRA `(.L_x_3880) ;  /* 0x0000000800ac7947 */ /* 0x018fea0003800000 */
.L_x_3885:
[----:B------:R3:W5:Y:S01]  /*ad80*/  LDG.E.64 R16, desc[UR36][R2.64] ;  /* 0x0000002402107981 */ /* 0x000762000c1e1b00 */
[----:B------:R-:W-:Y:S05]  /*ad90*/  BRA `(.L_x_3880) ;  /* 0x0000000800a47947 */ /* 0x000fea0003800000 */
.L_x_3875:
        /* <DEDUP_REMOVED lines=9> */
[----:B------:R-:W-:Y:S02]  /*ae30*/  MOV R16, RZ ;  /* 0x000000ff00107202 */ /* 0x000fe40000000f00 */
[----:B--2---:R-:W-:-:S04]  /*ae40*/  ISETP.NE.AND P0, PT, R2, RZ, PT ;  /* 0x000000ff0200720c */ /* 0x004fc80003f05270 */
[----:B------:R-:W-:Y:S01]  /*ae50*/  FSEL R17, RZ, 1.875, !P0 ;  /* 0x3ff00000ff117808 */ /* 0x000fe20004000000 */
[----:B------:R-:W-:Y:S08]  /*ae60*/  BRA `(.L_x_3880) ;  /* 0x0000000800707947 */ /* 0x000ff00003800000 */
.L_x_3889:
[----:B------:R2:W5:Y:S01]  /*ae70*/  LDG.E.64 R16, desc[UR36][R2.64] ;  /* 0x0000002402107981 */ /* 0x000562000c1e1b00 */
[----:B------:R-:W-:Y:S05]  /*ae80*/  BRA `(.L_x_3880) ;  /* 0x0000000800687947 */ /* 0x000fea0003800000 */
.L_x_3888:
        /* <DEDUP_REMOVED lines=16> */
[----:B------:R-:W-:Y:S01]  /*af90*/  IMAD.SHL.U32 R7, R5, 0x800000, RZ ;  /* 0x0080000005077824 */ /* 0x000fe200078e00ff */
[----:B------:R-:W-:-:S04]  /*afa0*/  IADD3 R5, PT, PT, R4, 0x1000000, RZ ;  /* 0x0100000004057810 */ /* 0x000fc80007ffe0ff */
        /* <DEDUP_REMOVED lines=9> */
.L_x_3891:
        /* <DEDUP_REMOVED lines=12> */
[----:B------:R2:W3:Y:S02]  /*b100*/  F2F.F64.F32 R16, R0 ;  /* 0x0000000000107310 */ /* 0x0004e40000201800 */
[----:B--23--:R-:W-:Y:S05]  /*b110*/  BRA `(.L_x_3880) ;  /* 0x0000000400c47947 */ /* 0x00cfea0003800000 */
.L_x_3890:
[----:B------:R-:W2:Y:S02]  /*b120*/  LDG.E.U16 R0, desc[UR36][R2.64] ;  /* 0x0000002402007981 */ /* 0x000ea4000c1e1500 */
[----:B--2---:R-:W-:-:S05]  /*b130*/  SHF.L.U32 R0, R0, 0x10, RZ ;  /* 0x0000001000007819 */ /* 0x004fca00000006ff */
[----:B------:R-:W-:-:S04]  /*b140*/  FMUL.FTZ R0, R0, 1 ;  /* 0x3f80000000007820 */ /* 0x000fc80000410000 */
[----:B------:R2:W3:Y:S02]  /*b150*/  F2F.F64.F32 R16, R0 ;  /* 0x0000000000107310 */ /* 0x0004e40000201800 */
[----:B--23--:R-:W-:Y:S05]  /*b160*/  BRA `(.L_x_3880) ;  /* 0x0000000400b07947 */ /* 0x00cfea0003800000 */
.L_x_3887:
        /* <DEDUP_REMOVED lines=11> */
.L_x_3894:
        /* <DEDUP_REMOVED lines=21> */
.L_x_3896:
[----:B------:R-:W-:Y:S05]  /*b370*/  BSYNC.RECONVERGENT B0 ;  /* 0x0000000000007941 */ /* 0x000fea0003800200 */
.L_x_3895:
[----:B------:R-:W-:Y:S01]  /*b380*/  IMAD.SHL.U32 R0, R0, 0x100000, RZ ;  /* 0x0010000000007824 */ /* 0x000fe200078e00ff */
[----:B------:R-:W-:-:S04]  /*b390*/  LEA R2, R2, 0x3b800000, 0x17 ;  /* 0x3b80000002027811 */ /* 0x000fc800078eb8ff */
[----:B------:R-:W-:-:S05]  /*b3a0*/  LOP3.LUT R0, R2, R0, R7, 0xfe, !PT ;  /* 0x0000000002007212 */ /* 0x000fca00078efe07 */
[----:B------:R-:W-:-:S04]  /*b3b0*/  FMUL.FTZ R0, R0, 1 ;  /* 0x3f80000000007820 */ /* 0x000fc80000410000 */
[----:B------:R2:W3:Y:S02]  /*b3c0*/  F2F.F64.F32 R16, R0 ;  /* 0x0000000000107310 */ /* 0x0004e40000201800 */
[----:B--23--:R-:W-:Y:S05]  /*b3d0*/  BRA `(.L_x_3880) ;  /* 0x0000000400147947 */ /* 0x00cfea0003800000 */
.L_x_3893:
        /* <DEDUP_REMOVED lines=21> */
.L_x_3898:
[----:B------:R-:W-:Y:S05]  /*b530*/  BSYNC.RECONVERGENT B0 ;  /* 0x0000000000007941 */ /* 0x000fea0003800200 */
.L_x_3897:
[----:B------:R-:W-:Y:S02]  /*b540*/  SHF.L.U32 R0, R0, 0x15, RZ ;  /* 0x0000001500007819 */ /* 0x000fe400000006ff */
[----:B------:R-:W-:-:S04]  /*b550*/  LEA R2, R2, 0x37800000, 0x17 ;  /* 0x3780000002027811 */ /* 0x000fc800078eb8ff */
[----:B------:R-:W-:-:S05]  /*b560*/  LOP3.LUT R0, R2, R0, R7, 0xfe, !PT ;  /* 0x0000000002007212 */ /* 0x000fca00078efe07 */
[----:B------:R-:W-:-:S04]  /*b570*/  FMUL.FTZ R0, R0, 1 ;  /* 0x3f80000000007820 */ /* 0x000fc80000410000 */
[----:B------:R2:W3:Y:S02]  /*b580*/  F2F.F64.F32 R16, R0 ;  /* 0x0000000000107310 */ /* 0x0004e40000201800 */
[----:B--23--:R-:W-:Y:S05]  /*b590*/  BRA `(.L_x_3880) ;  /* 0x0000000000a47947 */ /* 0x00cfea0003800000 */
.L_x_3892:
        /* <DEDUP_REMOVED lines=16> */
[----:B------:R0:W1:Y:S02]  /*b6a0*/  @P0 F2F.F64.F32 R16, R0 ;  /* 0x0000000000100310 */ /* 0x0000640000201800 */
[----:B01----:R-:W-:Y:S05]  /*b6b0*/  BRA `(.L_x_3880) ;  /* 0x00000000005c7947 */ /* 0x003fea0003800000 */
.L_x_3879:
[----:B------:R-:W-:Y:S01]  /*b6c0*/  MOV R2, 0x0 ;  /* 0x0000000000027802 */ /* 0x000fe20000000f00 */
[----:B------:R-:W0:Y:S01]  /*b6d0*/  LDCU.64 UR4, c[0x4][0x118] ;  /* 0x01002300ff0477ac */ /* 0x000e220008000a00 */
[----:B------:R-:W-:Y:S02]  /*b6e0*/  HFMA2 R8, -RZ, RZ, 0, 4.64916229248046875e-06 ;  /* 0x0000004eff087431 */ /* 0x000fe400000001ff */
[----:B------:R-:W-:Y:S01]  /*b6f0*/  IMAD.MOV.U32 R12, RZ, RZ, 0x1 ;  /* 0x00000001ff0c7424 */ /* 0x000fe200078e00ff */
[----:B------:R-:W-:Y:S01]  /*b700*/  MOV R13, RZ ;  /* 0x000000ff000d7202 */ /* 0x000fe20000000f00 */
[----:B------:R-:W1:Y:S01]  /*b710*/  LDCU.64 UR6, c[0x4][0x120] ;  /* 0x01002400ff0677ac */ /* 0x000e620008000a00 */
[----:B------:R-:W2:Y:S01]  /*b720*/  LDC.64 R2, c[0x4][R2] ;  /* 0x0100000002027b82 */ /* 0x000ea20000000a00 */
[----:B------:R-:W3:Y:S01]  /*b730*/  LDCU.64 UR8, c[0x4][0x8] ;  /* 0x01000100ff0877ac */ /* 0x000ee20008000a00 */
[----:B0-----:R-:W-:Y:S01]  /*b740*/  MOV R4, UR4 ;  /* 0x0000000400047c02 */ /* 0x001fe20008000f00 */
[----:B------:R-:W-:Y:S01]  /*b750*/  IMAD.U32 R5, RZ, RZ, UR5 ;  /* 0x00000005ff057e24 */ /* 0x000fe2000f8e00ff */
[----:B-1----:R-:W-:Y:S01]  /*b760*/  MOV R6, UR6 ;  /* 0x0000000600067c02 */ /* 0x002fe20008000f00 */
[----:B------:R-:W-:Y:S01]  /*b770*/  IMAD.U32 R7, RZ, RZ, UR7 ;  /* 0x00000007ff077e24 */ /* 0x000fe2000f8e00ff */
[----:B---3--:R-:W-:Y:S01]  /*b780*/  MOV R10, UR8 ;  /* 0x00000008000a7c02 */ /* 0x008fe20008000f00 */
[----:B------:R-:W-:-:S07]  /*b790*/  IMAD.U32 R11, RZ, RZ, UR9 ;  /* 0x00000009ff0b7e24 */ /* 0x000fce000f8e00ff */
[----:B------:R-:W-:-:S07]  /*b7a0*/  LEPC R20, `(.L_x_3901) ;  /* 0x000000001014794e */ /* 0x000fce0000000000 */
[----:B--2---:R-:W-:Y:S05]  /*b7b0*/  CALL.ABS.NOINC R2 ;  /* 0x0000000002007343 */ /* 0x004fea0003c00000 */
.L_x_3901:
[----:B------:R-:W-:Y:S01]  /*b7c0*/  CS2R R16, SRZ ;  /* 0x0000000000107805 */ /* 0x000fe2000001ff00 */
[----:B------:R-:W-:Y:S06]  /*b7d0*/  BRA `(.L_x_3880) ;  /* 0x0000000000147947 */ /* 0x000fec0003800000 */
.L_x_3900:
[----:B------:R-:W2:Y:S02]  /*b7e0*/  LDG.E.64 R16, desc[UR36][R2.64] ;  /* 0x0000002402107981 */ /* 0x000ea4000c1e1b00 */
[----:B--2---:R-:W0:Y:S02]  /*b7f0*/  I2F.F64.U64 R16, R16 ;  /* 0x0000001000107312 */ /* 0x004e240000301800 */
[----:B0-----:R-:W-:Y:S05]  /*b800*/  BRA `(.L_x_3880) ;  /* 0x0000000000087947 */ /* 0x001fea0003800000 */
.L_x_3899:
[----:B------:R-:W2:Y:S02]  /*b810*/  LDG.E R2, desc[UR36][R2.64] ;  /* 0x0000002402027981 */ /* 0x000ea4000c1e1900 */
[----:B--2---:R0:W1:Y:S02]  /*b820*/  I2F.F64.U32 R16, R2 ;  /* 0x0000000200107312 */ /* 0x0040640000201800 */
.L_x_3880:
[----:B------:R-:W-:Y:S05]  /*b830*/  BSYNC.RECONVERGENT B6 ;  /* 0x0000000000067941 */ /* 0x000fea0003800200 */
.L_x_3874:
[----:B------:R-:W0:Y:S01]  /*b840*/  LDCU.64 UR6, c[0x0][0x5f8] ;  /* 0x0000bf00ff0677ac */ /* 0x000e220008000a00 */
[----:B------:R-:W-:Y:S01]  /*b850*/  BSSY.RECONVERGENT B6, `(.L_x_3902) ;  /* 0x00000ec000067945 */ /* 0x000fe20003800200 */
[----:B------:R-:W-:-:S04]  /*b860*/  UPRMT UR4, UR42, 0x9910, URZ ;  /* 0x000099102a047896 */ /* 0x000fc800080000ff */
[----:B------:R-:W-:Y:S01]  /*b870*/  UISETP.GT.AND UP0, UPT, UR4, 0x9, UPT ;  /* 0x000000090400788c */ /* 0x000fe2000bf04270 */
[----:B0-23--:R-:W-:-:S05]  /*b880*/  IADD3 R2, P0, PT, R18, UR6, RZ ;  /* 0x0000000612027c10 */ /* 0x00dfca000ff1e0ff */
        /* <DEDUP_REMOVED lines=11> */
[----:B--2---:R2:W3:Y:S02]  /*b940*/  I2F.F64.S16 R18, R2 ;  /* 0x0000000200127312 */ /* 0x0044e40000101c00 */
[----:B--23--:R-:W-:Y:S05]  /*b950*/  BRA `(.L_x_3908) ;  /* 0x0000000c006c7947 */ /* 0x00cfea0003800000 */
.L_x_3906:
[----:B------:R-:W2:Y:S02]  /*b960*/  LDG.E.U8 R2, desc[UR36][R2.64] ;  /* 0x0000002402027981 */ /* 0x000ea4000c1e1100 */
[----:B--2---:R2:W3:Y:S02]  /*b970*/  I2F.F64.U16 R18, R2 ;  /* 0x0000000200127312 */ /* 0x0044e40000101800 */
[----:B--23--:R-:W-:Y:S05]  /*b980*/  BRA `(.L_x_3908) ;  /* 0x0000000c00607947 */ /* 0x00cfea0003800000 */
.L_x_3905:
[----:B------:R-:W-:-:S09]  /*b990*/  UISETP.NE.AND UP0, UPT, UR4, 0x2, UPT ;  /* 0x000000020400788c */ /* 0x000fd2000bf05270 */
[----:B------:R-:W-:Y:S05]  /*b9a0*/  BRA.U !UP0, `(.L_x_3909) ;  /* 0x0000000108287547 */ /* 0x000fea000b800000 */
[----:B------:R-:W-:-:S09]  /*b9b0*/  UISETP.NE.AND UP0, UPT, UR4, 0x3, UPT ;  /* 0x000000030400788c */ /* 0x000fd2000bf05270 */
[----:B------:R-:W-:Y:S05]  /*b9c0*/  BRA.U !UP0, `(.L_x_3910) ;  /* 0x0000000108147547 */ /* 0x000fea000b800000 */
[----:B------:R-:W-:-:S09]  /*b9d0*/  UISETP.NE.AND UP0, UPT, UR4, 0x4, UPT ;  /* 0x000000040400788c */ /* 0x000fd2000bf05270 */
[----:B------:R-:W-:Y:S05]  /*b9e0*/  BRA.U UP0, `(.L_x_3907) ;  /* 0x0000000900ec7547 */ /* 0x000fea000b800000 */
[----:B------:R-:W2:Y:S02]  /*b9f0*/  LDG.E.64 R18, desc[UR36][R2.64] ;  /* 0x0000002402127981 */ /* 0x000ea4000c1e1b00 */
[----:B--2---:R-:W2:Y:S02]  /*ba00*/  I2F.F64.S64 R18, R18 ;  /* 0x0000001200127312 */ /* 0x004ea40000301c00 */
[----:B--2---:R-:W-:Y:S05]  /*ba10*/  BRA `(.L_x_3908) ;  /* 0x0000000c003c7947 */ /* 0x004fea0003800000 */
.L_x_3910:
[----:B------:R-:W2:Y:S02]  /*ba20*/  LDG.E R2, desc[UR36][R2.64] ;  /* 0x0000002402027981 */ /* 0x000ea4000c1e1900 */
[----:B--2---:R2:W3:Y:S02]  /*ba30*/  I2F.F64 R18, R2 ;  /* 0x0000000200127312 */ /* 0x0044e40000201c00 */
[----:B--23--:R-:W-:Y:S05]  /*ba40*/  BRA `(.L_x_3908) ;  /* 0x0000000c00307947 */ /* 0x00cfea0003800000 */
.L_x_3909:
[----:B------:R-:W2:Y:S02]  /*ba50*/  LDG.E.U16 R2, desc[UR36][R2.64] ;  /* 0x0000002402027981 */ /* 0x000ea4000c1e1500 */
[----:B--2---:R2:W3:Y:S02]  /*ba60*/  I2F.F64.S16 R18, R2 ;  /* 0x0000000200127312 */ /* 0x0044e40000101c00 */
[----:B--23--:R-:W-:Y:S05]  /*ba70*/  BRA `(.L_x_3908) ;  /* 0x0000000c00247947 */ /* 0x00cfea0003800000 */
.L_x_3904:
        /* <DEDUP_REMOVED lines=8> */
[----:B------:R-:W2:Y:S02]  /*bb00*/  F2F.F64.F32 R18, R18 ;  /* 0x0000001200127310 */ /* 0x000ea40000201800 */
[----:B--2---:R-:W-:Y:S05]  /*bb10*/  BRA `(.L_x_3908) ;  /* 0x0000000800fc7947 */ /* 0x004fea0003800000 */
.L_x_3912:
[----:B------:R-:W2:Y:S02]  /*bb20*/  LDG.E.U16 R0, desc[UR36][R2.64] ;  /* 0x0000002402007981 */ /* 0x000ea4000c1e1500 */
[----:B--2---:R-:W-:-:S05]  /*bb30*/  HADD2.F32 R0, -RZ, R0.H0_H0 ;  /* 0x20000000ff007230 */ /* 0x004fca0000004100 */
[----:B------:R-:W-:-:S04]  /*bb40*/  FMUL.FTZ R0, R0, 1 ;  /* 0x3f80000000007820 */ /* 0x000fc80000410000 */
[----:B------:R2:W3:Y:S02]  /*bb50*/  F2F.F64.F32 R18, R0 ;  /* 0x0000000000127310 */ /* 0x0004e40000201800 */
[----:B--23--:R-:W-:Y:S05]  /*bb60*/  BRA `(.L_x_3908) ;  /* 0x0000000800e87947 */ /* 0x00cfea0003800000 */
.L_x_3911:
        /* <DEDUP_REMOVED lines=10> */
.L_x_3914:
[----:B------:R-:W2:Y:S02]  /*bc10*/  LDG.E.U16 R2, desc[UR36][R2.64] ;  /* 0x0000002402027981 */ /* 0x000ea4000c1e1500 */
[----:B--2---:R-:W-:-:S05]  /*bc20*/  HADD2.F32 R0, -RZ, R2.H0_H0 ;  /* 0x20000002ff007230 */ /* 0x004fca0000004100 */
[----:B------:R-:W-:-:S04]  /*bc30*/  FMUL.FTZ R0, R0, 1 ;  /* 0x3f80000000007820 */ /* 0x000fc80000410000 */
[----:B------:R2:W3:Y:S02]  /*bc40*/  F2F.F64.F32 R18, R0 ;  /* 0x0000000000127310 */ /* 0x0004e40000201800 */
[----:B--23--:R-:W-:Y:S05]  /*bc50*/  BRA `(.L_x_3908) ;  /* 0x0000000800ac7947 */ /* 0x00cfea0003800000 */
.L_x_3913:
[----:B------:R0:W5:Y:S01]  /*bc60*/  LDG.E.64 R18, desc[UR36][R2.64] ;  /* 0x0000002402127981 */ /* 0x000162000c1e1b00 */
[----:B------:R-:W-:Y:S05]  /*bc70*/  BRA `(.L_x_3908) ;  /* 0x0000000800a47947 */ /* 0x000fea0003800000 */
.L_x_3903:
        /* <DEDUP_REMOVED lines=9> */
[----:B------:R-:W-:Y:S01]  /*bd10*/  HFMA2 R18, -RZ, RZ, 0, 0 ;  /* 0x00000000ff127431 */ /* 0x000fe200000001ff */
[----:B--2---:R-:W-:-:S04]  /*bd20*/  ISETP.NE.AND P0, PT, R2, RZ, PT ;  /* 0x000000ff0200720c */ /* 0x004fc80003f05270 */
[----:B------:R-:W-:Y:S01]  /*bd30*/  FSEL R19, RZ, 1.875, !P0 ;  /* 0x3ff00000ff137808 */ /* 0x000fe20004000000 */
[----:B------:R-:W-:Y:S08]  /*bd40*/  BRA `(.L_x_3908) ;  /* 0x0000000800707947 */ /* 0x000ff00003800000 */
.L_x_3917:
[----:B------:R4:W5:Y:S01]  /*bd50*/  LDG.E.64 R18, desc[UR36][R2.64] ;  /* 0x0000002402127981 */ /* 0x000962000c1e1b00 */
[----:B------:R-:W-:Y:S05]  /*bd60*/  BRA `(.L_x_3908) ;  /* 0x0000000800687947 */ /* 0x000fea0003800000 */
.L_x_3916:
        /* <DEDUP_REMOVED lines=27> */
.L_x_3919:
        /* <DEDUP_REMOVED lines=14> */
.L_x_3918:
[----:B------:R-:W2:Y:S02]  /*c000*/  LDG.E.U16 R0, desc[UR36][R2.64] ;  /* 0x0000002402007981 */ /* 0x000ea4000c1e1500 */
[----:B--2---:R-:W-:-:S05]  /*c010*/  SHF.L.U32 R0, R0, 0x10, RZ ;  /* 0x0000001000007819 */ /* 0x004fca00000006ff */
[----:B------:R-:W-:-:S04]  /*c020*/  FMUL.FTZ R0, R0, 1 ;  /* 0x3f80000000007820 */ /* 0x000fc80000410000 */
[----:B------:R0:W2:Y:S02]  /*c030*/  F2F.F64.F32 R18, R0 ;  /* 0x0000000000127310 */ /* 0x0000a40000201800 */
[----:B0-2---:R-:W-:Y:S05]  /*c040*/  BRA `(.L_x_3908) ;  /* 0x0000000400b07947 */ /* 0x005fea0003800000 */
.L_x_3915:
        /* <DEDUP_REMOVED lines=11> */
.L_x_3922:
        /* <DEDUP_REMOVED lines=21> */
.L_x_3924:
[----:B------:R-:W-:Y:S05]  /*c250*/  BSYNC.RECONVERGENT B0 ;  /* 0x0000000000007941 */ /* 0x000fea0003800200 */
.L_x_3923:
[----:B------:R-:W-:Y:S01]  /*c260*/  IMAD.SHL.U32 R0, R0, 0x100000, RZ ;  /* 0x0010000000007824 */ /* 0x000fe200078e00ff */
[----:B------:R-:W-:-:S04]  /*c270*/  LEA R2, R2, 0x3b800000, 0x17 ;  /* 0x3b80000002027811 */ /* 0x000fc800078eb8ff */
[----:B------:R-:W-:-:S05]  /*c280*/  LOP3.LUT R0, R2, R0, R7, 0xfe, !PT ;  /* 0x0000000002007212 */ /* 0x000fca00078efe07 */
[----:B------:R-:W-:-:S04]  /*c290*/  FMUL.FTZ R0, R0, 1 ;  /* 0x3f80000000007820 */ /* 0x000fc80000410000 */
[----:B------:R4:W0:Y:S02]  /*c2a0*/  F2F.F64.F32 R18, R0 ;  /* 0x0000000000127310 */ /* 0x0008240000201800 */
[----:B0---4-:R-:W-:Y:S05]  /*c2b0*/  BRA `(.L_x_3908) ;  /* 0x0000000400147947 */ /* 0x011fea0003800000 */
.L_x_3921:
        /* <DEDUP_REMOVED lines=21> */
.L_x_3926:
[----:B------:R-:W-:Y:S05]  /*c410*/  BSYNC.RECONVERGENT B0 ;  /* 0x0000000000007941 */ /* 0x000fea0003800200 */
.L_x_3925:
[----:B------:R-:W-:Y:S02]  /*c420*/  SHF.L.U32 R0, R0, 0x15, RZ ;  /* 0x0000001500007819 */ /* 0x000fe400000006ff */
[----:B------:R-:W-:-:S04]  /*c430*/  LEA R2, R2, 0x37800000, 0x17 ;  /* 0x3780000002027811 */ /* 0x000fc800078eb8ff */
[----:B------:R-:W-:-:S05]  /*c440*/  LOP3.LUT R0, R2, R0, R7, 0xfe, !PT ;  /* 0x0000000002007212 */ /* 0x000fca00078efe07 */
[----:B------:R-:W-:-:S04]  /*c450*/  FMUL.FTZ R0, R0, 1 ;  /* 0x3f80000000007820 */ /* 0x000fc80000410000 */
[----:B------:R4:W0:Y:S02]  /*c460*/  F2F.F64.F32 R18, R0 ;  /* 0x0000000000127310 */ /* 0x0008240000201800 */
[----:B0---4-:R-:W-:Y:S05]  /*c470*/  BRA `(.L_x_3908) ;  /* 0x0000000000a47947 */ /* 0x011fea0003800000 */
.L_x_3920:
        /* <DEDUP_REMOVED lines=18> */
.L_x_3907:
[----:B------:R-:W-:Y:S01]  /*c5a0*/  MOV R2, 0x0 ;  /* 0x0000000000027802 */ /* 0x000fe20000000f00 */
[----:B------:R-:W0:Y:S01]  /*c5b0*/  LDCU.64 UR4, c[0x4][0x118] ;  /* 0x01002300ff0477ac */ /* 0x000e220008000a00 */
[----:B------:R-:W-:Y:S02]  /*c5c0*/  HFMA2 R8, -RZ, RZ, 0, 4.64916229248046875e-06 ;  /* 0x0000004eff087431 */ /* 0x000fe400000001ff */
[----:B------:R-:W-:Y:S01]  /*c5d0*/  IMAD.MOV.U32 R12, RZ, RZ, 0x1 ;  /* 0x00000001ff0c7424 */ /* 0x000fe200078e00ff */
[----:B------:R-:W-:Y:S01]  /*c5e0*/  MOV R13, RZ ;  /* 0x000000ff000d7202 */ /* 0x000fe20000000f00 */
[----:B------:R-:W2:Y:S01]  /*c5f0*/  LDCU.64 UR6, c[0x4][0x120] ;  /* 0x01002400ff0677ac */ /* 0x000ea20008000a00 */
[----:B------:R-:W3:Y:S01]  /*c600*/  LDC.64 R2, c[0x4][R2] ;  /* 0x0100000002027b82 */ /* 0x000ee20000000a00 */
[----:B------:R-:W4:Y:S01]  /*c610*/  LDCU.64 UR8, c[0x4][0x8] ;  /* 0x01000100ff0877ac */ /* 0x000f220008000a00 */
[----:B0-----:R-:W-:Y:S01]  /*c620*/  MOV R4, UR4 ;  /* 0x0000000400047c02 */ /* 0x001fe20008000f00 */
[----:B------:R-:W-:Y:S01]  /*c630*/  IMAD.U32 R5, RZ, RZ, UR5 ;  /* 0x00000005ff057e24 */ /* 0x000fe2000f8e00ff */
[----:B--2---:R-:W-:Y:S01]  /*c640*/  MOV R6, UR6 ;  /* 0x0000000600067c02 */ /* 0x004fe20008000f00 */
[----:B------:R-:W-:Y:S01]  /*c650*/  IMAD.U32 R7, RZ, RZ, UR7 ;  /* 0x00000007ff077e24 */ /* 0x000fe2000f8e00ff */
[----:B----4-:R-:W-:Y:S01]  /*c660*/  MOV R10, UR8 ;  /* 0x00000008000a7c02 */ /* 0x010fe20008000f00 */
[----:B------:R-:W-:-:S07]  /*c670*/  IMAD.U32 R11, RZ, RZ, UR9 ;  /* 0x00000009ff0b7e24 */ /* 0x000fce000f8e00ff */
[----:B------:R-:W-:-:S07]  /*c680*/  LEPC R20, `(.L_x_3929) ;  /* 0x000000001014794e */ /* 0x000fce0000000000 */
[----:B-1-3-5:R-:W-:Y:S05]  /*c690*/  CALL.ABS.NOINC R2 ;  /* 0x0000000002007343 */ /* 0x02afea0003c00000 */
.L_x_3929:
[----:B------:R-:W-:Y:S01]  /*c6a0*/  CS2R R18, SRZ ;  /* 0x0000000000127805 */ /* 0x000fe2000001ff00 */
[----:B------:R-:W-:Y:S06]  /*c6b0*/  BRA `(.L_x_3908) ;  /* 0x0000000000147947 */ /* 0x000fec0003800000 */
.L_x_3928:
[----:B------:R-:W2:Y:S02]  /*c6c0*/  LDG.E.64 R18, desc[UR36][R2.64] ;  /* 0x0000002402127981 */ /* 0x000ea4000c1e1b00 */
[----:B--2---:R-:W4:Y:S02]  /*c6d0*/  I2F.F64.U64 R18, R18 ;  /* 0x0000001200127312 */ /* 0x004f240000301800 */
[----:B----4-:R-:W-:Y:S05]  /*c6e0*/  BRA `(.L_x_3908) ;  /* 0x0000000000087947 */ /* 0x010fea0003800000 */
.L_x_3927:
[----:B------:R-:W2:Y:S02]  /*c6f0*/  LDG.E R2, desc[UR36][R2.64] ;  /* 0x0000002402027981 */ /* 0x000ea4000c1e1900 */
[----:B--2---:R2:W3:Y:S02]  /*c700*/  I2F.F64.U32 R18, R2 ;  /* 0x0000000200127312 */ /* 0x0044e40000201800 */
.L_x_3908:
[----:B------:R-:W-:Y:S05]  /*c710*/  BSYNC.RECONVERGENT B6 ;  /* 0x0000000000067941 */ /* 0x000fea0003800200 */
.L_x_3902:
        /* <DEDUP_REMOVED lines=17> */
.L_x_3933:
[----:B-1---5:R-:W0:Y:S02]  /*c830*/  F2I.S64.F64.TRUNC R16, R16 ;  /* 0x0000001000107311 */ /* 0x022e24000030d900 */
[----:B0-----:R-:W-:-:S05]  /*c840*/  MOV R5, R16 ;  /* 0x0000001000057202 */ /* 0x001fca0000000f00 */
[----:B------:R0:W-:Y:S01]  /*c850*/  STG.E.U8 desc[UR36][R2.64], R5 ;  /* 0x0000000502007986 */ /* 0x0001e2000c101124 */
[----:B------:R-:W-:Y:S05]  /*c860*/  BRA `(.L_x_3935) ;  /* 0x0000001000e07947 */ /* 0x000fea0003800000 */
.L_x_3932:
        /* <DEDUP_REMOVED lines=9> */
.L_x_3937:
[----:B-1---5:R-:W0:Y:S02]  /*c900*/  F2I.F64.TRUNC R17, R16 ;  /* 0x0000001000117311 */ /* 0x022e24000030d100 */
[----:B0-----:R0:W-:Y:S01]  /*c910*/  STG.E desc[UR36][R2.64], R17 ;  /* 0x0000001102007986 */ /* 0x0011e2000c101924 */
[----:B------:R-:W-:Y:S05]  /*c920*/  BRA `(.L_x_3935) ;  /* 0x0000001000b07947 */ /* 0x000fea0003800000 */
.L_x_3936:
[----:B-1---5:R-:W0:Y:S02]  /*c930*/  F2I.F64.TRUNC R17, R16 ;  /* 0x0000001000117311 */ /* 0x022e24000030d100 */
[----:B0-----:R0:W-:Y:S01]  /*c940*/  STG.E.U16 desc[UR36][R2.64], R17 ;  /* 0x0000001102007986 */ /* 0x0011e2000c101524 */
[----:B------:R-:W-:Y:S05]  /*c950*/  BRA `(.L_x_3935) ;  /* 0x0000001000a47947 */ /* 0x000fea0003800000 */
.L_x_3931:
        /* <DEDUP_REMOVED lines=17> */
.L_x_3939:
        /* <DEDUP_REMOVED lines=12> */
.L_x_3938:
        /* <DEDUP_REMOVED lines=28> */
.L_x_3941:
        /* <DEDUP_REMOVED lines=23> */
.L_x_3940:
[----:B-1---5:R0:W-:Y:S01]  /*ce60*/  STG.E.64 desc[UR36][R2.64], R16 ;  /* 0x0000001002007986 */ /* 0x0221e2000c101b24 */
[----:B------:R-:W-:Y:S05]  /*ce70*/  BRA `(.L_x_3935) ;  /* 0x0000000c005c7947 */ /* 0x000fea0003800000 */
.L_x_3930:
        /* <DEDUP_REMOVED lines=13> */
.L_x_3945:
        /* <DEDUP_REMOVED lines=26> */
.L_x_3948:
[----:B------:R-:W-:-:S04]  /*d0f0*/  SHF.R.U32.HI R5, RZ, 0x18, R5 ;  /* 0x00000018ff057819 */ /* 0x000fc80000011605 */
[----:B------:R-:W-:-:S07]  /*d100*/  LOP3.LUT R0, R0, 0x80, R5, 0xf8, !PT ;  /* 0x0000008000007812 */ /* 0x000fce00078ef805 */
.L_x_3947:
[----:B------:R-:W-:Y:S05]  /*d110*/  BSYNC.RECONVERGENT B0 ;  /* 0x0000000000007941 */ /* 0x000fea0003800200 */
.L_x_3946:
[----:B------:R0:W-:Y:S01]  /*d120*/  STG.E.U8 desc[UR36][R2.64], R0 ;  /* 0x0000000002007986 */ /* 0x0001e2000c101124 */
[----:B------:R-:W-:Y:S05]  /*d130*/  BRA `(.L_x_3935) ;  /* 0x0000000800ac7947 */ /* 0x000fea0003800000 */
.L_x_3944:
        /* <DEDUP_REMOVED lines=26> */
.L_x_3951:
[----:B------:R-:W-:-:S04]  /*d2e0*/  SHF.R.U32.HI R5, RZ, 0x18, R5 ;  /* 0x00000018ff057819 */ /* 0x000fc80000011605 */
[----:B------:R-:W-:-:S07]  /*d2f0*/  LOP3.LUT R0, R0, 0x80, R5, 0xf8, !PT ;  /* 0x0000008000007812 */ /* 0x000fce00078ef805 */
.L_x_3950:
[----:B------:R-:W-:Y:S05]  /*d300*/  BSYNC.RECONVERGENT B0 ;  /* 0x0000000000007941 */ /* 0x000fea0003800200 */
.L_x_3949:
[----:B------:R0:W-:Y:S01]  /*d310*/  STG.E.U8 desc[UR36][R2.64], R0 ;  /* 0x0000000002007986 */ /* 0x0001e2000c101124 */
[----:B------:R-:W-:Y:S05]  /*d320*/  BRA `(.L_x_3935) ;  /* 0x0000000800307947 */ /* 0x000fea0003800000 */
.L_x_3943:
        /* <DEDUP_REMOVED lines=26> */
[----:B------:R-:W-:-:S05]  /*d4d0*/  @!P0 IMAD.MOV R0, RZ, RZ, R4 ;  /* 0x000000ffff008224 */ /* 0x000fca00078e0204 */
[----:B------:R-:W-:-:S05]  /*d4e0*/  @P1 MOV R5, R0 ;  /* 0x0000000000051202 */ /* 0x000fca0000000f00 */
[----:B------:R0:W-:Y:S01]  /*d4f0*/  STG.E.U8 desc[UR36][R2.64], R5 ;  /* 0x0000000502007986 */ /* 0x0001e2000c101124 */
[----:B------:R-:W-:Y:S05]  /*d500*/  BRA `(.L_x_3935) ;  /* 0x0000000400b87947 */ /* 0x000fea0003800000 */
.L_x_3953:
[----:B-1---5:R-:W0:Y:S02]  /*d510*/  F2I.U64.F64.TRUNC R16, R16 ;  /* 0x0000001000107311 */ /* 0x022e24000030d800 */
[----:B0-----:R0:W-:Y:S01]  /*d520*/  STG.E.64 desc[UR36][R2.64], R16 ;  /* 0x0000001002007986 */ /* 0x0011e2000c101b24 */
[----:B------:R-:W-:Y:S05]  /*d530*/  BRA `(.L_x_3935) ;  /* 0x0000000400ac7947 */ /* 0x000fea0003800000 */
.L_x_3952:
[----:B-1---5:R-:W0:Y:S02]  /*d540*/  F2I.U32.F64.TRUNC R17, R16 ;  /* 0x0000001000117311 */ /* 0x022e24000030d000 */
[----:B0-----:R0:W-:Y:S01]  /*d550*/  STG.E desc[UR36][R2.64], R17 ;  /* 0x0000001102007986 */ /* 0x0011e2000c101924 */
[----:B------:R-:W-:Y:S05]  /*d560*/  BRA `(.L_x_3935) ;  /* 0x0000000400a07947 */ /* 0x000fea0003800000 */
.L_x_3942:
[----:B------:R-:W-:-:S09]  /*d570*/  UISETP.GT.AND UP0, UPT, UR4, 0xe, UPT ;  /* 0x0000000e0400788c */ /* 0x000fd2000bf04270 */
[----:B------:R-:W-:Y:S05]  /*d580*/  BRA.U UP0, `(.L_x_3954) ;  /* 0x00000001003c7547 */ /* 0x000fea000b800000 */
[----:B------:R-:W-:-:S09]  /*d590*/  UISETP.NE.AND UP0, UPT, UR4, 0xa, UPT ;  /* 0x0000000a0400788c */ /* 0x000fd2000bf05270 */
[----:B------:R-:W-:Y:S05]  /*d5a0*/  BRA.U !UP0, `(.L_x_3955) ;  /* 0x00000001082c7547 */ /* 0x000fea000b800000 */
[----:B------:R-:W-:-:S09]  /*d5b0*/  UISETP.NE.AND UP0, UPT, UR4, 0xb, UPT ;  /* 0x0000000b0400788c */ /* 0x000fd2000bf05270 */
[----:B------:R-:W-:Y:S05]  /*d5c0*/  BRA.U UP0, `(.L_x_3934) ;  /* 0x0000000100447547 */ /* 0x000fea000b800000 */
[----:B---3-5:R-:W1:-:S15]  /*d5d0*/  DSETP.NEU.AND P0, PT, R18, RZ, PT ;  /* 0x000000ff1200722a */ /* 0x028e5e0003f0d000 */
        /* <DEDUP_REMOVED lines=8> */
.L_x_3955:
[----:B-1-3-5:R0:W-:Y:S01]  /*d660*/  STG.E.128 desc[UR36][R2.64], R16 ;  /* 0x0000001002007986 */ /* 0x02a1e2000c101d24 */
[----:B------:R-:W-:Y:S05]  /*d670*/  BRA `(.L_x_3935) ;  /* 0x00000004005c7947 */ /* 0x000fea0003800000 */
.L_x_3954:
[----:B------:R-:W-:-:S09]  /*d680*/  UISETP.NE.AND UP0, UPT, UR4, 0xf, UPT ;  /* 0x0000000f0400788c */ /* 0x000fd2000bf05270 */
[----:B------:R-:W-:Y:S05]  /*d690*/  BRA.U !UP0, `(.L_x_3956) ;  /* 0x0000000508287547 */ /* 0x000fea000b800000 */
[----:B------:R-:W-:-:S09]  /*d6a0*/  UISETP.NE.AND UP0, UPT, UR4, 0x17, UPT ;  /* 0x000000170400788c */ /* 0x000fd2000bf05270 */
[----:B------:R-:W-:Y:S05]  /*d6b0*/  BRA.U !UP0, `(.L_x_3957) ;  /* 0x0000000108b07547 */ /* 0x000fea000b800000 */
[----:B------:R-:W-:-:S09]  /*d6c0*/  UISETP.NE.AND UP0, UPT, UR4, 0x18, UPT ;  /* 0x000000180400788c */ /* 0x000fd2000bf05270 */
[----:B------:R-:W-:Y:S05]  /*d6d0*/  BRA.U !UP0, `(.L_x_3958) ;  /* 0x0000000108447547 */ /* 0x000fea000b800000 */
.L_x_3934:
[----:B------:R-:W-:Y:S01]  /*d6e0*/  MOV R0, 0x0 ;  /* 0x0000000000007802 */ /* 0x000fe20000000f00 */
[----:B------:R-:W0:Y:S01]  /*d6f0*/  LDCU.64 UR4, c[0x4][0x118] ;  /* 0x01002300ff0477ac */ /* 0x000e220008000a00 */
[----:B------:R-:W-:Y:S02]  /*d700*/  HFMA2 R12, -RZ, RZ, 0, 5.9604644775390625e-08 ;  /* 0x00000001ff0c7431 */ /* 0x000fe400000001ff */
[----:B------:R-:W-:Y:S01]  /*d710*/  IMAD.MOV.U32 R8, RZ, RZ, 0x65 ;  /* 0x00000065ff087424 */ /* 0x000fe200078e00ff */
[----:B------:R2:W4:Y:S01]  /*d720*/  LDC.64 R2, c[0x4][R0] ;  /* 0x0100000000027b82 */ /* 0x0005220000000a00 */
[----:B------:R-:W1:Y:S01]  /*d730*/  LDCU.64 UR6, c[0x4][0x120] ;  /* 0x01002400ff0677ac */ /* 0x000e620008000a00 */
[----:B------:R-:W-:Y:S01]  /*d740*/  IMAD.MOV.U32 R13, RZ, RZ, RZ ;  /* 0x000000ffff0d7224 */ /* 0x000fe200078e00ff */
[----:B------:R-:W3:Y:S01]  /*d750*/  LDCU.64 UR8, c[0x4][0x10] ;  /* 0x01000200ff0877ac */ /* 0x000ee20008000a00 */
[----:B0-----:R-:W-:Y:S01]  /*d760*/  IMAD.U32 R4, RZ, RZ, UR4 ;  /* 0x00000004ff047e24 */ /* 0x001fe2000f8e00ff */
[----:B------:R-:W-:Y:S01]  /*d770*/  MOV R5, UR5 ;  /* 0x0000000500057c02 */ /* 0x000fe20008000f00 */
[----:B-1----:R-:W-:Y:S01]  /*d780*/  IMAD.U32 R6, RZ, RZ, UR6 ;  /* 0x00000006ff067e24 */ /* 0x002fe2000f8e00ff */
[----:B------:R-:W-:Y:S01]  /*d790*/  MOV R7, UR7 ;  /* 0x0000000700077c02 */ /* 0x000fe20008000f00 */
[----:B---3--:R-:W-:Y:S01]  /*d7a0*/  IMAD.U32 R10, RZ, RZ, UR8 ;  /* 0x00000008ff0a7e24 */ /* 0x008fe2000f8e00ff */
[----:B--2---:R-:W-:-:S07]  /*d7b0*/  MOV R11, UR9 ;  /* 0x00000009000b7c02 */ /* 0x004fce0008000f00 */
[----:B------:R-:W-:-:S07]  /*d7c0*/  LEPC R20, `(.L_x_3959) ;  /* 0x000000001014794e */ /* 0x000fce0000000000 */
[----:B----45:R-:W-:Y:S05]  /*d7d0*/  CALL.ABS.NOINC R2 ;  /* 0x0000000002007343 */ /* 0x030fea0003c00000 */
.L_x_3959:
[----:B------:R-:W-:Y:S05]  /*d7e0*/  BRA `(.L_x_3935) ;  /* 0x0000000400007947 */ /* 0x000fea0003800000 */
.L_x_3958:
        /* <DEDUP_REMOVED lines=21> */
.L_x_3961:
[----:B------:R-:W-:Y:S05]  /*d940*/  BSYNC.RECONVERGENT B0 ;  /* 0x0000000000007941 */ /* 0x000fea0003800200 */
.L_x_3960:
[----:B------:R-:W-:-:S05]  /*d950*/  LOP3.LUT R5, R0, 0x80, R5, 0xf8, !PT ;  /* 0x0000008000057812 */ /* 0x000fca00078ef805 */
[----:B------:R0:W-:Y:S01]  /*d960*/  STG.E.U8 desc[UR36][R2.64], R5 ;  /* 0x0000000502007986 */ /* 0x0001e2000c101124 */
[----:B------:R-:W-:Y:S05]  /*d970*/  BRA `(.L_x_3935) ;  /* 0x00000000009c7947 */ /* 0x000fea0003800000 */
.L_x_3957:
        /* <DEDUP_REMOVED lines=20> */
.L_x_3963:
[----:B------:R-:W-:Y:S01]  /*dac0*/  IMAD.MOV.U32 R0, RZ, RZ, 0x7f ;  /* 0x0000007fff007424 */ /* 0x000fe200078e00ff */
[----:B------:R-:W-:-:S04]  /*dad0*/  ISETP.GT.U32.AND P0, PT, R4, 0x7f800000, PT ;  /* 0x7f8000000400780c */ /* 0x000fc80003f04070 */
[----:B------:R-:W-:-:S09]  /*dae0*/  SEL R0, R0, 0x7c, P0 ;  /* 0x0000007c00007807 */ /* 0x000fd20000000000 */
.L_x_3964:
[----:B------:R-:W-:Y:S05]  /*daf0*/  BSYNC.RECONVERGENT B0 ;  /* 0x0000000000007941 */ /* 0x000fea0003800200 */
.L_x_3962:
[----:B------:R-:W-:-:S04]  /*db00*/  SHF.R.U32.HI R5, RZ, 0x18, R5 ;  /* 0x00000018ff057819 */ /* 0x000fc80000011605 */
[----:B------:R-:W-:-:S05]  /*db10*/  LOP3.LUT R5, R0, 0x80, R5, 0xf8, !PT ;  /* 0x0000008000057812 */ /* 0x000fca00078ef805 */
[----:B------:R0:W-:Y:S01]  /*db20*/  STG.E.U8 desc[UR36][R2.64], R5 ;  /* 0x0000000502007986 */ /* 0x0001e2000c101124 */
[----:B------:R-:W-:Y:S05]  /*db30*/  BRA `(.L_x_3935) ;  /* 0x00000000002c7947 */ /* 0x000fea0003800000 */
.L_x_3956:
        /* <DEDUP_REMOVED lines=11> */
.L_x_3935:
[----:B------:R-:W-:-:S07]  /*dbf0*/  IADD3 R23, PT, PT, R23, 0x80, RZ ;  /* 0x0000008017177810 */ /* 0x000fce0007ffe0ff */
.L_x_3872:
[----:B------:R-:W-:Y:S05]  /*dc00*/  BSYNC.RECONVERGENT B7 ;  /* 0x0000000000077941 */ /* 0x000fea0003800200 */
.L_x_3871:
[----:B------:R-:W5:Y:S02]  /*dc10*/  LDCU UR4, c[0x0][0x380] ;  /* 0x00007000ff0477ac */ /* 0x000f640008000800 */
[----:B-----5:R-:W-:-:S13]  /*dc20*/  ISETP.GE.AND P0, PT, R23, UR4, PT ;  /* 0x0000000417007c0c */ /* 0x020fda000bf06270 */
[----:B------:R-:W-:Y:S05]  /*dc30*/  @P0 EXIT ;  /* 0x000000000000094d */ /* 0x000fea0003800000 */
[----:B------:R-:W5:Y:S01]  /*dc40*/  LDCU UR4, c[0x0][0x388] ;  /* 0x00007100ff0477ac */ /* 0x000f620008000800 */
[----:B0-23--:R-:W-:Y:S01]  /*dc50*/  IMAD.MOV.U32 R18, RZ, RZ, RZ ;  /* 0x000000ffff127224 */ /* 0x00dfe200078e00ff */
[----:B------:R-:W-:Y:S01]  /*dc60*/  MOV R0, RZ ;  /* 0x000000ff00007202 */ /* 0x000fe20000000f00 */
[----:B------:R-:W-:Y:S01]  /*dc70*/  IMAD.MOV.U32 R22, RZ, RZ, RZ ;  /* 0x000000ffff167224 */ /* 0x000fe200078e00ff */
[----:B-----5:R-:W-:-:S09]  /*dc80*/  UISETP.NE.AND UP0, UPT, UR4, URZ, UPT ;  /* 0x000000ff0400728c */ /* 0x020fd2000bf05270 */
[----:B------:R-:W-:Y:S05]  /*dc90*/  BRA.U !UP0, `(.L_x_3965) ;  /* 0x0000001508707547 */ /* 0x000fea000b800000 */
[----:B------:R-:W1:Y:S01]  /*dca0*/  LDCU.64 UR4, c[0x0][0x390] ;  /* 0x00007200ff0477ac */ /* 0x000e620008000a00 */
[----:B------:R-:W-:Y:S01]  /*dcb0*/  HFMA2 R22, -RZ, RZ, 0, 0 ;  /* 0x00000000ff167431 */ /* 0x000fe200000001ff */
[----:B------:R-:W0:Y:S01]  /*dcc0*/  LDCU UR6, c[0x0][0x38c] ;  /* 0x00007180ff0677ac */ /* 0x000e220008000800 */
[----:B------:R-:W2:Y:S01]  /*dcd0*/  LDCU.64 UR8, c[0x0][0x4b8] ;  /* 0x00009700ff0877ac */ /* 0x000ea20008000a00 */
[----:B------:R-:W-:Y:S02]  /*dce0*/  UISETP.NE.AND UP0, UPT, UR41, URZ, UPT ;  /* 0x000000ff2900728c */ /* 0x000fe4000bf05270 */
[----:B-1--4-:R-:W-:Y:S01]  /*dcf0*/  IMAD.HI.U32 R2, R23, UR4, R22 ;  /* 0x0000000417027c27 */ /* 0x012fe2000f8e0016 */
        /* <DEDUP_REMOVED lines=342> */
.L_x_3965:
[----:B------:R-:W1:Y:S01]  /*f260*/  LDCU.64 UR8, c[0x0][0x5f0] ;  /* 0x0000be00ff0877ac */ /* 0x000e620008000a00 */
[----:B------:R-:W-:Y:S01]  /*f270*/  BSSY.RECONVERGENT B6, `(.L_x_3966) ;  /* 0x00000ef000067945 */ /* 0x000fe20003800200 */
[----:B------:R-:W0:Y:S01]  /*f280*/  LDCU.64 UR6, c[0x0][0x5e8] ;  /* 0x0000bd00ff0677ac */ /* 0x000e220008000a00 */
[----:B------:R-:W-:-:S04]  /*f290*/  UPRMT UR4, UR39, 0x9910, URZ ;  /* 0x0000991027047896 */ /* 0x000fc800080000ff */
[----:B------:R-:W-:Y:S01]  /*f2a0*/  UISETP.GT.AND UP0, UPT, UR4, 0x9, UPT ;  /* 0x000000090400788c */ /* 0x000fe2000bf04270 */
[----:B-1--4-:R-:W-:Y:S02]  /*f2b0*/  IADD3 R2, P1, PT, R0, UR8, RZ ;  /* 0x0000000800027c10 */ /* 0x012fe4000ff3e0ff */
        /* <DEDUP_REMOVED lines=14> */
[----:B-12---:R-:W-:Y:S05]  /*f3a0*/  BRA `(.L_x_3972) ;  /* 0x0000000c006c7947 */ /* 0x006fea0003800000 */
.L_x_3970:
[----:B------:R-:W2:Y:S02]  /*f3b0*/  LDG.E.U8 R2, desc[UR36][R2.64] ;  /* 0x0000002402027981 */ /* 0x000ea4000c1e1100 */
[----:B--2---:R1:W2:Y:S02]  /*f3c0*/  I2F.F64.U16 R16, R2 ;  /* 0x0000000200107312 */ /* 0x0042a40000101800 */
[----:B-12---:R-:W-:Y:S05]  /*f3d0*/  BRA `(.L_x_3972) ;  /* 0x0000000c00607947 */ /* 0x006fea0003800000 */
.L_x_3969:
[----:B------:R-:W-:-:S09]  /*f3e0*/  UISETP.NE.AND UP0, UPT, UR4, 0x2, UPT ;  /* 0x000000020400788c */ /* 0x000fd2000bf05270 */
[----:B------:R-:W-:Y:S05]  /*f3f0*/  BRA.U !UP0, `(.L_x_3973) ;  /* 0x0000000108287547 */ /* 0x000fea000b800000 */
[----:B------:R-:W-:-:S09]  /*f400*/  UISETP.NE.AND UP0, UPT, UR4, 0x3, UPT ;  /* 0x000000030400788c */ /* 0x000fd2000bf05270 */
[----:B------:R-:W-:Y:S05]  /*f410*/  BRA.U !UP0, `(.L_x_3974) ;  /* 0x0000000108147547 */ /* 0x000fea000b800000 */
[----:B------:R-:W-:-:S09]  /*f420*/  UISETP.NE.AND UP0, UPT, UR4, 0x4, UPT ;  /* 0x000000040400788c */ /* 0x000fd2000bf05270 */
[----:B------:R-:W-:Y:S05]  /*f430*/  BRA.U UP0, `(.L_x_3971) ;  /* 0x0000000900ec7547 */ /* 0x000fea000b800000 */
[----:B------:R-:W2:Y:S02]  /*f440*/  LDG.E.64 R16, desc[UR36][R2.64] ;  /* 0x0000002402107981 */ /* 0x000ea4000c1e1b00 */
[----:B--2---:R-:W1:Y:S02]  /*f450*/  I2F.F64.S64 R16, R16 ;  /* 0x0000001000107312 */ /* 0x004e640000301c00 */
[----:B-1----:R-:W-:Y:S05]  /*f460*/  BRA `(.L_x_3972) ;  /* 0x0000000c003c7947 */ /* 0x002fea0003800000 */
.L_x_3974:
[----:B------:R-:W2:Y:S02]  /*f470*/  LDG.E R2, desc[UR36][R2.64] ;  /* 0x0000002402027981 */ /* 0x000ea4000c1e1900 */
[----:B--2---:R1:W2:Y:S02]  /*f480*/  I2F.F64 R16, R2 ;  /* 0x0000000200107312 */ /* 0x0042a40000201c00 */
[----:B-12---:R-:W-:Y:S05]  /*f490*/  BRA `(.L_x_3972) ;  /* 0x0000000c00307947 */ /* 0x006fea0003800000 */
.L_x_3973:
[----:B------:R-:W2:Y:S02]  /*f4a0*/  LDG.E.U16 R2, desc[UR36][R2.64] ;  /* 0x0000002402027981 */ /* 0x000ea4000c1e1500 */
[----:B--2---:R1:W2:Y:S02]  /*f4b0*/  I2F.F64.S16 R16, R2 ;  /* 0x0000000200107312 */ /* 0x0042a40000101c00 */
[----:B-12---:R-:W-:Y:S05]  /*f4c0*/  BRA `(.L_x_3972) ;  /* 0x0000000c00247947 */ /* 0x006fea0003800000 */
.L_x_3968:
        /* <DEDUP_REMOVED lines=10> */
.L_x_3976:
[----:B------:R-:W2:Y:S02]  /*f570*/  LDG.E.U16 R0, desc[UR36][R2.64] ;  /* 0x0000002402007981 */ /* 0x000ea4000c1e1500 */
[----:B--2---:R-:W-:-:S05]  /*f580*/  HADD2.F32 R0, -RZ, R0.H0_H0 ;  /* 0x20000000ff007230 */ /* 0x004fca0000004100 */
[----:B------:R-:W-:-:S04]  /*f590*/  FMUL.FTZ R0, R0, 1 ;  /* 0x3f80000000007820 */ /* 0x000fc80000410000 */
[----:B------:R0:W1:Y:S02]  /*f5a0*/  F2F.F64.F32 R16, R0 ;  /* 0x0000000000107310 */ /* 0x0000640000201800 */
[----:B01----:R-:W-:Y:S05]  /*f5b0*/  BRA `(.L_x_3972) ;  /* 0x0000000800e87947 */ /* 0x003fea0003800000 */
.L_x_3975:
        /* <DEDUP_REMOVED lines=10> */
.L_x_3978:
[----:B------:R-:W2:Y:S02]  /*f660*/  LDG.E.U16 R2, desc[UR36][R2.64] ;  /* 0x0000002402027981 */ /* 0x000ea4000c1e1500 */
[----:B--2---:R-:W-:-:S05]  /*f670*/  HADD2.F32 R0, -RZ, R2.H0_H0 ;  /* 0x20000002ff007230 */ /* 0x004fca0000004100 */
[----:B------:R-:W-:-:S04]  /*f680*/  FMUL.FTZ R0, R0, 1 ;  /* 0x3f80000000007820 */ /* 0x000fc80000410000 */
[----:B------:R1:W2:Y:S02]  /*f690*/  F2F.F64.F32 R16, R0 ;  /* 0x0000000000107310 */ /* 0x0002a40000201800 */
[----:B-12---:R-:W-:Y:S05]  /*f6a0*/  BRA `(.L_x_3972) ;  /* 0x0000000800ac7947 */ /* 0x006fea0003800000 */
.L_x_3977:
[----:B------:R0:W5:Y:S01]  /*f6b0*/  LDG.E.64 R16, desc[UR36][R2.64] ;  /* 0x0000002402107981 */ /* 0x000162000c1e1b00 */
[----:B------:R-:W-:Y:S05]  /*f6c0*/  BRA `(.L_x_3972) ;  /* 0x0000000800a47947 */ /* 0x000fea0003800000 */
.L_x_3967:
        /* <DEDUP_REMOVED lines=13> */
.L_x_3981:
[----:B------:R3:W5:Y:S01]  /*f7a0*/  LDG.E.64 R16, desc[UR36][R2.64] ;  /* 0x0000002402107981 */ /* 0x000762000c1e1b00 */
[----:B------:R-:W-:Y:S05]  /*f7b0*/  BRA `(.L_x_3972) ;  /* 0x0000000800687947 */ /* 0x000fea0003800000 */
.L_x_3980:
        /* <DEDUP_REMOVED lines=27> */
.L_x_3983:
        /* <DEDUP_REMOVED lines=14> */
.L_x_3982:
[----:B------:R-:W2:Y:S02]  /*fa50*/  LDG.E.U16 R0, desc[UR36][R2.64] ;  /* 0x0000002402007981 */ /* 0x000ea4000c1e1500 */
[----:B--2---:R-:W-:-:S05]  /*fa60*/  SHF.L.U32 R0, R0, 0x10, RZ ;  /* 0x0000001000007819 */ /* 0x004fca00000006ff */
[----:B------:R-:W-:-:S04]  /*fa70*/  FMUL.FTZ R0, R0, 1 ;  /* 0x3f80000000007820 */ /* 0x000fc80000410000 */
[----:B------:R3:W4:Y:S02]  /*fa80*/  F2F.F64.F32 R16, R0 ;  /* 0x0000000000107310 */ /* 0x0007240000201800 */
[----:B---34-:R-:W-:Y:S05]  /*fa90*/  BRA `(.L_x_3972) ;  /* 0x0000000400b07947 */ /* 0x018fea0003800000 */
.L_x_3979:
        /* <DEDUP_REMOVED lines=11> */
.L_x_3986:
        /* <DEDUP_REMOVED lines=21> */
.L_x_3988:
[----:B------:R-:W-:Y:S05]  /*fca0*/  BSYNC.RECONVERGENT B0 ;  /* 0x0000000000007941 */ /* 0x000fea0003800200 */
.L_x_3987:
[----:B------:R-:W-:Y:S01]  /*fcb0*/  IMAD.SHL.U32 R0, R0, 0x100000, RZ ;  /* 0x0010000000007824 */ /* 0x000fe200078e00ff */
[----:B------:R-:W-:-:S04]  /*fcc0*/  LEA R2, R2, 0x3b800000, 0x17 ;  /* 0x3b80000002027811 */ /* 0x000fc800078eb8ff */
[----:B------:R-:W-:-:S05]  /*fcd0*/  LOP3.LUT R0, R2, R0, R7, 0xfe, !PT ;  /* 0x0000000002007212 */ /* 0x000fca00078efe07 */
[----:B------:R-:W-:-:S04]  /*fce0*/  FMUL.FTZ R0, R0, 1 ;  /* 0x3f80000000007820 */ /* 0x000fc80000410000 */
[----:B------:R3:W4:Y:S02]  /*fcf0*/  F2F.F64.F32 R16, R0 ;  /* 0x0000000000107310 */ /* 0x0007240000201800 */
[----:B---34-:R-:W-:Y:S05]  /*fd00*/  BRA `(.L_x_3972) ;  /* 0x0000000400147947 */ /* 0x018fea0003800000 */
.L_x_3985:
        /* <DEDUP_REMOVED lines=21> */
.L_x_3990:
[----:B------:R-:W-:Y:S05]  /*fe60*/  BSYNC.RECONVERGENT B0 ;  /* 0x0000000000007941 */ /* 0x000fea0003800200 */
.L_x_3989:
[----:B------:R-:W-:Y:S02]  /*fe70*/  SHF.L.U32 R0, R0, 0x15, RZ ;  /* 0x0000001500007819 */ /* 0x000fe400000006ff */
[----:B------:R-:W-:-:S04]  /*fe80*/  LEA R2, R2, 0x37800000, 0x17 ;  /* 0x3780000002027811 */ /* 0x000fc800078eb8ff */
[----:B------:R-:W-:-:S05]  /*fe90*/  LOP3.LUT R0, R2, R0, R7, 0xfe, !PT ;  /* 0x0000000002007212 */ /* 0x000fca00078efe07 */
[----:B------:R-:W-:-:S04]  /*fea0*/  FMUL.FTZ R0, R0, 1 ;  /* 0x3f80000000007820 */ /* 0x000fc80000410000 */
[----:B------:R3:W4:Y:S02]  /*feb0*/  F2F.F64.F32 R16, R0 ;  /* 0x0000000000107310 */ /* 0x0007240000201800 */
[----:B---34-:R-:W-:Y:S05]  /*fec0*/  BRA `(.L_x_3972) ;  /* 0x0000000000a47947 */ /* 0x018fea0003800000 */
.L_x_3984:
        /* <DEDUP_REMOVED lines=16> */
[----:B------:R1:W2:Y:S02]  /*ffd0*/  @P0 F2F.F64.F32 R16, R0 ;  /* 0x0000000000100310 */ /* 0x0002a40000201800 */
[----:B-12---:R-:W-:Y:S05]  /*ffe0*/  BRA `(.L_x_3972) ;  /* 0x00000000005c7947 */ /* 0x006fea0003800000 */
.L_x_3971:
        /* <DEDUP_REMOVED lines=16> */
.L_x_3993:
[----:B------:R-:W-:Y:S01]  /*100f0*/  CS2R R16, SRZ ;  /* 0x0000000000107805 */ /* 0x000fe2000001ff00 */
[----:B------:R-:W-:Y:S06]  /*10100*/  BRA `(.L_x_3972) ;  /* 0x0000000000147947 */ /* 0x000fec0003800000 */
.L_x_3992:
[----:B------:R-:W2:Y:S02]  /*10110*/  LDG.E.64 R16, desc[UR36][R2.64] ;  /* 0x0000002402107981 */ /* 0x000ea4000c1e1b00 */
[----:B--2---:R-:W1:Y:S02]  /*10120*/  I2F.F64.U64 R16, R16 ;  /* 0x0000001000107312 */ /* 0x004e640000301800 */
[----:B-1----:R-:W-:Y:S05]  /*10130*/  BRA `(.L_x_3972) ;  /* 0x0000000000087947 */ /* 0x002fea0003800000 */
.L_x_3991:
[----:B------:R-:W2:Y:S02]  /*10140*/  LDG.E R2, desc[UR36][R2.64] ;  /* 0x0000002402027981 */ /* 0x000ea4000c1e1900 */
[----:B--2---:R1:W2:Y:S02]  /*10150*/  I2F.F64.U32 R16, R2 ;  /* 0x0000000200107312 */ /* 0x0042a40000201800 */
.L_x_3972:
[----:B------:R-:W-:Y:S05]  /*10160*/  BSYNC.RECONVERGENT B6 ;  /* 0x0000000000067941 */ /* 0x000fea0003800200 */
.L_x_3966:
        /* <DEDUP_REMOVED lines=15> */
[----:B------:R-:W3:Y:S02]  /*10260*/  LDG.E.S8 R2, desc[UR36][R2.64] ;  /* 0x0000002402027981 */ /* 0x000ee4000c1e1300 */
[----:B---3--:R1:W3:Y:S02]  /*10270*/  I2F.F64.S16 R18, R2 ;  /* 0x0000000200127312 */ /* 0x0082e40000101c00 */
[----:B-1-3--:R-:W-:Y:S05]  /*10280*/  BRA `(.L_x_4000) ;  /* 0x0000000c006c7947 */ /* 0x00afea0003800000 */
.L_x_3998:
[----:B------:R-:W3:Y:S02]  /*10290*/  LDG.E.U8 R2, desc[UR36][R2.64] ;  /* 0x0000002402027981 */ /* 0x000ee4000c1e1100 */
[----:B---3--:R1:W3:Y:S02]  /*102a0*/  I2F.F64.U16 R18, R2 ;  /* 0x0000000200127312 */ /* 0x0082e40000101800 */
[----:B-1-3--:R-:W-:Y:S05]  /*102b0*/  BRA `(.L_x_4000) ;  /* 0x0000000c00607947 */ /* 0x00afea0003800000 */
.L_x_3997:
[----:B------:R-:W-:-:S09]  /*102c0*/  UISETP.NE.AND UP0, UPT, UR4, 0x2, UPT ;  /* 0x000000020400788c */ /* 0x000fd2000bf05270 */
[----:B------:R-:W-:Y:S05]  /*102d0*/  BRA.U !UP0, `(.L_x_4001) ;  /* 0x0000000108287547 */ /* 0x000fea000b800000 */
[----:B------:R-:W-:-:S09]  /*102e0*/  UISETP.NE.AND UP0, UPT, UR4, 0x3, UPT ;  /* 0x000000030400788c */ /* 0x000fd2000bf05270 */
[----:B------:R-:W-:Y:S05]  /*102f0*/  BRA.U !UP0, `(.L_x_4002) ;  /* 0x0000000108147547 */ /* 0x000fea000b800000 */
[----:B------:R-:W-:-:S09]  /*10300*/  UISETP.NE.AND UP0, UPT, UR4, 0x4, UPT ;  /* 0x000000040400788c */ /* 0x000fd2000bf05270 */
[----:B------:R-:W-:Y:S05]  /*10310*/  BRA.U UP0, `(.L_x_3999) ;  /* 0x0000000900ec7547 */ /* 0x000fea000b800000 */
[----:B------:R-:W3:Y:S02]  /*10320*/  LDG.E.64 R18, desc[UR36][R2.64] ;  /* 0x0000002402127981 */ /* 0x000ee4000c1e1b00 */
[----:B---3--:R-:W1:Y:S02]  /*10330*/  I2F.F64.S64 R18, R18 ;  /* 0x0000001200127312 */ /* 0x008e640000301c00 */
[----:B-1----:R-:W-:Y:S05]  /*10340*/  BRA `(.L_x_4000) ;  /* 0x0000000c003c7947 */ /* 0x002fea0003800000 */
.L_x_4002:
[----:B------:R-:W3:Y:S02]  /*10350*/  LDG.E R2, desc[UR36][R2.64] ;  /* 0x0000002402027981 */ /* 0x000ee4000c1e1900 */
[----:B---3--:R1:W3:Y:S02]  /*10360*/  I2F.F64 R18, R2 ;  /* 0x0000000200127312 */ /* 0x0082e40000201c00 */
[----:B-1-3--:R-:W-:Y:S05]  /*10370*/  BRA `(.L_x_4000) ;  /* 0x0000000c00307947 */ /* 0x00afea0003800000 */
.L_x_4001:
[----:B------:R-:W3:Y:S02]  /*10380*/  LDG.E.U16 R2, desc[UR36][R2.64] ;  /* 0x0000002402027981 */ /* 0x000ee4000c1e1500 */
[----:B---3--:R1:W3:Y:S02]  /*10390*/  I2F.F64.S16 R18, R2 ;  /* 0x0000000200127312 */ /* 0x0082e40000101c00 */
[----:B-1-3--:R-:W-:Y:S05]  /*103a0*/  BRA `(.L_x_4000) ;  /* 0x0000000c00247947 */ /* 0x00afea0003800000 */
.L_x_3996:
[----:B------:R-:W-:-:S09]  /*103b0*/  UISETP.GT.AND UP0, UPT, UR4, 0x6, UPT ;  /* 0x000000060400788c */ /* 0x000fd2000bf04270 */
[----:B------:R-:W-:Y:S05]  /*103c0*/  BRA.U UP0, `(.L_x_4003) ;  /* 0x0000000100347547 */ /* 0x000fea000b800000 */
[----:B------:R-:W-:-:S09]  /*103d0*/  UISETP.NE.AND UP0, UPT, UR4, 0x5, UPT ;  /* 0x000000050400788c */ /* 0x000fd2000bf05270 */
[----:B------:R-:W-:Y:S05]  /*103e0*/  BRA.U !UP0, `(.L_x_4004) ;  /* 0x0000000108187547 */ /* 0x000fea000b800000 */
[----:B------:R-:W-:-:S09]  /*103f0*/  UISETP.NE.AND UP0, UPT, UR4, 0x6, UPT ;  /* 0x000000060400788c */ /* 0x000fd2000bf05270 */
[----:B------:R-:W-:Y:S05]  /*10400*/  BRA.U UP0, `(.L_x_3999) ;  /* 0x0000000900b07547 */ /* 0x000fea000b800000 */
[----:B------:R-:W3:Y:S02]  /*10410*/  LDG.E R18, desc[UR36][R2.64] ;  /* 0x0000002402127981 */ /* 0x000ee4000c1e1900 */
[----:B---3--:R-:W-:-:S06]  /*10420*/  FMUL.FTZ R18, R18, 1 ;  /* 0x3f80000012127820 */ /* 0x008fcc0000410000 */
[----:B------:R-:W0:Y:S02]  /*10430*/  F2F.F64.F32 R18, R18 ;  /* 0x0000001200127310 */ /* 0x000e240000201800 */
[----:B0-----:R-:W-:Y:S05]  /*10440*/  BRA `(.L_x_4000) ;  /* 0x0000000800fc7947 */ /* 0x001fea0003800000 */
.L_x_4004:
[----:B------:R-:W3:Y:S02]  /*10450*/  LDG.E.U16 R0, desc[UR36][R2.64] ;  /* 0x0000002402007981 */ /* 0x000ee4000c1e1500 */
[----:B---3--:R-:W-:-:S05]  /*10460*/  HADD2.F32 R0, -RZ, R0.H0_H0 ;  /* 0x20000000ff007230 */ /* 0x008fca0000004100 */
[----:B------:R-:W-:-:S04]  /*10470*/  FMUL.FTZ R0, R0, 1 ;  /* 0x3f80000000007820 */ /* 0x000fc80000410000 */
[----:B------:R0:W1:Y:S02]  /*10480*/  F2F.F64.F32 R18, R0 ;  /* 0x0000000000127310 */ /* 0x0000640000201800 */
[----:B01----:R-:W-:Y:S05]  /*10490*/  BRA `(.L_x_4000) ;  /* 0x0000000800e87947 */ /* 0x003fea0003800000 */
.L_x_4003:
[----:B------:R-:W-:-:S09]  /*104a0*/  UISETP.NE.AND UP0, UPT, UR4, 0x7, UPT ;  /* 0x000000070400788c */ /* 0x000fd2000bf05270 */
[----:B------:R-:W-:Y:S05]  /*104b0*/  BRA.U !UP0, `(.L_x_4005) ;  /* 0x0000000108347547 */ /* 0x000fea000b800000 */
[----:B------:R-:W-:-:S09]  /*104c0*/  UISETP.NE.AND UP0, UPT, UR4, 0x8, UPT ;  /* 0x000000080400788c */ /* 0x000fd2000bf05270 */
[----:B------:R-:W-:Y:S05]  /*104d0*/  BRA.U !UP0, `(.L_x_4006) ;  /* 0x0000000108187547 */ /* 0x000fea000b800000 */
[----:B------:R-:W-:-:S09]  /*104e0*/  UISETP.NE.AND UP0, UPT, UR4, 0x9, UPT ;  /* 0x000000090400788c */ /* 0x000fd2000bf05270 */
[----:B------:R-:W-:Y:S05]  /*104f0*/  BRA.U UP0, `(.L_x_3999) ;  /* 0x0000000900747547 */ /* 0x000fea000b800000 */
[----:B------:R-:W3:Y:S02]  /*10500*/  LDG.E R2, desc[UR36][R2.64] ;  /* 0x0000002402027981 */ /* 0x000ee4000c1e1900 */
[----:B---3--:R-:W-:-:S06]  /*10510*/  FMUL.FTZ R18, R2, 1 ;  /* 0x3f80000002127820 */ /* 0x008fcc0000410000 */
[----:B------:R-:W1:Y:S02]  /*10520*/  F2F.F64.F32 R18, R18 ;  /* 0x0000001200127310 */ /* 0x000e640000201800 */
[----:B-1----:R-:W-:Y:S05]  /*10530*/  BRA `(.L_x_4000) ;  /* 0x0000000800c07947 */ /* 0x002fea0003800000 */
.L_x_4006:
[----:B------:R-:W3:Y:S02]  /*10540*/  LDG.E.U16 R2, desc[UR36][R2.64] ;  /* 0x0000002402027981 */ /* 0x000ee4000c1e1500 */
[----:B---3--:R-:W-:-:S05]  /*10550*/  HADD2.F32 R0, -RZ, R2.H0_H0 ;  /* 0x20000002ff007230 */ /* 0x008fca0000004100 */
[----:B------:R-:W-:-:S04]  /*10560*/  FMUL.FTZ R0, R0, 1 ;  /* 0x3f80000000007820 */ /* 0x000fc80000410000 */
[----:B------:R1:W3:Y:S02]  /*10570*/  F2F.F64.F32 R18, R0 ;  /* 0x0000000000127310 */ /* 0x0002e40000201800 */
[----:B-1-3--:R-:W-:Y:S05]  /*10580*/  BRA `(.L_x_4000) ;  /* 0x0000000800ac7947 */ /* 0x00afea0003800000 */
.L_x_4005:
[----:B------:R0:W5:Y:S01]  /*10590*/  LDG.E.64 R18, desc[UR36][R2.64] ;  /* 0x0000002402127981 */ /* 0x000162000c1e1b00 */
[----:B------:R-:W-:Y:S05]  /*105a0*/  BRA `(.L_x_4000) ;  /* 0x0000000800a47947 */ /* 0x000fea0003800000 */
.L_x_3995:
        /* <DEDUP_REMOVED lines=8> */
[----:B------:R-:W3:Y:S01]  /*10630*/  LDG.E.U8 R2, desc[UR36][R2.64] ;  /* 0x0000002402027981 */ /* 0x000ee2000c1e1100 */
[----:B------:R-:W-:Y:S01]  /*10640*/  HFMA2 R18, -RZ, RZ, 0, 0 ;  /* 0x00000000ff127431 */ /* 0x000fe200000001ff */
[----:B---3--:R-:W-:-:S04]  /*10650*/  ISETP.NE.AND P0, PT, R2, RZ, PT ;  /* 0x000000ff0200720c */ /* 0x008fc80003f05270 */
[----:B------:R-:W-:Y:S01]  /*10660*/  FSEL R19, RZ, 1.875, !P0 ;  /* 0x3ff00000ff137808 */ /* 0x000fe20004000000 */
[----:B------:R-:W-:Y:S08]  /*10670*/  BRA `(.L_x_4000) ;  /* 0x0000000800707947 */ /* 0x000ff00003800000 */
.L_x_4009:
[----:B------:R4:W5:Y:S01]  /*10680*/  LDG.E.64 R18, desc[UR36][R2.64] ;  /* 0x0000002402127981 */ /* 0x000962000c1e1b00 */
[----:B------:R-:W-:Y:S05]  /*10690*/  BRA `(.L_x_4000) ;  /* 0x0000000800687947 */ /* 0x000fea0003800000 */
.L_x_4008:
[----:B------:R-:W-:-:S09]  /*106a0*/  UISETP.NE.AND UP0, UPT, UR4, 0xf, UPT ;  /* 0x0000000f0400788c */ /* 0x000fd2000bf05270 */
[----:B------:R-:W-:Y:S05]  /*106b0*/  BRA.U !UP0, `(.L_x_4010) ;  /* 0x00000001089c7547 */ /* 0x000fea000b800000 */
[----:B------:R-:W-:-:S09]  /*106c0*/  UISETP.NE.AND UP0, UPT, UR4, 0x17, UPT ;  /* 0x000000170400788c */ /* 0x000fd2000bf05270 */
[----:B------:R-:W-:Y:S05]  /*106d0*/  BRA.U !UP0, `(.L_x_4011) ;  /* 0x00000001085c7547 */ /* 0x000fea000b800000 */
[----:B------:R-:W-:-:S09]  /*106e0*/  UISETP.NE.AND UP0, UPT, UR4, 0x18, UPT ;  /* 0x000000180400788c */ /* 0x000fd2000bf05270 */
[----:B------:R-:W-:Y:S05]  /*106f0*/  BRA.U UP0, `(.L_x_3999) ;  /* 0x0000000500f47547 */ /* 0x000fea000b800000 */
[----:B------:R-:W3:Y:S01]  /*10700*/  LDG.E.U8 R0, desc[UR36][R2.64] ;  /* 0x0000002402007981 */ /* 0x000ee2000c1e1100 */
[----:B------:R-:W-:Y:S01]  /*10710*/  MOV R6, 0x1f ;  /* 0x0000001f00067802 */ /* 0x000fe20000000f00 */
[----:B---3--:R-:W-:-:S05]  /*10720*/  IMAD.SHL.U32 R0, R0, 0x1000000, RZ ;  /* 0x0100000000007824 */ /* 0x008fca00078e00ff */
        /* <DEDUP_REMOVED lines=18> */
.L_x_4011:
[----:B------:R-:W3:Y:S02]  /*10850*/  LDG.E.U8 R2, desc[UR36][R2.64] ;  /* 0x0000002402027981 */ /* 0x000ee4000c1e1100 */
[C---:B---3--:R-:W-:Y:S01]  /*10860*/  SHF.L.U32 R0, R2.reuse, 0x19, RZ ;  /* 0x0000001902007819 */ /* 0x048fe200000006ff */
        /* <DEDUP_REMOVED lines=10> */
[----:B------:R4:W0:Y:S02]  /*10910*/  F2F.F64.F32 R18, R0 ;  /* 0x0000000000127310 */ /* 0x0008240000201800 */
[----:B0---4-:R-:W-:Y:S05]  /*10920*/  BRA `(.L_x_4000) ;  /* 0x0000000400c47947 */ /* 0x011fea0003800000 */
.L_x_4010:
[----:B------:R-:W3:Y:S02]  /*10930*/  LDG.E.U16 R0, desc[UR36][R2.64] ;  /* 0x0000002402007981 */ /* 0x000ee4000c1e1500 */
[----:B---3--:R-:W-:-:S05]  /*10940*/  SHF.L.U32 R0, R0, 0x10, RZ ;  /* 0x0000001000007819 */ /* 0x008fca00000006ff */
[----:B------:R-:W-:-:S04]  /*10950*/  FMUL.FTZ R0, R0, 1 ;  /* 0x3f80000000007820 */ /* 0x000fc80000410000 */
[----:B------:R4:W0:Y:S02]  /*10960*/  F2F.F64.F32 R18, R0 ;  /* 0x0000000000127310 */ /* 0x0008240000201800 */
[----:B0---4-:R-:W-:Y:S05]  /*10970*/  BRA `(.L_x_4000) ;  /* 0x0000000400b07947 */ /* 0x011fea0003800000 */
.L_x_4007:
        /* <DEDUP_REMOVED lines=8> */
[----:B------:R-:W3:Y:S02]  /*10a00*/  LDG.E.U16 R2, desc[UR36][R2.64] ;  /* 0x0000002402027981 */ /* 0x000ee4000c1e1500 */
[----:B---3--:R4:W0:Y:S02]  /*10a10*/  I2F.F64.U16 R18, R2 ;  /* 0x0000000200127312 */ /* 0x0088240000101800 */
[----:B0---4-:R-:W-:Y:S05]  /*10a20*/  BRA `(.L_x_4000) ;  /* 0x0000000400847947 */ /* 0x011fea0003800000 */
.L_x_4014:
[----:B------:R-:W3:Y:S01]  /*10a30*/  LDG.E.U8 R3, desc[UR36][R2.64] ;  /* 0x0000002402037981 */ /* 0x000ee2000c1e1100 */
[----:B------:R-:W-:Y:S02]  /*10a40*/  CS2R R18, SRZ ;  /* 0x0000000000127805 */ /* 0x000fe4000001ff00 */
[----:B---3--:R-:W-:-:S13]  /*10a50*/  ISETP.NE.AND P0, PT, R3, RZ, PT ;  /* 0x000000ff0300720c */ /* 0x008fda0003f05270 */
        /* <DEDUP_REMOVED lines=18> */
.L_x_4016:
[----:B------:R-:W-:Y:S05]  /*10b80*/  BSYNC.RECONVERGENT B0 ;  /* 0x0000000000007941 */ /* 0x000fea0003800200 */
.L_x_4015:
[----:B------:R-:W-:Y:S01]  /*10b90*/  IMAD.SHL.U32 R0, R0, 0x100000, RZ ;  /* 0x0010000000007824 */ /* 0x000fe200078e00ff */
[----:B------:R-:W-:-:S04]  /*10ba0*/  LEA R2, R2, 0x3b800000, 0x17 ;  /* 0x3b80000002027811 */ /* 0x000fc800078eb8ff */
[----:B------:R-:W-:-:S05]  /*10bb0*/  LOP3.LUT R0, R2, R0, R7, 0xfe, !PT ;  /* 0x0000000002007212 */ /* 0x000fca00078efe07 */
[----:B------:R-:W-:-:S04]  /*10bc0*/  FMUL.FTZ R0, R0, 1 ;  /* 0x3f80000000007820 */ /* 0x000fc80000410000 */
[----:B------:R4:W0:Y:S02]  /*10bd0*/  F2F.F64.F32 R18, R0 ;  /* 0x0000000000127310 */ /* 0x0008240000201800 */
[----:B0---4-:R-:W-:Y:S05]  /*10be0*/  BRA `(.L_x_4000) ;  /* 0x0000000400147947 */ /* 0x011fea0003800000 */
.L_x_4013:
[----:B------:R-:W3:Y:S01]  /*10bf0*/  LDG.E.U8 R3, desc[UR36][R2.64] ;  /* 0x0000002402037981 */ /* 0x000ee2000c1e1100 */
[----:B------:R-:W-:Y:S02]  /*10c00*/  CS2R R18, SRZ ;  /* 0x0000000000127805 */ /* 0x000fe4000001ff00 */
[----:B---3--:R-:W-:-:S13]  /*10c10*/  ISETP.NE.AND P0, PT, R3, RZ, PT ;  /* 0x000000ff0300720c */ /* 0x008fda0003f05270 */
        /* <DEDUP_REMOVED lines=18> */
.L_x_4018:
[----:B------:R-:W-:Y:S05]  /*10d40*/  BSYNC.RECONVERGENT B0 ;  /* 0x0000000000007941 */ /* 0x000fea0003800200 */
.L_x_4017:
[----:B------:R-:W-:Y:S02]  /*10d50*/  SHF.L.U32 R0, R0, 0x15, RZ ;  /* 0x0000001500007819 */ /* 0x000fe400000006ff */
[----:B------:R-:W-:-:S04]  /*10d60*/  LEA R2, R2, 0x37800000, 0x17 ;  /* 0x3780000002027811 */ /* 0x000fc800078eb8ff */
[----:B------:R-:W-:-:S05]  /*10d70*/  LOP3.LUT R0, R2, R0, R7, 0xfe, !PT ;  /* 0x0000000002007212 */ /* 0x000fca00078efe07 */
[----:B------:R-:W-:-:S04]  /*10d80*/  FMUL.FTZ R0, R0, 1 ;  /* 0x3f80000000007820 */ /* 0x000fc80000410000 */
[----:B------:R4:W0:Y:S02]  /*10d90*/  F2F.F64.F32 R18, R0 ;  /* 0x0000000000127310 */ /* 0x0008240000201800 */
[----:B0---4-:R-:W-:Y:S05]  /*10da0*/  BRA `(.L_x_4000) ;  /* 0x0000000000a47947 */ /* 0x011fea0003800000 */
.L_x_4012:
[----:B------:R-:W-:-:S09]  /*10db0*/  UISETP.NE.AND UP0, UPT, UR4, 0x1c, UPT ;  /* 0x0000001c0400788c */ /* 0x000fd2000bf05270 */
[----:B------:R-:W-:Y:S05]  /*10dc0*/  BRA.U !UP0, `(.L_x_4019) ;  /* 0x0000000108947547 */ /* 0x000fea000b800000 */
[----:B------:R-:W-:-:S09]  /*10dd0*/  UISETP.NE.AND UP0, UPT, UR4, 0x1d, UPT ;  /* 0x0000001d0400788c */ /* 0x000fd2000bf05270 */
[----:B------:R-:W-:Y:S05]  /*10de0*/  BRA.U !UP0, `(.L_x_4020) ;  /* 0x0000000108807547 */ /* 0x000fea000b800000 */
[----:B------:R-:W-:-:S09]  /*10df0*/  UISETP.NE.AND UP0, UPT, UR4, 0x2c, UPT ;  /* 0x0000002c0400788c */ /* 0x000fd2000bf05270 */
[----:B------:R-:W-:Y:S05]  /*10e00*/  BRA.U UP0, `(.L_x_3999) ;  /* 0x0000000100307547 */ /* 0x000fea000b800000 */
[----:B------:R-:W3:Y:S01]  /*10e10*/  LDG.E.U8 R0, desc[UR36][R2.64] ;  /* 0x0000002402007981 */ /* 0x000ee2000c1e1100 */
[----:B------:R-:W-:Y:S02]  /*10e20*/  HFMA2 R19, -RZ, RZ, 0.5, 0 ;  /* 0x38000000ff137431 */ /* 0x000fe400000001ff */
[----:B------:R-:W-:Y:S01]  /*10e30*/  IMAD.MOV.U32 R18, RZ, RZ, 0x0 ;  /* 0x00000000ff127424 */ /* 0x000fe200078e00ff */
[----:B---3--:R-:W-:-:S13]  /*10e40*/  ISETP.NE.AND P0, PT, R0, RZ, PT ;  /* 0x000000ff0000720c */ /* 0x008fda0003f05270 */
        /* <DEDUP_REMOVED lines=8> */
.L_x_3999:
[----:B------:R-:W-:Y:S01]  /*10ed0*/  MOV R2, 0x0 ;  /* 0x0000000000027802 */ /* 0x000fe20000000f00 */
[----:B------:R-:W0:Y:S01]  /*10ee0*/  LDCU.64 UR4, c[0x4][0x118] ;  /* 0x01002300ff0477ac */ /* 0x000e220008000a00 */
[----:B------:R-:W-:Y:S02]  /*10ef0*/  HFMA2 R8, -RZ, RZ, 0, 4.64916229248046875e-06 ;  /* 0x0000004eff087431 */ /* 0x000fe400000001ff */
[----:B------:R-:W-:Y:S01]  /*10f00*/  IMAD.MOV.U32 R12, RZ, RZ, 0x1 ;  /* 0x00000001ff0c7424 */ /* 0x000fe200078e00ff */
[----:B------:R-:W-:Y:S01]  /*10f10*/  MOV R13, RZ ;  /* 0x000000ff000d7202 */ /* 0x000fe20000000f00 */
[----:B------:R-:W1:Y:S01]  /*10f20*/  LDCU.64 UR6, c[0x4][0x120] ;  /* 0x01002400ff0677ac */ /* 0x000e620008000a00 */
[----:B------:R-:W3:Y:S01]  /*10f30*/  LDC.64 R2, c[0x4][R2] ;  /* 0x0100000002027b82 */ /* 0x000ee20000000a00 */
[----:B------:R-:W4:Y:S01]  /*10f40*/  LDCU.64 UR8, c[0x4][0x8] ;  /* 0x01000100ff0877ac */ /* 0x000f220008000a00 */
[----:B0-----:R-:W-:Y:S01]  /*10f50*/  MOV R4, UR4 ;  /* 0x0000000400047c02 */ /* 0x001fe20008000f00 */
[----:B------:R-:W-:Y:S01]  /*10f60*/  IMAD.U32 R5, RZ, RZ, UR5 ;  /* 0x00000005ff057e24 */ /* 0x000fe2000f8e00ff */
[----:B-1----:R-:W-:Y:S01]  /*10f70*/  MOV R6, UR6 ;  /* 0x0000000600067c02 */ /* 0x002fe20008000f00 */
[----:B------:R-:W-:Y:S01]  /*10f80*/  IMAD.U32 R7, RZ, RZ, UR7 ;  /* 0x00000007ff077e24 */ /* 0x000fe2000f8e00ff */
[----:B----4-:R-:W-:Y:S01]  /*10f90*/  MOV R10, UR8 ;  /* 0x00000008000a7c02 */ /* 0x010fe20008000f00 */
[----:B------:R-:W-:-:S07]  /*10fa0*/  IMAD.U32 R11, RZ, RZ, UR9 ;  /* 0x00000009ff0b7e24 */ /* 0x000fce000f8e00ff */
[----:B------:R-:W-:-:S07]  /*10fb0*/  LEPC R20, `(.L_x_4021) ;  /* 0x000000001014794e */ /* 0x000fce0000000000 */
[----:B--23-5:R-:W-:Y:S05]  /*10fc0*/  CALL.ABS.NOINC R2 ;  /* 0x0000000002007343 */ /* 0x02cfea0003c00000 */
.L_x_4021:
[----:B------:R-:W-:Y:S01]  /*10fd0*/  CS2R R18, SRZ ;  /* 0x0000000000127805 */ /* 0x000fe2000001ff00 */
[----:B------:R-:W-:Y:S06]  /*10fe0*/  BRA `(.L_x_4000) ;  /* 0x0000000000147947 */ /* 0x000fec0003800000 */
.L_x_4020:
[----:B------:R-:W3:Y:S02]  /*10ff0*/  LDG.E.64 R18, desc[UR36][R2.64] ;  /* 0x0000002402127981 */ /* 0x000ee4000c1e1b00 */
[----:B---3--:R-:W4:Y:S02]  /*11000*/  I2F.F64.U64 R18, R18 ;  /* 0x0000001200127312 */ /* 0x008f240000301800 */
[----:B----4-:R-:W-:Y:S05]  /*11010*/  BRA `(.L_x_4000) ;  /* 0x0000000000087947 */ /* 0x010fea0003800000 */
.L_x_4019:
[----:B------:R-:W3:Y:S02]  /*11020*/  LDG.E R2, desc[UR36][R2.64] ;  /* 0x0000002402027981 */ /* 0x000ee4000c1e1900 */
[----:B---3--:R1:W3:Y:S02]  /*11030*/  I2F.F64.U32 R18, R2 ;  /* 0x0000000200127312 */ /* 0x0082e40000201800 */
.L_x_4000:
[----:B------:R-:W-:Y:S05]  /*11040*/  BSYNC.RECONVERGENT B6 ;  /* 0x0000000000067941 */ /* 0x000fea0003800200 */
.L_x_3994:
        /* <DEDUP_REMOVED lines=11> */
[----:B--2--5:R-:W2:Y:S02]  /*11100*/  F2I.F64.TRUNC R17, R16 ;  /* 0x0000001000117311 */ /* 0x024ea4000030d100 */
[----:B--2---:R-:W-:Y:S01]  /*11110*/  STG.E.U8 desc[UR36][R22.64], R17 ;  /* 0x0000001116007986 */ /* 0x004fe2000c101124 */
[----:B------:R-:W-:Y:S05]  /*11120*/  EXIT ;  /* 0x000000000000794d */ /* 0x000fea0003800000 */
.L_x_4025:
[----:B--2--5:R-:W0:Y:S02]  /*11130*/  F2I.S64.F64.TRUNC R16, R16 ;  /* 0x0000001000107311 */ /* 0x024e24000030d900 */
[----:B0---4-:R-:W-:-:S05]  /*11140*/  IMAD.MOV.U32 R3, RZ, RZ, R16 ;  /* 0x000000ffff037224 */ /* 0x011fca00078e0010 */
[----:B------:R-:W-:Y:S01]  /*11150*/  STG.E.U8 desc[UR36][R22.64], R3 ;  /* 0x0000000316007986 */ /* 0x000fe2000c101124 */
[----:B------:R-:W-:Y:S05]  /*11160*/  EXIT ;  /* 0x000000000000794d */ /* 0x000fea0003800000 */
.L_x_4024:
[----:B------:R-:W-:-:S09]  /*11170*/  UISETP.NE.AND UP0, UPT, UR4, 0x2, UPT ;  /* 0x000000020400788c */ /* 0x000fd2000bf05270 */
[----:B------:R-:W-:Y:S05]  /*11180*/  BRA.U !UP0, `(.L_x_4027) ;  /* 0x0000000108287547 */ /* 0x000fea000b800000 */
[----:B------:R-:W-:-:S09]  /*11190*/  UISETP.NE.AND UP0, UPT, UR4, 0x3, UPT ;  /* 0x000000030400788c */ /* 0x000fd2000bf05270 */
[----:B------:R-:W-:Y:S05]  /*111a0*/  BRA.U !UP0, `(.L_x_4028) ;  /* 0x0000000108147547 */ /* 0x000fea000b800000 */
[----:B------:R-:W-:-:S09]  /*111b0*/  UISETP.NE.AND UP0, UPT, UR4, 0x4, UPT ;  /* 0x000000040400788c */ /* 0x000fd2000bf05270 */
[----:B------:R-:W-:Y:S05]  /*111c0*/  BRA.U UP0, `(.L_x_4026) ;  /* 0x0000000d00847547 */ /* 0x000fea000b800000 */
[----:B--2--5:R-:W2:Y:S02]  /*111d0*/  F2I.S64.F64.TRUNC R16, R16 ;  /* 0x0000001000107311 */ /* 0x024ea4000030d900 */
[----:B--2---:R-:W-:Y:S01]  /*111e0*/  STG.E.64 desc[UR36][R22.64], R16 ;  /* 0x0000001016007986 */ /* 0x004fe2000c101b24 */
[----:B------:R-:W-:Y:S05]  /*111f0*/  EXIT ;  /* 0x000000000000794d */ /* 0x000fea0003800000 */
.L_x_4028:
[----:B--2--5:R-:W2:Y:S02]  /*11200*/  F2I.F64.TRUNC R17, R16 ;  /* 0x0000001000117311 */ /* 0x024ea4000030d100 */
[----:B--2---:R-:W-:Y:S01]  /*11210*/  STG.E desc[UR36][R22.64], R17 ;  /* 0x0000001116007986 */ /* 0x004fe2000c101924 */
[----:B------:R-:W-:Y:S05]  /*11220*/  EXIT ;  /* 0x000000000000794d */ /* 0x000fea0003800000 */
.L_x_4027:
[----:B--2--5:R-:W2:Y:S02]  /*11230*/  F2I.F64.TRUNC R17, R16 ;  /* 0x0000001000117311 */ /* 0x024ea4000030d100 */
[----:B--2---:R-:W-:Y:S01]  /*11240*/  STG.E.U16 desc[UR36][R22.64], R17 ;  /* 0x0000001116007986 */ /* 0x004fe2000c101524 */
[----:B------:R-:W-:Y:S05]  /*11250*/  EXIT ;  /* 0x000000000000794d */ /* 0x000fea0003800000 */
.L_x_4023:
        /* <DEDUP_REMOVED lines=8> */
[----:B0-2-45:R-:W0:-:S15]  /*112e0*/  F2F.F32.F64 R3, R16 ;  /* 0x0000001000037310 */ /* 0x035e1e0000301000 */
        /* <DEDUP_REMOVED lines=8> */
.L_x_4030:
[----:B------:R-:W-:Y:S01]  /*11370*/  UMOV UR4, 0xf0000000 ;  /* 0xf000000000047882 */ /* 0x000fe20000000000 */
[----:B------:R-:W-:Y:S01]  /*11380*/  UMOV UR5, 0x380fffff ;  /* 0x380fffff00057882 */ /* 0x000fe20000000000 */
[----:B--2--5:R-:W2:-:S15]  /*11390*/  F2F.F32.F64 R0, R16 ;  /* 0x0000001000007310 */ /* 0x024e9e0000301000 */
[----:B------:R-:W-:-:S15]  /*113a0*/  NOP ;  /* 0x0000000000007918 */ /* 0x000fde0000000000 */
[----:B------:R-:W-:-:S15]  /*113b0*/  NOP ;  /* 0x0000000000007918 */ /* 0x000fde0000000000 */
[----:B------:R-:W-:-:S15]  /*113c0*/  NOP ;  /* 0x0000000000007918 */ /* 0x000fde0000000000 */
[----:B------:R-:W-:-:S04]  /*113d0*/  NOP ;  /* 0x0000000000007918 */ /* 0x000fc80000000000 */
[----:B------:R-:W2:Y:S02]  /*113e0*/  DSETP.GEU.AND P0, PT, |R16|, UR4, PT ;  /* 0x0000000410007e2a */ /* 0x000ea4000bf0e200 */
[----:B--2---:R-:W-:-:S05]  /*113f0*/  @!P0 FMUL R0, R0, 1.175494350822287508e-38 ;  /* 0x0080000000008820 */ /* 0x004fca0000400000 */
[----:B------:R-:W-:-:S05]  /*11400*/  F2FP.F16.F32.PACK_AB R0, RZ, R0 ;  /* 0x00000000ff00723e */ /* 0x000fca00000000ff */
[----:B------:R-:W-:Y:S01]  /*11410*/  STG.E.U16 desc[UR36][R22.64], R0 ;  /* 0x0000000016007986 */ /* 0x000fe2000c101524 */
[----:B------:R-:W-:Y:S05]  /*11420*/  EXIT ;  /* 0x000000000000794d */ /* 0x000fea0003800000 */
.L_x_4029:
        /* <DEDUP_REMOVED lines=8> */
[----:B012-45:R-:W0:-:S15]  /*114b0*/  F2F.F32.F64 R2, R16 ;  /* 0x0000001000027310 */ /* 0x037e1e0000301000 */
        /* <DEDUP_REMOVED lines=19> */
.L_x_4032:
        /* <DEDUP_REMOVED lines=23> */
.L_x_4031:
[----:B--2--5:R-:W-:Y:S01]  /*11760*/  STG.E.64 desc[UR36][R22.64], R16 ;  /* 0x0000001016007986 */ /* 0x024fe2000c101b24 */
[----:B------:R-:W-:Y:S05]  /*11770*/  EXIT ;  /* 0x000000000000794d */ /* 0x000fea0003800000 */
.L_x_4022:
        /* <DEDUP_REMOVED lines=10> */
[----:B--2--5:R-:W2:Y:S02]  /*11820*/  F2I.U32.F64.TRUNC R17, R16 ;  /* 0x0000001000117311 */ /* 0x024ea4000030d000 */
[----:B--2---:R-:W-:Y:S01]  /*11830*/  STG.E.U16 desc[UR36][R22.64], R17 ;  /* 0x0000001116007986 */ /* 0x004fe2000c101524 */
[----:B------:R-:W-:Y:S05]  /*11840*/  EXIT ;  /* 0x000000000000794d */ /* 0x000fea0003800000 */
.L_x_4036:
[----:B------:R-:W-:Y:S01]  /*11850*/  UMOV UR4, 0xf0000000 ;  /* 0xf000000000047882 */ /* 0x000fe20000000000 */
[----:B------:R-:W-:Y:S01]  /*11860*/  UMOV UR5, 0x380fffff ;  /* 0x380fffff00057882 */ /* 0x000fe20000000000 */
[----:B0-2-45:R-:W0:-:S15]  /*11870*/  F2F.F32.F64 R3, R16 ;  /* 0x0000001000037310 */ /* 0x035e1e0000301000 */
        /* <DEDUP_REMOVED lines=8> */
[----:B-1----:R-:W-:-:S04]  /*11900*/  LOP3.LUT R2, R3, 0x7fffffff, RZ, 0xc0, !PT ;  /* 0x7fffffff03027812 */ /* 0x002fc800078ec0ff */
        /* <DEDUP_REMOVED lines=13> */
.L_x_4039:
[----:B------:R-:W-:-:S04]  /*119e0*/  SHF.R.U32.HI R3, RZ, 0x18, R3 ;  /* 0x00000018ff037819 */ /* 0x000fc80000011603 */
[----:B------:R-:W-:-:S04]  /*119f0*/  LOP3.LUT R0, R0, 0x80, R3, 0xf8, !PT ;  /* 0x0000008000007812 */ /* 0x000fc800078ef803 */
[----:B------:R-:W-:-:S07]  /*11a00*/  PRMT R11, R0, 0x7610, R11 ;  /* 0x00007610000b7816 */ /* 0x000fce000000000b */
.L_x_4038:
[----:B------:R-:W-:Y:S05]  /*11a10*/  BSYNC.RECONVERGENT B0 ;  /* 0x0000000000007941 */ /* 0x000fea0003800200 */
.L_x_4037:
[----:B------:R-:W-:Y:S01]  /*11a20*/  STG.E.U8 desc[UR36][R22.64], R11 ;  /* 0x0000000b16007986 */ /* 0x000fe2000c101124 */
[----:B------:R-:W-:Y:S05]  /*11a30*/  EXIT ;  /* 0x000000000000794d */ /* 0x000fea0003800000 */
.L_x_4035:
        /* <DEDUP_REMOVED lines=25> */
.L_x_4042:
[----:B------:R-:W-:-:S04]  /*11bd0*/  SHF.R.U32.HI R3, RZ, 0x18, R3 ;  /* 0x00000018ff037819 */ /* 0x000fc80000011603 */
[----:B------:R-:W-:-:S04]  /*11be0*/  LOP3.LUT R0, R0, 0x80, R3, 0xf8, !PT ;  /* 0x0000008000007812 */ /* 0x000fc800078ef803 */
[----:B------:R-:W-:-:S07]  /*11bf0*/  PRMT R11, R0, 0x7610, R11 ;  /* 0x00007610000b7816 */ /* 0x000fce000000000b */
.L_x_4041:
[----:B------:R-:W-:Y:S05]  /*11c00*/  BSYNC.RECONVERGENT B0 ;  /* 0x0000000000007941 */ /* 0x000fea0003800200 */
.L_x_4040:
[----:B------:R-:W-:Y:S01]  /*11c10*/  STG.E.U8 desc[UR36][R22.64], R11 ;  /* 0x0000000b16007986 */ /* 0x000fe2000c101124 */
[----:B------:R-:W-:Y:S05]  /*11c20*/  EXIT ;  /* 0x000000000000794d */ /* 0x000fea0003800000 */
.L_x_4034:
        /* <DEDUP_REMOVED lines=15> */
[----:B01--4-:R-:W-:-:S04]  /*11d20*/  SHF.R.U32.HI R2, RZ, 0x17, R4 ;  /* 0x00000017ff027819 */ /* 0x013fc80000011604 */
        /* <DEDUP_REMOVED lines=14> */
.L_x_4044:
[----:B--2--5:R-:W2:Y:S02]  /*11e10*/  F2I.U64.F64.TRUNC R16, R16 ;  /* 0x0000001000107311 */ /* 0x024ea4000030d800 */
[----:B--2---:R-:W-:Y:S01]  /*11e20*/  STG.E.64 desc[UR36][R22.64], R16 ;  /* 0x0000001016007986 */ /* 0x004fe2000c101b24 */
[----:B------:R-:W-:Y:S05]  /*11e30*/  EXIT ;  /* 0x000000000000794d */ /* 0x000fea0003800000 */
.L_x_4043:
[----:B--2--5:R-:W2:Y:S02]  /*11e40*/  F2I.U32.F64.TRUNC R17, R16 ;  /* 0x0000001000117311 */ /* 0x024ea4000030d000 */
[----:B--2---:R-:W-:Y:S01]  /*11e50*/  STG.E desc[UR36][R22.64], R17 ;  /* 0x0000001116007986 */ /* 0x004fe2000c101924 */
[----:B------:R-:W-:Y:S05]  /*11e60*/  EXIT ;  /* 0x000000000000794d */ /* 0x000fea0003800000 */
.L_x_4033:
[----:B------:R-:W-:-:S09]  /*11e70*/  UISETP.GT.AND UP0, UPT, UR4, 0xe, UPT ;  /* 0x0000000e0400788c */ /* 0x000fd2000bf04270 */
[----:B------:R-:W-:Y:S05]  /*11e80*/  BRA.U UP0, `(.L_x_4045) ;  /* 0x00000001003c7547 */ /* 0x000fea000b800000 */
[----:B------:R-:W-:-:S09]  /*11e90*/  UISETP.NE.AND UP0, UPT, UR4, 0xa, UPT ;  /* 0x0000000a0400788c */ /* 0x000fd2000bf05270 */
[----:B------:R-:W-:Y:S05]  /*11ea0*/  BRA.U !UP0, `(.L_x_4046) ;  /* 0x00000001082c7547 */ /* 0x000fea000b800000 */
[----:B------:R-:W-:-:S09]  /*11eb0*/  UISETP.NE.AND UP0, UPT, UR4, 0xb, UPT ;  /* 0x0000000b0400788c */ /* 0x000fd2000bf05270 */
[----:B------:R-:W-:Y:S05]  /*11ec0*/  BRA.U UP0, `(.L_x_4026) ;  /* 0x0000000100447547 */ /* 0x000fea000b800000 */
[----:B---3-5:R-:W2:-:S15]  /*11ed0*/  DSETP.NEU.AND P0, PT, R18, RZ, PT ;  /* 0x000000ff1200722a */ /* 0x028e9e0003f0d000 */
[----:B------:R-:W-:-:S15]  /*11ee0*/  NOP ;  /* 0x0000000000007918 */ /* 0x000fde0000000000 */
[----:B------:R-:W-:-:S15]  /*11ef0*/  NOP ;  /* 0x0000000000007918 */ /* 0x000fde0000000000 */
[----:B------:R-:W-:-:S15]  /*11f00*/  NOP ;  /* 0x0000000000007918 */ /* 0x000fde0000000000 */
[----:B------:R-:W-:-:S04]  /*11f10*/  NOP ;  /* 0x0000000000007918 */ /* 0x000fc80000000000 */
[----:B--2---:R-:W0:Y:S02]  /*11f20*/  DSETP.NEU.OR P0, PT, R16, RZ, P0 ;  /* 0x000000ff1000722a */ /* 0x004e24000070d400 */
[----:B0---4-:R-:W-:-:S05]  /*11f30*/  SEL R3, RZ, 0x1, !P0 ;  /* 0x00000001ff037807 */ /* 0x011fca0004000000 */
[----:B------:R-:W-:Y:S01]  /*11f40*/  STG.E.U8 desc[UR36][R22.64], R3 ;  /* 0x0000000316007986 */ /* 0x000fe2000c101124 */
[----:B------:R-:W-:Y:S05]  /*11f50*/  EXIT ;  /* 0x000000000000794d */ /* 0x000fea0003800000 */
.L_x_4046:
[----:B--23-5:R-:W-:Y:S01]  /*11f60*/  STG.E.128 desc[UR36][R22.64], R16 ;  /* 0x0000001016007986 */ /* 0x02cfe2000c101d24 */
[----:B------:R-:W-:Y:S05]  /*11f70*/  EXIT ;  /* 0x000000000000794d */ /* 0x000fea0003800000 */
.L_x_4045:
[----:B------:R-:W-:-:S09]  /*11f80*/  UISETP.NE.AND UP0, UPT, UR4, 0xf, UPT ;  /* 0x0000000f0400788c */ /* 0x000fd2000bf05270 */
[----:B------:R-:W-:Y:S05]  /*11f90*/  BRA.U !UP0, `(.L_x_4047) ;  /* 0x0000000508287547 */ /* 0x000fea000b800000 */
[----:B------:R-:W-:-:S09]  /*11fa0*/  UISETP.NE.AND UP0, UPT, UR4, 0x17, UPT ;  /* 0x000000170400788c */ /* 0x000fd2000bf05270 */
[----:B------:R-:W-:Y:S05]  /*11fb0*/  BRA.U !UP0, `(.L_x_4048) ;  /* 0x0000000108b07547 */ /* 0x000fea000b800000 */
[----:B------:R-:W-:-:S09]  /*11fc0*/  UISETP.NE.AND UP0, UPT, UR4, 0x18, UPT ;  /* 0x000000180400788c */ /* 0x000fd2000bf05270 */
[----:B------:R-:W-:Y:S05]  /*11fd0*/  BRA.U !UP0, `(.L_x_4049) ;  /* 0x0000000108447547 */ /* 0x000fea000b800000 */
.L_x_4026:
[----:B------:R-:W-:Y:S01]  /*11fe0*/  MOV R0, 0x0 ;  /* 0x0000000000007802 */ /* 0x000fe20000000f00 */
[----:B------:R-:W2:Y:S01]  /*11ff0*/  LDCU.64 UR4, c[0x4][0x118] ;  /* 0x01002300ff0477ac */ /* 0x000ea20008000a00 */
[----:B------:R-:W-:Y:S02]  /*12000*/  HFMA2 R8, -RZ, RZ, 0, 6.020069122314453125e-06 ;  /* 0x00000065ff087431 */ /* 0x000fe400000001ff */
[----:B------:R-:W-:Y:S01]  /*12010*/  IMAD.MOV.U32 R12, RZ, RZ, 0x1 ;  /* 0x00000001ff0c7424 */ /* 0x000fe200078e00ff */
[----:B01--4-:R0:W1:Y:S01]  /*12020*/  LDC.64 R2, c[0x4][R0] ;  /* 0x0100000000027b82 */ /* 0x0130620000000a00 */
[----:B------:R-:W4:Y:S01]  /*12030*/  LDCU.64 UR6, c[0x4][0x120] ;  /* 0x01002400ff0677ac */ /* 0x000f220008000a00 */
[----:B------:R-:W-:Y:S01]  /*12040*/  MOV R13, RZ ;  /* 0x000000ff000d7202 */ /* 0x000fe20000000f00 */
[----:B------:R-:W3:Y:S01]  /*12050*/  LDCU.64 UR8, c[0x4][0x10] ;  /* 0x01000200ff0877ac */ /* 0x000ee20008000a00 */
[----:B--2---:R-:W-:Y:S01]  /*12060*/  MOV R4, UR4 ;  /* 0x0000000400047c02 */ /* 0x004fe20008000f00 */
[----:B------:R-:W-:Y:S01]  /*12070*/  IMAD.U32 R5, RZ, RZ, UR5 ;  /* 0x00000005ff057e24 */ /* 0x000fe2000f8e00ff */
[----:B----4-:R-:W-:Y:S01]  /*12080*/  MOV R6, UR6 ;  /* 0x0000000600067c02 */ /* 0x010fe20008000f00 */
[----:B------:R-:W-:Y:S01]  /*12090*/  IMAD.U32 R7, RZ, RZ, UR7 ;  /* 0x00000007ff077e24 */ /* 0x000fe2000f8e00ff */
[----:B---3--:R-:W-:Y:S01]  /*120a0*/  MOV R10, UR8 ;  /* 0x00000008000a7c02 */ /* 0x008fe20008000f00 */
[----:B0-----:R-:W-:-:S07]  /*120b0*/  IMAD.U32 R11, RZ, RZ, UR9 ;  /* 0x00000009ff0b7e24 */ /* 0x001fce000f8e00ff */
[----:B------:R-:W-:-:S07]  /*120c0*/  LEPC R20, `(.L_x_4050) ;  /* 0x000000001014794e */ /* 0x000fce0000000000 */
[----:B-1---5:R-:W-:Y:S05]  /*120d0*/  CALL.ABS.NOINC R2 ;  /* 0x0000000002007343 */ /* 0x022fea0003c00000 */
.L_x_4050:
[----:B------:R-:W-:Y:S05]  /*120e0*/  EXIT ;  /* 0x000000000000794d */ /* 0x000fea0003800000 */
.L_x_4049:
[----:B------:R-:W-:Y:S01]  /*120f0*/  UMOV UR4, 0xf0000000 ;  /* 0xf000000000047882 */ /* 0x000fe20000000000 */
[----:B------:R-:W-:Y:S01]  /*12100*/  UMOV UR5, 0x380fffff ;  /* 0x380fffff00057882 */ /* 0x000fe20000000000 */
[----:B--2--5:R-:W2:-:S15]  /*12110*/  F2F.F32.F64 R5, R16 ;  /* 0x0000001000057310 */ /* 0x024e9e0000301000 */
[----:B------:R-:W-:-:S15]  /*12120*/  NOP ;  /* 0x0000000000007918 */ /* 0x000fde0000000000 */
[----:B------:R-:W-:-:S15]  /*12130*/  NOP ;  /* 0x0000000000007918 */ /* 0x000fde0000000000 */
[----:B------:R-:W-:-:S15]  /*12140*/  NOP ;  /* 0x0000000000007918 */ /* 0x000fde0000000000 */
[----:B------:R-:W-:-:S04]  /*12150*/  NOP ;  /* 0x0000000000007918 */ /* 0x000fc80000000000 */
[----:B------:R-:W2:Y:S01]  /*12160*/  DSETP.GEU.AND P0, PT, |R16|, UR4, PT ;  /* 0x0000000410007e2a */ /* 0x000ea2000bf0e200 */
[----:B------:R-:W-:Y:S01]  /*12170*/  BSSY.RECONVERGENT B0, `(.L_x_4051) ;  /* 0x000000d000007945 */ /* 0x000fe20003800200 */
[----:B--2---:R-:W-:Y:S01]  /*12180*/  @!P0 FMUL R5, R5, 1.175494350822287508e-38 ;  /* 0x0080000005058820 */ /* 0x004fe20000400000 */
[----:B------:R-:W-:-:S04]  /*12190*/  IMAD.MOV.U32 R0, RZ, RZ, 0x7f ;  /* 0x0000007fff007424 */ /* 0x000fc800078e00ff */
[----:B01--4-:R-:W-:Y:S02]  /*121a0*/  LOP3.LUT R2, R5, 0x7fffffff, RZ, 0xc0, !PT ;  /* 0x7fffffff05027812 */ /* 0x013fe400078ec0ff */
        /* <DEDUP_REMOVED lines=9> */
.L_x_4052:
[----:B------:R-:W-:Y:S05]  /*12240*/  BSYNC.RECONVERGENT B0 ;  /* 0x0000000000007941 */ /* 0x000fea0003800200 */
.L_x_4051:
[----:B------:R-:W-:-:S05]  /*12250*/  LOP3.LUT R3, R0, 0x80, R3, 0xf8, !PT ;  /* 0x0000008000037812 */ /* 0x000fca00078ef803 */
[----:B------:R-:W-:Y:S01]  /*12260*/  STG.E.U8 desc[UR36][R22.64], R3 ;  /* 0x0000000316007986 */ /* 0x000fe2000c101124 */
[----:B------:R-:W-:Y:S05]  /*12270*/  EXIT ;  /* 0x000000000000794d */ /* 0x000fea0003800000 */
.L_x_4048:
        /* <DEDUP_REMOVED lines=9> */
[----:B0-----:R-:W-:-:S05]  /*12310*/  @!P0 FMUL R3, R3, 1.175494350822287508e-38 ;  /* 0x0080000003038820 */ /* 0x001fca0000400000 */
[----:B-1----:R-:W-:-:S04]  /*12320*/  LOP3.LUT R2, R3, 0x7fffffff, RZ, 0xc0, !PT ;  /* 0x7fffffff03027812 */ /* 0x002fc800078ec0ff */
        /* <DEDUP_REMOVED lines=9> */
.L_x_4054:
[----:B------:R-:W-:Y:S02]  /*123c0*/  ISETP.GT.U32.AND P0, PT, R2, 0x7f800000, PT ;  /* 0x7f8000000200780c */ /* 0x000fe40003f04070 */
[----:B------:R-:W-:-:S04]  /*123d0*/  MOV R0, 0x7f ;  /* 0x0000007f00007802 */ /* 0x000fc80000000f00 */
[----:B------:R-:W-:-:S07]  /*123e0*/  SEL R0, R0, 0x7c, P0 ;  /* 0x0000007c00007807 */ /* 0x000fce0000000000 */
.L_x_4055:
[----:B------:R-:W-:Y:S05]  /*123f0*/  BSYNC.RECONVERGENT B0 ;  /* 0x0000000000007941 */ /* 0x000fea0003800200 */
.L_x_4053:
[----:B------:R-:W-:-:S04]  /*12400*/  SHF.R.U32.HI R3, RZ, 0x18, R3 ;  /* 0x00000018ff037819 */ /* 0x000fc80000011603 */
[----:B------:R-:W-:-:S05]  /*12410*/  LOP3.LUT R3, R0, 0x80, R3, 0xf8, !PT ;  /* 0x0000008000037812 */ /* 0x000fca00078ef803 */
[----:B------:R-:W-:Y:S01]  /*12420*/  STG.E.U8 desc[UR36][R22.64], R3 ;  /* 0x0000000316007986 */ /* 0x000fe2000c101124 */
[----:B------:R-:W-:Y:S05]  /*12430*/  EXIT ;  /* 0x000000000000794d */ /* 0x000fea0003800000 */
.L_x_4047:
        /* <DEDUP_REMOVED lines=9> */
[----:B------:R-:W-:-:S05]  /*124d0*/  F2FP.BF16.F32.PACK_AB R0, RZ, R0 ;  /* 0x00000000ff00723e */ /* 0x000fca00000010ff */
[----:B------:R-:W-:Y:S01]  /*124e0*/  STG.E.U16 desc[UR36][R22.64], R0 ;  /* 0x0000000016007986 */ /* 0x000fe2000c101524 */
[----:B------:R-:W-:Y:S05]  /*124f0*/  EXIT ;  /* 0x000000000000794d */ /* 0x000fea0003800000 */
.L_x_4056:
        /* <DEDUP_REMOVED lines=16> */
.L_x_4498:


//--------------------- .text._ZN2at6native27unrolled_elementwise_kernelIZZZNS0_54_GLOBAL__N__7dbc7496_16_ComplexKernel_cu_1520ed90_304119complex_kernel_cudaERNS_14TensorIteratorEENKUlvE_clEvENKUlvE_clEvEUlddE_St5arrayIPcLm3EELi4E23TrivialOffsetCalculatorILi2EjESB_ILi1EjENS0_6memory12LoadWithCastILi2EEENSE_13StoreWithCastILi1EEEEEviT_T0_T2_T3_T4_T5_ --------------------------
	.section	.text._ZN2at6native27unrolled_elementwise_kernelIZZZNS0_54_GLOBAL__N__7dbc7496_16_ComplexKernel_cu_1520ed90_304119complex_kernel_cudaERNS_14TensorIteratorEENKUlvE_clEvENKUlvE_clEvEUlddE_St5arrayIPcLm3EELi4E23TrivialOffsetCalculatorILi2EjESB_ILi1EjENS0_6memory12LoadWithCastILi2EEENSE_13StoreWithCastILi1EEEEEviT_T0_T2_T3_T4_T5_,"ax",@progbits
	.align	128
        .global         _ZN2at6native27unrolled_elementwise_kernelIZZZNS0_54_GLOBAL__N__7dbc7496_16_ComplexKernel_cu_1520ed90_304119complex_kernel_cudaERNS_14TensorIteratorEENKUlvE_clEvENKUlvE_clEvEUlddE_St5arrayIPcLm3EELi4E23TrivialOffsetCalculatorILi2EjESB_ILi1EjENS0_6memory12LoadWithCastILi2EEENSE_13StoreWithCastILi1EEEEEviT_T0_T2_T3_T4_T5_
        .type           _ZN2at6native27unrolled_elementwise_kernelIZZZNS0_54_GLOBAL__N__7dbc7496_16_ComplexKernel_cu_1520ed90_304119complex_kernel_cudaERNS_14TensorIteratorEENKUlvE_clEvENKUlvE_clEvEUlddE_St5arrayIPcLm3EELi4E23TrivialOffsetCalculatorILi2EjESB_ILi1EjENS0_6memory12LoadWithCastILi2EEENSE_13StoreWithCastILi1EEEEEviT_T0_T2_T3_T4_T5_,@function
        .size           _ZN2at6native27unrolled_elementwise_kernelIZZZNS0_54_GLOBAL__N__7dbc7496_16_ComplexKernel_cu_1520ed90_304119complex_kernel_cudaERNS_14TensorIteratorEENKUlvE_clEvENKUlvE_clEvEUlddE_St5arrayIPcLm3EELi4E23TrivialOffsetCalculatorILi2EjESB_ILi1EjENS0_6memory12LoadWithCastILi2EEENSE_13StoreWithCastILi1EEEEEviT_T0_T2_T3_T4_T5_,(.L_x_4499 - _ZN2at6native27unrolled_elementwise_kernelIZZZNS0_54_GLOBAL__N__7dbc7496_16_ComplexKernel_cu_1520ed90_304119complex_kernel_cudaERNS_14TensorIteratorEENKUlvE_clEvENKUlvE_clEvEUlddE_St5arrayIPcLm3EELi4E23TrivialOffsetCalculatorILi2EjESB_ILi1EjENS0_6memory12LoadWithCastILi2EEENSE_13StoreWithCastILi1EEEEEviT_T0_T2_T3_T4_T5_)
        .other          _ZN2at6native27unrolled_elementwise_kernelIZZZNS0_54_GLOBAL__N__7dbc7496_16_ComplexKernel_cu_1520ed90_304119complex_kernel_cudaERNS_14TensorIteratorEENKUlvE_clEvENKUlvE_clEvEUlddE_St5arrayIPcLm3EELi4E23TrivialOffsetCalculatorILi2EjESB_ILi1EjENS0_6memory12LoadWithCastILi2EEENSE_13StoreWithCastILi1EEEEEviT_T0_T2_T3_T4_T5_,@"STO_CUDA_ENTRY STV_DEFAULT"
_ZN2at6native27unrolled_elementwise_kernelIZZZNS0_54_GLOBAL__N__7dbc7496_16_ComplexKernel_cu_1520ed90_304119complex_kernel_cudaERNS_14TensorIteratorEENKUlvE_clEvENKUlvE_clEvEUlddE_St5arrayIPcLm3EELi4E23TrivialOffsetCalculatorILi2EjESB_ILi1EjENS0_6memory12LoadWithCastILi2EEENSE_13StoreWithCastILi1EEEEEviT_T0_T2_T3_T4_T5_:
.text._ZN2at6native27unrolled_elementwise_kernelIZZZNS0_54_GLOBAL__N__7dbc7496_16_ComplexKernel_cu_1520ed90_304119complex_kernel_cudaERNS_14TensorIteratorEENKUlvE_clEvENKUlvE_clEvEUlddE_St5arrayIPcLm3EELi4E23TrivialOffsetCalculatorILi2EjESB_ILi1EjENS0_6memory12LoadWithCastILi2EEENSE_13StoreWithCastILi1EEEEEviT_T0_T2_T3_T4_T5_:
        /* <DEDUP_REMOVED lines=8> */
[----:B------:R-:W-:Y:S01]  /*0080*/  CS2R R34, SRZ ;  /* 0x0000000000227805 */ /* 0x000fe2000001ff00 */
        /* <DEDUP_REMOVED lines=26> */
.L_x_4063:
[----:B------:R-:W2:Y:S02]  /*0230*/  LDG.E.U8 R4, desc[UR36][R4.64] ;  /* 0x0000002404047981 */ /* 0x000ea4000c1e1100 */
[----:B--2---:R0:W1:Y:S02]  /*0240*/  I2F.F64.U16 R32, R4 ;  /* 0x0000000400207312 */ /* 0x0040640000101800 */
[----:B01----:R-:W-:Y:S05]  /*0250*/  BRA `(.L_x_4065) ;  /* 0x0000000c00647947 */ /* 0x003fea0003800000 */
.L_x_4062:
        /* <DEDUP_REMOVED lines=9> */
.L_x_4067:
[----:B------:R-:W2:Y:S02]  /*02f0*/  LDG.E R4, desc[UR36][R4.64] ;  /* 0x0000002404047981 */ /* 0x000ea4000c1e1900 */
[----:B--2---:R0:W1:Y:S02]  /*0300*/  I2F.F64 R32, R4 ;  /* 0x0000000400207312 */ /* 0x0040640000201c00 */
[----:B01----:R-:W-:Y:S05]  /*0310*/  BRA `(.L_x_4065) ;  /* 0x0000000c00347947 */ /* 0x003fea0003800000 */
.L_x_4066:
[----:B------:R-:W2:Y:S02]  /*0320*/  LDG.E.U16 R4, desc[UR36][R4.64] ;  /* 0x0000002404047981 */ /* 0x000ea4000c1e1500 */
[----:B--2---:R0:W1:Y:S02]  /*0330*/  I2F.F64.S16 R32, R4 ;  /* 0x0000000400207312 */ /* 0x0040640000101c00 */
[----:B01----:R-:W-:Y:S05]  /*0340*/  BRA `(.L_x_4065) ;  /* 0x0000000c00287947 */ /* 0x003fea0003800000 */
.L_x_4061:
        /* <DEDUP_REMOVED lines=10> */
.L_x_4069:
[----:B------:R-:W2:Y:S02]  /*03f0*/  LDG.E.U16 R0, desc[UR36][R4.64] ;  /* 0x0000002404007981 */ /* 0x000ea4000c1e1500 */
[----:B--2---:R-:W-:-:S05]  /*0400*/  HADD2.F32 R0, -RZ, R0.H0_H0 ;  /* 0x20000000ff007230 */ /* 0x004fca0000004100 */
[----:B------:R-:W-:-:S04]  /*0410*/  FMUL.FTZ R0, R0, 1 ;  /* 0x3f80000000007820 */ /* 0x000fc80000410000 */
[----:B------:R1:W2:Y:S02]  /*0420*/  F2F.F64.F32 R32, R0 ;  /* 0x0000000000207310 */ /* 0x0002a40000201800 */
[----:B-12---:R-:W-:Y:S05]  /*0430*/  BRA `(.L_x_4065) ;  /* 0x0000000800ec7947 */ /* 0x006fea0003800000 */
.L_x_4068:
        /* <DEDUP_REMOVED lines=10> */
.L_x_4071:
[----:B------:R-:W2:Y:S02]  /*04e0*/  LDG.E.U16 R4, desc[UR36][R4.64] ;  /* 0x0000002404047981 */ /* 0x000ea4000c1e1500 */
[----:B--2---:R-:W-:-:S05]  /*04f0*/  HADD2.F32 R0, -RZ, R4.H0_H0 ;  /* 0x20000004ff007230 */ /* 0x004fca0000004100 */
[----:B------:R-:W-:-:S04]  /*0500*/  FMUL.FTZ R0, R0, 1 ;  /* 0x3f80000000007820 */ /* 0x000fc80000410000 */
[----:B------:R1:W2:Y:S02]  /*0510*/  F2F.F64.F32 R32, R0 ;  /* 0x0000000000207310 */ /* 0x0002a40000201800 */
[----:B-12---:R-:W-:Y:S05]  /*0520*/  BRA `(.L_x_4065) ;  /* 0x0000000800b07947 */ /* 0x006fea0003800000 */
.L_x_4070:
[----:B------:R0:W5:Y:S01]  /*0530*/  LDG.E.64 R32, desc[UR36][R4.64] ;  /* 0x0000002404207981 */ /* 0x000162000c1e1b00 */
[----:B------:R-:W-:Y:S05]  /*0540*/  BRA `(.L_x_4065) ;  /* 0x0000000800a87947 */ /* 0x000fea0003800000 */
.L_x_4060:
        /* <DEDUP_REMOVED lines=13> */
.L_x_4074:
[----:B------:R1:W5:Y:S01]  /*0620*/  LDG.E.64 R32, desc[UR36][R4.64] ;  /* 0x0000002404207981 */ /* 0x000362000c1e1b00 */
[----:B------:R-:W-:Y:S05]  /*0630*/  BRA `(.L_x_4065) ;  /* 0x00000008006c7947 */ /* 0x000fea0003800000 */
.L_x_4073:
        /* <DEDUP_REMOVED lines=27> */
.L_x_4076:
        /* <DEDUP_REMOVED lines=15> */
.L_x_4075:
[----:B------:R-:W2:Y:S02]  /*08e0*/  LDG.E.U16 R0, desc[UR36][R4.64] ;  /* 0x0000002404007981 */ /* 0x000ea4000c1e1500 */
[----:B--2---:R-:W-:-:S04]  /*08f0*/  IMAD.U32 R0, R0, 0x10000, RZ ;  /* 0x0001000000007824 */ /* 0x004fc800078e00ff */
[----:B------:R-:W-:-:S04]  /*0900*/  FMUL.FTZ R0, R0, 1 ;  /* 0x3f80000000007820 */ /* 0x000fc80000410000 */
[----:B------:R2:W3:Y:S02]  /*0910*/  F2F.F64.F32 R32, R0 ;  /* 0x0000000000207310 */ /* 0x0004e40000201800 */
[----:B--23--:R-:W-:Y:S05]  /*0920*/  BRA `(.L_x_4065) ;  /* 0x0000000400b07947 */ /* 0x00cfea0003800000 */
.L_x_4072:
        /* <DEDUP_REMOVED lines=11> */
.L_x_4079:
        /* <DEDUP_REMOVED lines=21> */
.L_x_4081:
[----:B------:R-:W-:Y:S05]  /*0b30*/  BSYNC.RECONVERGENT B0 ;  /* 0x0000000000007941 */ /* 0x000fea0003800200 */
.L_x_4080:
[----:B------:R-:W-:Y:S01]  /*0b40*/  IMAD.SHL.U32 R0, R0, 0x100000, RZ ;  /* 0x0010000000007824 */ /* 0x000fe200078e00ff */
[----:B------:R-:W-:-:S04]  /*0b50*/  LEA R3, R3, 0x3b800000, 0x17 ;  /* 0x3b80000003037811 */ /* 0x000fc800078eb8ff */
[----:B------:R-:W-:-:S05]  /*0b60*/  LOP3.LUT R0, R3, R0, R7, 0xfe, !PT ;  /* 0x0000000003007212 */ /* 0x000fca00078efe07 */
[----:B------:R-:W-:-:S04]  /*0b70*/  FMUL.FTZ R0, R0, 1 ;  /* 0x3f80000000007820 */ /* 0x000fc80000410000 */
[----:B------:R4:W0:Y:S02]  /*0b80*/  F2F.F64.F32 R32, R0 ;  /* 0x0000000000207310 */ /* 0x0008240000201800 */
[----:B0---4-:R-:W-:Y:S05]  /*0b90*/  BRA `(.L_x_4065) ;  /* 0x0000000400147947 */ /* 0x011fea0003800000 */
.L_x_4078:
        /* <DEDUP_REMOVED lines=21> */
.L_x_4083:
[----:B------:R-:W-:Y:S05]  /*0cf0*/  BSYNC.RECONVERGENT B0 ;  /* 0x0000000000007941 */ /* 0x000fea0003800200 */
.L_x_4082:
[----:B------:R-:W-:Y:S01]  /*0d00*/  IMAD.SHL.U32 R0, R0, 0x200000, RZ ;  /* 0x0020000000007824 */ /* 0x000fe200078e00ff */
[----:B------:R-:W-:-:S04]  /*0d10*/  LEA R3, R3, 0x37800000, 0x17 ;  /* 0x3780000003037811 */ /* 0x000fc800078eb8ff */
[----:B------:R-:W-:-:S05]  /*0d20*/  LOP3.LUT R0, R3, R0, R7, 0xfe, !PT ;  /* 0x0000000003007212 */ /* 0x000fca00078efe07 */
[----:B------:R-:W-:-:S04]  /*0d30*/  FMUL.FTZ R0, R0, 1 ;  /* 0x3f80000000007820 */ /* 0x000fc80000410000 */
[----:B------:R4:W0:Y:S02]  /*0d40*/  F2F.F64.F32 R32, R0 ;  /* 0x0000000000207310 */ /* 0x0008240000201800 */
[----:B0---4-:R-:W-:Y:S05]  /*0d50*/  BRA `(.L_x_4065) ;  /* 0x0000000000a47947 */ /* 0x011fea0003800000 */
.L_x_4077:
[----:B------:R-:W-:-:S09]  /*0d60*/  UISETP.NE.AND UP0, UPT, UR4, 0x1c, UPT ;  /* 0x0000001c0400788c */ /* 0x000fd2000bf05270 */
[----:B------:R-:W-:Y:S05]  /*0d70*/  BRA.U !UP0, `(.L_x_4084) ;  /* 0x0000000108947547 */ /* 0x000fea000b800000 */
[----:B------:R-:W-:-:S09]  /*0d80*/  UISETP.NE.AND UP0, UPT, UR4, 0x1d, UPT ;  /* 0x0000001d0400788c */ /* 0x000fd2000bf05270 */
[----:B------:R-:W-:Y:S05]  /*0d90*/  BRA.U !UP0, `(.L_x_4085) ;  /* 0x0000000108807547 */ /* 0x000fea000b800000 */
[----:B------:R-:W-:-:S09]  /*0da0*/  UISETP.NE.AND UP0, UPT, UR4, 0x2c, UPT ;  /* 0x0000002c0400788c */ /* 0x000fd2000bf05270 */
[----:B------:R-:W-:Y:S05]  /*0db0*/  BRA.U !UP0, `(.L_x_4086) ;  /* 0x0000000108487547 */ /* 0x000fea000b800000 */
.L_x_4064:
        /* <DEDUP_REMOVED lines=16> */
.L_x_4087:
[----:B------:R-:W-:Y:S01]  /*0ec0*/  CS2R R32, SRZ ;  /* 0x0000000000207805 */ /* 0x000fe2000001ff00 */
[----:B------:R-:W-:Y:S06]  /*0ed0*/  BRA `(.L_x_4065) ;  /* 0x0000000000447947 */ /* 0x000fec0003800000 */
.L_x_4086:
        /* <DEDUP_REMOVED lines=12> */
.L_x_4085:
[----:B------:R-:W2:Y:S02]  /*0fa0*/  LDG.E.64 R32, desc[UR36][R4.64] ;  /* 0x0000002404207981 */ /* 0x000ea4000c1e1b00 */
[----:B--2---:R-:W4:Y:S02]  /*0fb0*/  I2F.F64.U64 R32, R32 ;  /* 0x0000002000207312 */ /* 0x004f240000301800 */
[----:B----4-:R-:W-:Y:S05]  /*0fc0*/  BRA `(.L_x_4065) ;  /* 0x0000000000087947 */ /* 0x010fea0003800000 */
.L_x_4084:
[----:B------:R-:W2:Y:S02]  /*0fd0*/  LDG.E R4, desc[UR36][R4.64] ;  /* 0x0000002404047981 */ /* 0x000ea4000c1e1900 */
[----:B--2---:R2:W3:Y:S02]  /*0fe0*/  I2F.F64.U32 R32, R4 ;  /* 0x0000000400207312 */ /* 0x0044e40000201800 */
.L_x_4065:
[----:B------:R-:W-:Y:S05]  /*0ff0*/  BSYNC.RECONVERGENT B6 ;  /* 0x0000000000067941 */ /* 0x000fea0003800200 */
.L_x_4059:
        /* <DEDUP_REMOVED lines=20> */
.L_x_4092:
[----:B------:R-:W2:Y:S02]  /*1140*/  LDG.E.U8 R4, desc[UR36][R4.64] ;  /* 0x0000002404047981 */ /* 0x000ea4000c1e1100 */
[----:B--2---:R0:W1:Y:S02]  /*1150*/  I2F.F64.U16 R34, R4 ;  /* 0x0000000400227312 */ /* 0x0040640000101800 */
[----:B01----:R-:W-:Y:S05]  /*1160*/  BRA `(.L_x_4094) ;  /* 0x0000000c00647947 */ /* 0x003fea0003800000 */
.L_x_4091:
        /* <DEDUP_REMOVED lines=9> */
.L_x_4096:
[----:B------:R-:W2:Y:S02]  /*1200*/  LDG.E R4, desc[UR36][R4.64] ;  /* 0x0000002404047981 */ /* 0x000ea4000c1e1900 */
[----:B--2---:R0:W1:Y:S02]  /*1210*/  I2F.F64 R34, R4 ;  /* 0x0000000400227312 */ /* 0x0040640000201c00 */
[----:B01----:R-:W-:Y:S05]  /*1220*/  BRA `(.L_x_4094) ;  /* 0x0000000c00347947 */ /* 0x003fea0003800000 */
.L_x_4095:
[----:B------:R-:W2:Y:S02]  /*1230*/  LDG.E.U16 R4, desc[UR36][R4.64] ;  /* 0x0000002404047981 */ /* 0x000ea4000c1e1500 */
[----:B--2---:R0:W1:Y:S02]  /*1240*/  I2F.F64.S16 R34, R4 ;  /* 0x0000000400227312 */ /* 0x0040640000101c00 */
[----:B01----:R-:W-:Y:S05]  /*1250*/  BRA `(.L_x_4094) ;  /* 0x0000000c00287947 */ /* 0x003fea0003800000 */
.L_x_4090:
        /* <DEDUP_REMOVED lines=10> */
.L_x_4098:
[----:B------:R-:W2:Y:S02]  /*1300*/  LDG.E.U16 R0, desc[UR36][R4.64] ;  /* 0x0000002404007981 */ /* 0x000ea4000c1e1500 */
[----:B--2---:R-:W-:-:S05]  /*1310*/  HADD2.F32 R0, -RZ, R0.H0_H0 ;  /* 0x20000000ff007230 */ /* 0x004fca0000004100 */
[----:B------:R-:W-:-:S04]  /*1320*/  FMUL.FTZ R0, R0, 1 ;  /* 0x3f80000000007820 */ /* 0x000fc80000410000 */
[----:B------:R4:W0:Y:S02]  /*1330*/  F2F.F64.F32 R34, R0 ;  /* 0x0000000000227310 */ /* 0x0008240000201800 */
[----:B0---4-:R-:W-:Y:S05]  /*1340*/  BRA `(.L_x_4094) ;  /* 0x0000000800ec7947 */ /* 0x011fea0003800000 */
.L_x_4097:
        /* <DEDUP_REMOVED lines=10> */
.L_x_4100:
[----:B------:R-:W2:Y:S02]  /*13f0*/  LDG.E.U16 R4, desc[UR36][R4.64] ;  /* 0x0000002404047981 */ /* 0x000ea4000c1e1500 */
[----:B--2---:R-:W-:-:S05]  /*1400*/  HADD2.F32 R0, -RZ, R4.H0_H0 ;  /* 0x20000004ff007230 */ /* 0x004fca0000004100 */
[----:B------:R-:W-:-:S04]  /*1410*/  FMUL.FTZ R0, R0, 1 ;  /* 0x3f80000000007820 */ /* 0x000fc80000410000 */
[----:B------:R0:W1:Y:S02]  /*1420*/  F2F.F64.F32 R34, R0 ;  /* 0x0000000000227310 */ /* 0x0000640000201800 */
[----:B01----:R-:W-:Y:S05]  /*1430*/  BRA `(.L_x_4094) ;  /* 0x0000000800b07947 */ /* 0x003fea0003800000 */
.L_x_4099:
[----:B------:R4:W5:Y:S01]  /*1440*/  LDG.E.64 R34, desc[UR36][R4.64] ;  /* 0x0000002404227981 */ /* 0x000962000c1e1b00 */
[----:B------:R-:W-:Y:S05]  /*1450*/  BRA `(.L_x_4094) ;  /* 0x0000000800a87947 */ /* 0x000fea0003800000 */
.L_x_4089:
        /* <DEDUP_REMOVED lines=13> */
.L_x_4103:
[----:B------:R0:W5:Y:S01]  /*1530*/  LDG.E.64 R34, desc[UR36][R4.64] ;  /* 0x0000002404227981 */ /* 0x000162000c1e1b00 */
[----:B------:R-:W-:Y:S05]  /*1540*/  BRA `(.L_x_4094) ;  /* 0x00000008006c7947 */ /* 0x000fea0003800000 */
.L_x_4102:
        /* <DEDUP_REMOVED lines=27> */
.L_x_4105:
        /* <DEDUP_REMOVED lines=15> */
.L_x_4104:
[----:B------:R-:W2:Y:S02]  /*17f0*/  LDG.E.U16 R0, desc[UR36][R4.64] ;  /* 0x0000002404007981 */ /* 0x000ea4000c1e1500 */
[----:B--2---:R-:W-:-:S04]  /*1800*/  IMAD.U32 R0, R0, 0x10000, RZ ;  /* 0x0001000000007824 */ /* 0x004fc800078e00ff */
[----:B------:R-:W-:-:S04]  /*1810*/  FMUL.FTZ R0, R0, 1 ;  /* 0x3f80000000007820 */ /* 0x000fc80000410000 */
[----:B------:R0:W1:Y:S02]  /*1820*/  F2F.F64.F32 R34, R0 ;  /* 0x0000000000227310 */ /* 0x0000640000201800 */
[----:B01----:R-:W-:Y:S05]  /*1830*/  BRA `(.L_x_4094) ;  /* 0x0000000400b07947 */ /* 0x003fea0003800000 */
.L_x_4101:
        /* <DEDUP_REMOVED lines=11> */
.L_x_4108:
        /* <DEDUP_REMOVED lines=21> */
.L_x_4110:
[----:B------:R-:W-:Y:S05]  /*1a40*/  BSYNC.RECONVERGENT B0 ;  /* 0x0000000000007941 */ /* 0x000fea0003800200 */
.L_x_4109:
[----:B------:R-:W-:Y:S01]  /*1a50*/  IMAD.SHL.U32 R0, R0, 0x100000, RZ ;  /* 0x0010000000007824 */ /* 0x000fe200078e00ff */
[----:B------:R-:W-:-:S04]  /*1a60*/  LEA R3, R3, 0x3b800000, 0x17 ;  /* 0x3b80000003037811 */ /* 0x000fc800078eb8ff */
[----:B------:R-:W-:-:S05]  /*1a70*/  LOP3.LUT R0, R3, R0, R7, 0xfe, !PT ;  /* 0x0000000003007212 */ /* 0x000fca00078efe07 */
[----:B------:R-:W-:-:S04]  /*1a80*/  FMUL.FTZ R0, R0, 1 ;  /* 0x3f80000000007820 */ /* 0x000fc80000410000 */
[----:B------:R4:W0:Y:S02]  /*1a90*/  F2F.F64.F32 R34, R0 ;  /* 0x0000000000227310 */ /* 0x0008240000201800 */
[----:B0---4-:R-:W-:Y:S05]  /*1aa0*/  BRA `(.L_x_4094) ;  /* 0x0000000400147947 */ /* 0x011fea0003800000 */
.L_x_4107:
        /* <DEDUP_REMOVED lines=21> */
.L_x_4112:
[----:B------:R-:W-:Y:S05]  /*1c00*/  BSYNC.RECONVERGENT B0 ;  /* 0x0000000000007941 */ /* 0x000fea0003800200 */
.L_x_4111:
[----:B------:R-:W-:Y:S01]  /*1c10*/  IMAD.SHL.U32 R0, R0, 0x200000, RZ ;  /* 0x0020000000007824 */ /* 0x000fe200078e00ff */
[----:B------:R-:W-:-:S04]  /*1c20*/  LEA R3, R3, 0x37800000, 0x17 ;  /* 0x3780000003037811 */ /* 0x000fc800078eb8ff */
[----:B------:R-:W-:-:S05]  /*1c30*/  LOP3.LUT R0, R3, R0, R7, 0xfe, !PT ;  /* 0x0000000003007212 */ /* 0x000fca00078efe07 */
[----:B------:R-:W-:-:S04]  /*1c40*/  FMUL.FTZ R0, R0, 1 ;  /* 0x3f80000000007820 */ /* 0x000fc80000410000 */
[----:B------:R4:W0:Y:S02]  /*1c50*/  F2F.F64.F32 R34, R0 ;  /* 0x0000000000227310 */ /* 0x0008240000201800 */
[----:B0---4-:R-:W-:Y:S05]  /*1c60*/  BRA `(.L_x_4094) ;  /* 0x0000000000a47947 */ /* 0x011fea0003800000 */
.L_x_4106:
[----:B------:R-:W-:-:S09]  /*1c70*/  UISETP.NE.AND UP0, UPT, UR4, 0x1c, UPT ;  /* 0x0000001c0400788c */ /* 0x000fd2000bf05270 */
[----:B------:R-:W-:Y:S05]  /*1c80*/  BRA.U !UP0, `(.L_x_4113) ;  /* 0x0000000108947547 */ /* 0x000fea000b800000 */
[----:B------:R-:W-:-:S09]  /*1c90*/  UISETP.NE.AND UP0, UPT, UR4, 0x1d, UPT ;  /* 0x0000001d0400788c */ /* 0x000fd2000bf05270 */
[----:B------:R-:W-:Y:S05]  /*1ca0*/  BRA.U !UP0, `(.L_x_4114) ;  /* 0x0000000108807547 */ /* 0x000fea000b800000 */
[----:B------:R-:W-:-:S09]  /*1cb0*/  UISETP.NE.AND UP0, UPT, UR4, 0x2c, UPT ;  /* 0x0000002c0400788c */ /* 0x000fd2000bf05270 */
[----:B------:R-:W-:Y:S05]  /*1cc0*/  BRA.U !UP0, `(.L_x_4115) ;  /* 0x0000000108487547 */ /* 0x000fea000b800000 */
.L_x_4093:
        /* <DEDUP_REMOVED lines=16> */
.L_x_4116:
[----:B------:R-:W-:Y:S01]  /*1dd0*/  CS2R R34, SRZ ;  /* 0x0000000000227805 */ /* 0x000fe2000001ff00 */
[----:B------:R-:W-:Y:S06]  /*1de0*/  BRA `(.L_x_4094) ;  /* 0x0000000000447947 */ /* 0x000fec0003800000 */
.L_x_4115:
        /* <DEDUP_REMOVED lines=12> */
.L_x_4114:
[----:B------:R-:W2:Y:S02]  /*1eb0*/  LDG.E.64 R34, desc[UR36][R4.64] ;  /* 0x0000002404227981 */ /* 0x000ea4000c1e1b00 */
[----:B--2---:R-:W1:Y:S02]  /*1ec0*/  I2F.F64.U64 R34, R34 ;  /* 0x0000002200227312 */ /* 0x004e640000301800 */
[----:B-1----:R-:W-:Y:S05]  /*1ed0*/  BRA `(.L_x_4094) ;  /* 0x0000000000087947 */ /* 0x002fea0003800000 */
.L_x_4113:
[----:B------:R-:W2:Y:S02]  /*1ee0*/  LDG.E R4, desc[UR36][R4.64] ;  /* 0x0000002404047981 */ /* 0x000ea4000c1e1900 */
[----:B--2---:R1:W2:Y:S02]  /*1ef0*/  I2F.F64.U32 R34, R4 ;  /* 0x0000000400227312 */ /* 0x0042a40000201800 */
.L_x_4094:
[----:B------:R-:W-:Y:S05]  /*1f00*/  BSYNC.RECONVERGENT B6 ;  /* 0x0000000000067941 */ /* 0x000fea0003800200 */
.L_x_4088:
[----:B------:R-:W-:-:S07]  /*1f10*/  VIADD R23, R37, 0x80 ;  /* 0x0000008025177836 */ /* 0x000fce0000000000 */
.L_x_4058:
[----:B------:R-:W-:Y:S05]  /*1f20*/  BSYNC.RECONVERGENT B7 ;  /* 0x0000000000077941 */ /* 0x000fea0003800200 */
.L_x_4057:
        /* <DEDUP_REMOVED lines=26> */
.L_x_4123:
[----:B------:R-:W4:Y:S02]  /*20d0*/  LDG.E.U8 R4, desc[UR36][R4.64] ;  /* 0x0000002404047981 */ /* 0x000f24000c1e1100 */
[----:B----4-:R0:W1:Y:S02]  /*20e0*/  I2F.F64.U16 R30, R4 ;  /* 0x00000004001e7312 */ /* 0x0100640000101800 */
[----:B01----:R-:W-:Y:S05]  /*20f0*/  BRA `(.L_x_4125) ;  /* 0x0000000c00647947 */ /* 0x003fea0003800000 */
.L_x_4122:
        /* <DEDUP_REMOVED lines=9> */
.L_x_4127:
[----:B------:R-:W4:Y:S02]  /*2190*/  LDG.E R4, desc[UR36][R4.64] ;  /* 0x0000002404047981 */ /* 0x000f24000c1e1900 */
[----:B----4-:R0:W1:Y:S02]  /*21a0*/  I2F.F64 R30, R4 ;  /* 0x00000004001e7312 */ /* 0x0100640000201c00 */
[----:B01----:R-:W-:Y:S05]  /*21b0*/  BRA `(.L_x_4125) ;  /* 0x0000000c00347947 */ /* 0x003fea0003800000 */
.L_x_4126:
[----:B------:R-:W4:Y:S02]  /*21c0*/  LDG.E.U16 R4, desc[UR36][R4.64] ;  /* 0x0000002404047981 */ /* 0x000f24000c1e1500 */
[----:B----4-:R0:W1:Y:S02]  /*21d0*/  I2F.F64.S16 R30, R4 ;  /* 0x00000004001e7312 */ /* 0x0100640000101c00 */
[----:B01----:R-:W-:Y:S05]  /*21e0*/  BRA `(.L_x_4125) ;  /* 0x0000000c00287947 */ /* 0x003fea0003800000 */
.L_x_4121:
        /* <DEDUP_REMOVED lines=10> */
.L_x_4129:
[----:B------:R-:W4:Y:S02]  /*2290*/  LDG.E.U16 R0, desc[UR36][R4.64] ;  /* 0x0000002404007981 */ /* 0x000f24000c1e1500 */
[----:B----4-:R-:W-:-:S05]  /*22a0*/  HADD2.F32 R0, -RZ, R0.H0_H0 ;  /* 0x20000000ff007230 */ /* 0x010fca0000004100 */
[----:B------:R-:W-:-:S04]  /*22b0*/  FMUL.FTZ R0, R0, 1 ;  /* 0x3f80000000007820 */ /* 0x000fc80000410000 */
[----:B------:R0:W1:Y:S02]  /*22c0*/  F2F.F64.F32 R30, R0 ;  /* 0x00000000001e7310 */ /* 0x0000640000201800 */
[----:B01----:R-:W-:Y:S05]  /*22d0*/  BRA `(.L_x_4125) ;  /* 0x0000000800ec7947 */ /* 0x003fea0003800000 */
.L_x_4128:
        /* <DEDUP_REMOVED lines=10> */
.L_x_4131:
[----:B------:R-:W4:Y:S02]  /*2380*/  LDG.E.U16 R4, desc[UR36][R4.64] ;  /* 0x0000002404047981 */ /* 0x000f24000c1e1500 */
[----:B----4-:R-:W-:-:S05]  /*2390*/  HADD2.F32 R0, -RZ, R4.H0_H0 ;  /* 0x20000004ff007230 */ /* 0x010fca0000004100 */
[----:B------:R-:W-:-:S04]  /*23a0*/  FMUL.FTZ R0, R0, 1 ;  /* 0x3f80000000007820 */ /* 0x000fc80000410000 */
[----:B------:R0:W1:Y:S02]  /*23b0*/  F2F.F64.F32 R30, R0 ;  /* 0x00000000001e7310 */ /* 0x0000640000201800 */
[----:B01----:R-:W-:Y:S05]  /*23c0*/  BRA `(.L_x_4125) ;  /* 0x0000000800b07947 */ /* 0x003fea0003800000 */
.L_x_4130:
[----:B------:R0:W5:Y:S01]  /*23d0*/  LDG.E.64 R30, desc[UR36][R4.64] ;  /* 0x00000024041e7981 */ /* 0x000162000c1e1b00 */
[----:B------:R-:W-:Y:S05]  /*23e0*/  BRA `(.L_x_4125) ;  /* 0x0000000800a87947 */ /* 0x000fea0003800000 */
.L_x_4120:
        /* <DEDUP_REMOVED lines=13> */
.L_x_4134:
[----:B------:R4:W5:Y:S01]  /*24c0*/  LDG.E.64 R30, desc[UR36][R4.64] ;  /* 0x00000024041e7981 */ /* 0x000962000c1e1b00 */
[----:B------:R-:W-:Y:S05]  /*24d0*/  BRA `(.L_x_4125) ;  /* 0x00000008006c7947 */ /* 0x000fea0003800000 */
.L_x_4133:
        /* <DEDUP_REMOVED lines=27> */
.L_x_4136:
        /* <DEDUP_REMOVED lines=15> */
.L_x_4135:
[----:B------:R-:W4:Y:S02]  /*2780*/  LDG.E.U16 R0, desc[UR36][R4.64] ;  /* 0x0000002404007981 */ /* 0x000f24000c1e1500 */
[----:B----4-:R-:W-:-:S04]  /*2790*/  IMAD.U32 R0, R0, 0x10000, RZ ;  /* 0x0001000000007824 */ /* 0x010fc800078e00ff */
[----:B------:R-:W-:-:S04]  /*27a0*/  FMUL.FTZ R0, R0, 1 ;  /* 0x3f80000000007820 */ /* 0x000fc80000410000 */
[----:B------:R0:W1:Y:S02]  /*27b0*/  F2F.F64.F32 R30, R0 ;  /* 0x00000000001e7310 */ /* 0x0000640000201800 */
[----:B01----:R-:W-:Y:S05]  /*27c0*/  BRA `(.L_x_4125) ;  /* 0x0000000400b07947 */ /* 0x003fea0003800000 */
.L_x_4132:
        /* <DEDUP_REMOVED lines=11> */
.L_x_4139:
        /* <DEDUP_REMOVED lines=21> */
.L_x_4141:
[----:B------:R-:W-:Y:S05]  /*29d0*/  BSYNC.RECONVERGENT B0 ;  /* 0x0000000000007941 */ /* 0x000fea0003800200 */
.L_x_4140:
[----:B------:R-:W-:Y:S01]  /*29e0*/  IMAD.SHL.U32 R0, R0, 0x100000, RZ ;  /* 0x0010000000007824 */ /* 0x000fe200078e00ff */
[----:B------:R-:W-:-:S04]  /*29f0*/  LEA R3, R3, 0x3b800000, 0x17 ;  /* 0x3b80000003037811 */ /* 0x000fc800078eb8ff */
[----:B------:R-:W-:-:S05]  /*2a00*/  LOP3.LUT R0, R3, R0, R7, 0xfe, !PT ;  /* 0x0000000003007212 */ /* 0x000fca00078efe07 */
[----:B------:R-:W-:-:S04]  /*2a10*/  FMUL.FTZ R0, R0, 1 ;  /* 0x3f80000000007820 */ /* 0x000fc80000410000 */
[----:B------:R4:W0:Y:S02]  /*2a20*/  F2F.F64.F32 R30, R0 ;  /* 0x00000000001e7310 */ /* 0x0008240000201800 */
[----:B0---4-:R-:W-:Y:S05]  /*2a30*/  BRA `(.L_x_4125) ;  /* 0x0000000400147947 */ /* 0x011fea0003800000 */
.L_x_4138:
        /* <DEDUP_REMOVED lines=21> */
.L_x_4143:
[----:B------:R-:W-:Y:S05]  /*2b90*/  BSYNC.RECONVERGENT B0 ;  /* 0x0000000000007941 */ /* 0x000fea0003800200 */
.L_x_4142:
[----:B------:R-:W-:Y:S01]  /*2ba0*/  IMAD.SHL.U32 R0, R0, 0x200000, RZ ;  /* 0x0020000000007824 */ /* 0x000fe200078e00ff */
[----:B------:R-:W-:-:S04]  /*2bb0*/  LEA R3, R3, 0x37800000, 0x17 ;  /* 0x3780000003037811 */ /* 0x000fc800078eb8ff */
[----:B------:R-:W-:-:S05]  /*2bc0*/  LOP3.LUT R0, R3, R0, R7, 0xfe, !PT ;  /* 0x0000000003007212 */ /* 0x000fca00078efe07 */
[----:B------:R-:W-:-:S04]  /*2bd0*/  FMUL.FTZ R0, R0, 1 ;  /* 0x3f80000000007820 */ /* 0x000fc80000410000 */
[----:B------:R4:W0:Y:S02]  /*2be0*/  F2F.F64.F32 R30, R0 ;  /* 0x00000000001e7310 */ /* 0x0008240000201800 */
[----:B0---4-:R-:W-:Y:S05]  /*2bf0*/  BRA `(.L_x_4125) ;  /* 0x0000000000a47947 */ /* 0x011fea0003800000 */
.L_x_4137:
        /* <DEDUP_REMOVED lines=18> */
.L_x_4124:
        /* <DEDUP_REMOVED lines=16> */
.L_x_4146:
[----:B------:R-:W-:Y:S01]  /*2e20*/  CS2R R30, SRZ ;  /* 0x00000000001e7805 */ /* 0x000fe2000001ff00 */
[----:B------:R-:W-:Y:S06]  /*2e30*/  BRA `(.L_x_4125) ;  /* 0x0000000000147947 */ /* 0x000fec0003800000 */
.L_x_4145:
[----:B------:R-:W4:Y:S02]  /*2e40*/  LDG.E.64 R30, desc[UR36][R4.64] ;  /* 0x00000024041e7981 */ /* 0x000f24000c1e1b00 */
[----:B----4-:R-:W0:Y:S02]  /*2e50*/  I2F.F64.U64 R30, R30 ;  /* 0x0000001e001e7312 */ /* 0x010e240000301800 */
[----:B0-----:R-:W-:Y:S05]  /*2e60*/  BRA `(.L_x_4125) ;  /* 0x0000000000087947 */ /* 0x001fea0003800000 */
.L_x_4144:
[----:B------:R-:W4:Y:S02]  /*2e70*/  LDG.E R4, desc[UR36][R4.64] ;  /* 0x0000002404047981 */ /* 0x000f24000c1e1900 */
[----:B----4-:R0:W1:Y:S02]  /*2e80*/  I2F.F64.U32 R30, R4 ;  /* 0x00000004001e7312 */ /* 0x0100640000201800 */
.L_x_4125:
[----:B------:R-:W-:Y:S05]  /*2e90*/  BSYNC.RECONVERGENT B6 ;  /* 0x0000000000067941 */ /* 0x000fea0003800200 */
.L_x_4119:
        /* <DEDUP_REMOVED lines=20> */
.L_x_4151:
[----:B------:R-:W4:Y:S02]  /*2fe0*/  LDG.E.U8 R4, desc[UR36][R4.64] ;  /* 0x0000002404047981 */ /* 0x000f24000c1e1100 */
[----:B----4-:R0:W4:Y:S02]  /*2ff0*/  I2F.F64.U16 R28, R4 ;  /* 0x00000004001c7312 */ /* 0x0101240000101800 */
[----:B0---4-:R-:W-:Y:S05]  /*3000*/  BRA `(.L_x_4153) ;  /* 0x0000000c00647947 */ /* 0x011fea0003800000 */
.L_x_4150:
        /* <DEDUP_REMOVED lines=9> */
.L_x_4155:
[----:B------:R-:W4:Y:S02]  /*30a0*/  LDG.E R4, desc[UR36][R4.64] ;  /* 0x0000002404047981 */ /* 0x000f24000c1e1900 */
[----:B----4-:R0:W4:Y:S02]  /*30b0*/  I2F.F64 R28, R4 ;  /* 0x00000004001c7312 */ /* 0x0101240000201c00 */
[----:B0---4-:R-:W-:Y:S05]  /*30c0*/  BRA `(.L_x_4153) ;  /* 0x0000000c00347947 */ /* 0x011fea0003800000 */
.L_x_4154:
[----:B------:R-:W4:Y:S02]  /*30d0*/  LDG.E.U16 R4, desc[UR36][R4.64] ;  /* 0x0000002404047981 */ /* 0x000f24000c1e1500 */
[----:B----4-:R0:W4:Y:S02]  /*30e0*/  I2F.F64.S16 R28, R4 ;  /* 0x00000004001c7312 */ /* 0x0101240000101c00 */
[----:B0---4-:R-:W-:Y:S05]  /*30f0*/  BRA `(.L_x_4153) ;  /* 0x0000000c00287947 */ /* 0x011fea0003800000 */
.L_x_4149:
        /* <DEDUP_REMOVED lines=10> */
.L_x_4157:
[----:B------:R-:W4:Y:S02]  /*31a0*/  LDG.E.U16 R0, desc[UR36][R4.64] ;  /* 0x0000002404007981 */ /* 0x000f24000c1e1500 */
[----:B----4-:R-:W-:-:S05]  /*31b0*/  HADD2.F32 R0, -RZ, R0.H0_H0 ;  /* 0x20000000ff007230 */ /* 0x010fca0000004100 */
[----:B------:R-:W-:-:S04]  /*31c0*/  FMUL.FTZ R0, R0, 1 ;  /* 0x3f80000000007820 */ /* 0x000fc80000410000 */
[----:B------:R4:W0:Y:S02]  /*31d0*/  F2F.F64.F32 R28, R0 ;  /* 0x00000000001c7310 */ /* 0x0008240000201800 */
[----:B0---4-:R-:W-:Y:S05]  /*31e0*/  BRA `(.L_x_4153) ;  /* 0x0000000800ec7947 */ /* 0x011fea0003800000 */
.L_x_4156:
        /* <DEDUP_REMOVED lines=10> */
.L_x_4159:
[----:B------:R-:W4:Y:S02]  /*3290*/  LDG.E.U16 R4, desc[UR36][R4.64] ;  /* 0x0000002404047981 */ /* 0x000f24000c1e1500 */
[----:B----4-:R-:W-:-:S05]  /*32a0*/  HADD2.F32 R0, -RZ, R4.H0_H0 ;  /* 0x20000004ff007230 */ /* 0x010fca0000004100 */
[----:B------:R-:W-:-:S04]  /*32b0*/  FMUL.FTZ R0, R0, 1 ;  /* 0x3f80000000007820 */ /* 0x000fc80000410000 */
[----:B------:R0:W4:Y:S02]  /*32c0*/  F2F.F64.F32 R28, R0 ;  /* 0x00000000001c7310 */ /* 0x0001240000201800 */
[----:B0---4-:R-:W-:Y:S05]  /*32d0*/  BRA `(.L_x_4153) ;  /* 0x0000000800b07947 */ /* 0x011fea0003800000 */
.L_x_4158:
[----:B------:R0:W5:Y:S01]  /*32e0*/  LDG.E.64 R28, desc[UR36][R4.64] ;  /* 0x00000024041c7981 */ /* 0x000162000c1e1b00 */
[----:B------:R-:W-:Y:S05]  /*32f0*/  BRA `(.L_x_4153) ;  /* 0x0000000800a87947 */ /* 0x000fea0003800000 */
.L_x_4148:
        /* <DEDUP_REMOVED lines=13> */
.L_x_4162:
[----:B------:R0:W5:Y:S01]  /*33d0*/  LDG.E.64 R28, desc[UR36][R4.64] ;  /* 0x00000024041c7981 */ /* 0x000162000c1e1b00 */
[----:B------:R-:W-:Y:S05]  /*33e0*/  BRA `(.L_x_4153) ;  /* 0x00000008006c7947 */ /* 0x000fea0003800000 */
.L_x_4161:
        /* <DEDUP_REMOVED lines=27> */
.L_x_4164:
        /* <DEDUP_REMOVED lines=15> */
.L_x_4163:
[----:B------:R-:W4:Y:S02]  /*3690*/  LDG.E.U16 R0, desc[UR36][R4.64] ;  /* 0x0000002404007981 */ /* 0x000f24000c1e1500 */
[----:B----4-:R-:W-:-:S04]  /*36a0*/  IMAD.U32 R0, R0, 0x10000, RZ ;  /* 0x0001000000007824 */ /* 0x010fc800078e00ff */
[----:B------:R-:W-:-:S04]  /*36b0*/  FMUL.FTZ R0, R0, 1 ;  /* 0x3f80000000007820 */ /* 0x000fc80000410000 */
[----:B------:R0:W4:Y:S02]  /*36c0*/  F2F.F64.F32 R28, R0 ;  /* 0x00000000001c7310 */ /* 0x0001240000201800 */
[----:B0---4-:R-:W-:Y:S05]  /*36d0*/  BRA `(.L_x_4153) ;  /* 0x0000000400b07947 */ /* 0x011fea0003800000 */
.L_x_4160:
        /* <DEDUP_REMOVED lines=11> */
.L_x_4167:
        /* <DEDUP_REMOVED lines=21> */
.L_x_4169:
[----:B------:R-:W-:Y:S05]  /*38e0*/  BSYNC.RECONVERGENT B0 ;  /* 0x0000000000007941 */ /* 0x000fea0003800200 */
.L_x_4168:
[----:B------:R-:W-:Y:S01]  /*38f0*/  IMAD.SHL.U32 R0, R0, 0x100000, RZ ;  /* 0x0010000000007824 */ /* 0x000fe200078e00ff */
[----:B------:R-:W-:-:S04]  /*3900*/  LEA R3, R3, 0x3b800000, 0x17 ;  /* 0x3b80000003037811 */ /* 0x000fc800078eb8ff */
[----:B------:R-:W-:-:S05]  /*3910*/  LOP3.LUT R0, R3, R0, R7, 0xfe, !PT ;  /* 0x0000000003007212 */ /* 0x000fca00078efe07 */
[----:B------:R-:W-:-:S04]  /*3920*/  FMUL.FTZ R0, R0, 1 ;  /* 0x3f80000000007820 */ /* 0x000fc80000410000 */
[----:B------:R0:W4:Y:S02]  /*3930*/  F2F.F64.F32 R28, R0 ;  /* 0x00000000001c7310 */ /* 0x0001240000201800 */
[----:B0---4-:R-:W-:Y:S05]  /*3940*/  BRA `(.L_x_4153) ;  /* 0x0000000400147947 */ /* 0x011fea0003800000 */
.L_x_4166:
        /* <DEDUP_REMOVED lines=21> */
.L_x_4171:
[----:B------:R-:W-:Y:S05]  /*3aa0*/  BSYNC.RECONVERGENT B0 ;  /* 0x0000000000007941 */ /* 0x000fea0003800200 */
.L_x_4170:
[----:B------:R-:W-:Y:S01]  /*3ab0*/  IMAD.SHL.U32 R0, R0, 0x200000, RZ ;  /* 0x0020000000007824 */ /* 0x000fe200078e00ff */
[----:B------:R-:W-:-:S04]  /*3ac0*/  LEA R3, R3, 0x37800000, 0x17 ;  /* 0x3780000003037811 */ /* 0x000fc800078eb8ff */
[----:B------:R-:W-:-:S05]  /*3ad0*/  LOP3.LUT R0, R3, R0, R7, 0xfe, !PT ;  /* 0x0000000003007212 */ /* 0x000fca00078efe07 */
[----:B------:R-:W-:-:S04]  /*3ae0*/  FMUL.FTZ R0, R0, 1 ;  /* 0x3f80000000007820 */ /* 0x000fc80000410000 */
[----:B------:R0:W4:Y:S02]  /*3af0*/  F2F.F64.F32 R28, R0 ;  /* 0x00000000001c7310 */ /* 0x0001240000201800 */
[----:B0---4-:R-:W-:Y:S05]  /*3b00*/  BRA `(.L_x_4153) ;  /* 0x0000000000a47947 */ /* 0x011fea0003800000 */
.L_x_4165:
        /* <DEDUP_REMOVED lines=18> */
.L_x_4152:
        /* <DEDUP_REMOVED lines=16> */
.L_x_4174:
[----:B------:R-:W-:Y:S01]  /*3d30*/  CS2R R28, SRZ ;  /* 0x00000000001c7805 */ /* 0x000fe2000001ff00 */
[----:B------:R-:W-:Y:S06]  /*3d40*/  BRA `(.L_x_4153) ;  /* 0x0000000000147947 */ /* 0x000fec0003800000 */
.L_x_4173:
[----:B------:R-:W4:Y:S02]  /*3d50*/  LDG.E.64 R28, desc[UR36][R4.64] ;  /* 0x00000024041c7981 */ /* 0x000f24000c1e1b00 */
[----:B----4-:R-:W0:Y:S02]  /*3d60*/  I2F.F64.U64 R28, R28 ;  /* 0x0000001c001c7312 */ /* 0x010e240000301800 */
[----:B0-----:R-:W-:Y:S05]  /*3d70*/  BRA `(.L_x_4153) ;  /* 0x0000000000087947 */ /* 0x001fea0003800000 */
.L_x_4172:
[----:B------:R-:W4:Y:S02]  /*3d80*/  LDG.E R4, desc[UR36][R4.64] ;  /* 0x0000002404047981 */ /* 0x000f24000c1e1900 */
[----:B----4-:R4:W0:Y:S02]  /*3d90*/  I2F.F64.U32 R28, R4 ;  /* 0x00000004001c7312 */ /* 0x0108240000201800 */
.L_x_4153:
[----:B------:R-:W-:Y:S05]  /*3da0*/  BSYNC.RECONVERGENT B6 ;  /* 0x0000000000067941 */ /* 0x000fea0003800200 */
.L_x_4147:
[----:B------:R-:W-:-:S07]  /*3db0*/  VIADD R23, R23, 0x80 ;  /* 0x0000008017177836 */ /* 0x000fce0000000000 */
.L_x_4118:
[----:B------:R-:W-:Y:S05]  /*3dc0*/  BSYNC.RECONVERGENT B7 ;  /* 0x0000000000077941 */ /* 0x000fea0003800200 */
.L_x_4117:
        /* <DEDUP_REMOVED lines=26> */
.L_x_4181:
[----:B------:R-:W4:Y:S02]  /*3f70*/  LDG.E.U8 R4, desc[UR36][R4.64] ;  /* 0x0000002404047981 */ /* 0x000f24000c1e1100 */
[----:B----4-:R0:W1:Y:S02]  /*3f80*/  I2F.F64.U16 R26, R4 ;  /* 0x00000004001a7312 */ /* 0x0100640000101800 */
[----:B01----:R-:W-:Y:S05]  /*3f90*/  BRA `(.L_x_4183) ;  /* 0x0000000c00647947 */ /* 0x003fea0003800000 */
.L_x_4180:
        /* <DEDUP_REMOVED lines=9> */
.L_x_4185:
[----:B------:R-:W4:Y:S02]  /*4030*/  LDG.E R4, desc[UR36][R4.64] ;  /* 0x0000002404047981 */ /* 0x000f24000c1e1900 */
[----:B----4-:R0:W1:Y:S02]  /*4040*/  I2F.F64 R26, R4 ;  /* 0x00000004001a7312 */ /* 0x0100640000201c00 */
[----:B01----:R-:W-:Y:S05]  /*4050*/  BRA `(.L_x_4183) ;  /* 0x0000000c00347947 */ /* 0x003fea0003800000 */
.L_x_4184:
[----:B------:R-:W4:Y:S02]  /*4060*/  LDG.E.U16 R4, desc[UR36][R4.64] ;  /* 0x0000002404047981 */ /* 0x000f24000c1e1500 */
[----:B----4-:R0:W1:Y:S02]  /*4070*/  I2F.F64.S16 R26, R4 ;  /* 0x00000004001a7312 */ /* 0x0100640000101c00 */
[----:B01----:R-:W-:Y:S05]  /*4080*/  BRA `(.L_x_4183) ;  /* 0x0000000c00287947 */ /* 0x003fea0003800000 */
.L_x_4179:
        /* <DEDUP_REMOVED lines=10> */
.L_x_4187:
[----:B------:R-:W4:Y:S02]  /*4130*/  LDG.E.U16 R0, desc[UR36][R4.64] ;  /* 0x0000002404007981 */ /* 0x000f24000c1e1500 */
[----:B----4-:R-:W-:-:S05]  /*4140*/  HADD2.F32 R0, -RZ, R0.H0_H0 ;  /* 0x20000000ff007230 */ /* 0x010fca0000004100 */
[----:B------:R-:W-:-:S04]  /*4150*/  FMUL.FTZ R0, R0, 1 ;  /* 0x3f80000000007820 */ /* 0x000fc80000410000 */
[----:B------:R0:W1:Y:S02]  /*4160*/  F2F.F64.F32 R26, R0 ;  /* 0x00000000001a7310 */ /* 0x0000640000201800 */
[----:B01----:R-:W-:Y:S05]  /*4170*/  BRA `(.L_x_4183) ;  /* 0x0000000800ec7947 */ /* 0x003fea0003800000 */
.L_x_4186:
        /* <DEDUP_REMOVED lines=10> */
.L_x_4189:
[----:B------:R-:W4:Y:S02]  /*4220*/  LDG.E.U16 R4, desc[UR36][R4.64] ;  /* 0x0000002404047981 */ /* 0x000f24000c1e1500 */
[----:B----4-:R-:W-:-:S05]  /*4230*/  HADD2.F32 R0, -RZ, R4.H0_H0 ;  /* 0x20000004ff007230 */ /* 0x010fca0000004100 */
[----:B------:R-:W-:-:S04]  /*4240*/  FMUL.FTZ R0, R0, 1 ;  /* 0x3f80000000007820 */ /* 0x000fc80000410000 */
[----:B------:R1:W4:Y:S02]  /*4250*/  F2F.F64.F32 R26, R0 ;  /* 0x00000000001a7310 */ /* 0x0003240000201800 */
[----:B-1--4-:R-:W-:Y:S05]  /*4260*/  BRA `(.L_x_4183) ;  /* 0x0000000800b07947 */ /* 0x012fea0003800000 */
.L_x_4188:
[----:B------:R0:W5:Y:S01]  /*4270*/  LDG.E.64 R26, desc[UR36][R4.64] ;  /* 0x00000024041a7981 */ /* 0x000162000c1e1b00 */
[----:B------:R-:W-:Y:S05]  /*4280*/  BRA `(.L_x_4183) ;  /* 0x0000000800a87947 */ /* 0x000fea0003800000 */
.L_x_4178:
        /* <DEDUP_REMOVED lines=13> */
.L_x_4192:
[----:B------:R1:W5:Y:S01]  /*4360*/  LDG.E.64 R26, desc[UR36][R4.64] ;  /* 0x00000024041a7981 */ /* 0x000362000c1e1b00 */
[----:B------:R-:W-:Y:S05]  /*4370*/  BRA `(.L_x_4183) ;  /* 0x00000008006c7947 */ /* 0x000fea0003800000 */
.L_x_4191:
        /* <DEDUP_REMOVED lines=27> */
.L_x_4194:
        /* <DEDUP_REMOVED lines=15> */
.L_x_4193:
[----:B------:R-:W4:Y:S02]  /*4620*/  LDG.E.U16 R0, desc[UR36][R4.64] ;  /* 0x0000002404007981 */ /* 0x000f24000c1e1500 */
[----:B----4-:R-:W-:-:S04]  /*4630*/  IMAD.U32 R0, R0, 0x10000, RZ ;  /* 0x0001000000007824 */ /* 0x010fc800078e00ff */
[----:B------:R-:W-:-:S04]  /*4640*/  FMUL.FTZ R0, R0, 1 ;  /* 0x3f80000000007820 */ /* 0x000fc80000410000 */
[----:B------:R1:W4:Y:S02]  /*4650*/  F2F.F64.F32 R26, R0 ;  /* 0x00000000001a7310 */ /* 0x0003240000201800 */
[----:B-1--4-:R-:W-:Y:S05]  /*4660*/  BRA `(.L_x_4183) ;  /* 0x0000000400b07947 */ /* 0x012fea0003800000 */
.L_x_4190:
        /* <DEDUP_REMOVED lines=11> */
.L_x_4197:
        /* <DEDUP_REMOVED lines=21> */
.L_x_4199:
[----:B------:R-:W-:Y:S05]  /*4870*/  BSYNC.RECONVERGENT B0 ;  /* 0x0000000000007941 */ /* 0x000fea0003800200 */
.L_x_4198:
[----:B------:R-:W-:Y:S01]  /*4880*/  IMAD.SHL.U32 R0, R0, 0x100000, RZ ;  /* 0x0010000000007824 */ /* 0x000fe200078e00ff */
[----:B------:R-:W-:-:S04]  /*4890*/  LEA R3, R3, 0x3b800000, 0x17 ;  /* 0x3b80000003037811 */ /* 0x000fc800078eb8ff */
[----:B------:R-:W-:-:S05]  /*48a0*/  LOP3.LUT R0, R3, R0, R7, 0xfe, !PT ;  /* 0x0000000003007212 */ /* 0x000fca00078efe07 */
[----:B------:R-:W-:-:S04]  /*48b0*/  FMUL.FTZ R0, R0, 1 ;  /* 0x3f80000000007820 */ /* 0x000fc80000410000 */
[----:B------:R0:W1:Y:S02]  /*48c0*/  F2F.F64.F32 R26, R0 ;  /* 0x00000000001a7310 */ /* 0x0000640000201800 */
[----:B01----:R-:W-:Y:S05]  /*48d0*/  BRA `(.L_x_4183) ;  /* 0x0000000400147947 */ /* 0x003fea0003800000 */
.L_x_4196:
        /* <DEDUP_REMOVED lines=21> */
.L_x_4201:
[----:B------:R-:W-:Y:S05]  /*4a30*/  BSYNC.RECONVERGENT B0 ;  /* 0x0000000000007941 */ /* 0x000fea0003800200 */
.L_x_4200:
[----:B------:R-:W-:Y:S01]  /*4a40*/  IMAD.SHL.U32 R0, R0, 0x200000, RZ ;  /* 0x0020000000007824 */ /* 0x000fe200078e00ff */
[----:B------:R-:W-:-:S04]  /*4a50*/  LEA R3, R3, 0x37800000, 0x17 ;  /* 0x3780000003037811 */ /* 0x000fc800078eb8ff */
[----:B------:R-:W-:-:S05]  /*4a60*/  LOP3.LUT R0, R3, R0, R7, 0xfe, !PT ;  /* 0x0000000003007212 */ /* 0x000fca00078efe07 */
[----:B------:R-:W-:-:S04]  /*4a70*/  FMUL.FTZ R0, R0, 1 ;  /* 0x3f80000000007820 */ /* 0x000fc80000410000 */
[----:B------:R0:W1:Y:S02]  /*4a80*/  F2F.F64.F32 R26, R0 ;  /* 0x00000000001a7310 */ /* 0x0000640000201800 */
[----:B01----:R-:W-:Y:S05]  /*4a90*/  BRA `(.L_x_4183) ;  /* 0x0000000000a47947 */ /* 0x003fea0003800000 */
.L_x_4195:
        /* <DEDUP_REMOVED lines=18> */
.L_x_4182:
        /* <DEDUP_REMOVED lines=16> */
.L_x_4204:
[----:B------:R-:W-:Y:S01]  /*4cc0*/  CS2R R26, SRZ ;  /* 0x00000000001a7805 */ /* 0x000fe2000001ff00 */
[----:B------:R-:W-:Y:S06]  /*4cd0*/  BRA `(.L_x_4183) ;  /* 0x0000000000147947 */ /* 0x000fec0003800000 */
.L_x_4203:
[----:B------:R-:W4:Y:S02]  /*4ce0*/  LDG.E.64 R26, desc[UR36][R4.64] ;  /* 0x00000024041a7981 */ /* 0x000f24000c1e1b00 */
[----:B----4-:R-:W4:Y:S02]  /*4cf0*/  I2F.F64.U64 R26, R26 ;  /* 0x0000001a001a7312 */ /* 0x010f240000301800 */
[----:B----4-:R-:W-:Y:S05]  /*4d00*/  BRA `(.L_x_4183) ;  /* 0x0000000000087947 */ /* 0x010fea0003800000 */
.L_x_4202:
[----:B------:R-:W4:Y:S02]  /*4d10*/  LDG.E R4, desc[UR36][R4.64] ;  /* 0x0000002404047981 */ /* 0x000f24000c1e1900 */
[----:B----4-:R4:W0:Y:S02]  /*4d20*/  I2F.F64.U32 R26, R4 ;  /* 0x00000004001a7312 */ /* 0x0108240000201800 */
.L_x_4183:
[----:B------:R-:W-:Y:S05]  /*4d30*/  BSYNC.RECONVERGENT B6 ;  /* 0x0000000000067941 */ /* 0x000fea0003800200 */
.L_x_4177:
        /* <DEDUP_REMOVED lines=20> */
.L_x_4209:
[----:B------:R-:W4:Y:S02]  /*4e80*/  LDG.E.U8 R4, desc[UR36][R4.64] ;  /* 0x0000002404047981 */ /* 0x000f24000c1e1100 */
[----:B----4-:R0:W1:Y:S02]  /*4e90*/  I2F.F64.U16 R24, R4 ;  /* 0x0000000400187312 */ /* 0x0100640000101800 */
[----:B01----:R-:W-:Y:S05]  /*4ea0*/  BRA `(.L_x_4211) ;  /* 0x0000000c00647947 */ /* 0x003fea0003800000 */
.L_x_4208:
        /* <DEDUP_REMOVED lines=9> */
.L_x_4213:
[----:B------:R-:W4:Y:S02]  /*4f40*/  LDG.E R4, desc[UR36][R4.64] ;  /* 0x0000002404047981 */ /* 0x000f24000c1e1900 */
[----:B----4-:R0:W1:Y:S02]  /*4f50*/  I2F.F64 R24, R4 ;  /* 0x0000000400187312 */ /* 0x0100640000201c00 */
[----:B01----:R-:W-:Y:S05]  /*4f60*/  BRA `(.L_x_4211) ;  /* 0x0000000c00347947 */ /* 0x003fea0003800000 */
.L_x_4212:
[----:B------:R-:W4:Y:S02]  /*4f70*/  LDG.E.U16 R4, desc[UR36][R4.64] ;  /* 0x0000002404047981 */ /* 0x000f24000c1e1500 */
[----:B----4-:R0:W1:Y:S02]  /*4f80*/  I2F.F64.S16 R24, R4 ;  /* 0x0000000400187312 */ /* 0x0100640000101c00 */
[----:B01----:R-:W-:Y:S05]  /*4f90*/  BRA `(.L_x_4211) ;  /* 0x0000000c00287947 */ /* 0x003fea0003800000 */
.L_x_4207:
        /* <DEDUP_REMOVED lines=10> */
.L_x_4215:
[----:B------:R-:W4:Y:S02]  /*5040*/  LDG.E.U16 R0, desc[UR36][R4.64] ;  /* 0x0000002404007981 */ /* 0x000f24000c1e1500 */
[----:B----4-:R-:W-:-:S05]  /*5050*/  HADD2.F32 R0, -RZ, R0.H0_H0 ;  /* 0x20000000ff007230 */ /* 0x010fca0000004100 */
[----:B------:R-:W-:-:S04]  /*5060*/  FMUL.FTZ R0, R0, 1 ;  /* 0x3f80000000007820 */ /* 0x000fc80000410000 */
[----:B------:R0:W1:Y:S02]  /*5070*/  F2F.F64.F32 R24, R0 ;  /* 0x0000000000187310 */ /* 0x0000640000201800 */
[----:B01----:R-:W-:Y:S05]  /*5080*/  BRA `(.L_x_4211) ;  /* 0x0000000800ec7947 */ /* 0x003fea0003800000 */
.L_x_4214:
        /* <DEDUP_REMOVED lines=10> */
.L_x_4217:
[----:B------:R-:W4:Y:S02]  /*5130*/  LDG.E.U16 R4, desc[UR36][R4.64] ;  /* 0x0000002404047981 */ /* 0x000f24000c1e1500 */
[----:B----4-:R-:W-:-:S05]  /*5140*/  HADD2.F32 R0, -RZ, R4.H0_H0 ;  /* 0x20000004ff007230 */ /* 0x010fca0000004100 */
[----:B------:R-:W-:-:S04]  /*5150*/  FMUL.FTZ R0, R0, 1 ;  /* 0x3f80000000007820 */ /* 0x000fc80000410000 */
[----:B------:R0:W1:Y:S02]  /*5160*/  F2F.F64.F32 R24, R0 ;  /* 0x0000000000187310 */ /* 0x0000640000201800 */
[----:B01----:R-:W-:Y:S05]  /*5170*/  BRA `(.L_x_4211) ;  /* 0x0000000800b07947 */ /* 0x003fea0003800000 */
.L_x_4216:
[----:B------:R0:W5:Y:S01]  /*5180*/  LDG.E.64 R24, desc[UR36][R4.64] ;  /* 0x0000002404187981 */ /* 0x000162000c1e1b00 */
[----:B------:R-:W-:Y:S05]  /*5190*/  BRA `(.L_x_4211) ;  /* 0x0000000800a87947 */ /* 0x000fea0003800000 */
.L_x_4206:
        /* <DEDUP_REMOVED lines=13> */
.L_x_4220:
[----:B------:R0:W5:Y:S01]  /*5270*/  LDG.E.64 R24, desc[UR36][R4.64] ;  /* 0x0000002404187981 */ /* 0x000162000c1e1b00 */
[----:B------:R-:W-:Y:S05]  /*5280*/  BRA `(.L_x_4211) ;  /* 0x00000008006c7947 */ /* 0x000fea0003800000 */
.L_x_4219:
        /* <DEDUP_REMOVED lines=27> */
.L_x_4222:
        /* <DEDUP_REMOVED lines=15> */
.L_x_4221:
[----:B------:R-:W4:Y:S02]  /*5530*/  LDG.E.U16 R0, desc[UR36][R4.64] ;  /* 0x0000002404007981 */ /* 0x000f24000c1e1500 */
[----:B----4-:R-:W-:-:S04]  /*5540*/  IMAD.U32 R0, R0, 0x10000, RZ ;  /* 0x0001000000007824 */ /* 0x010fc800078e00ff */
[----:B------:R-:W-:-:S04]  /*5550*/  FMUL.FTZ R0, R0, 1 ;  /* 0x3f80000000007820 */ /* 0x000fc80000410000 */
[----:B------:R0:W1:Y:S02]  /*5560*/  F2F.F64.F32 R24, R0 ;  /* 0x0000000000187310 */ /* 0x0000640000201800 */
[----:B01----:R-:W-:Y:S05]  /*5570*/  BRA `(.L_x_4211) ;  /* 0x0000000400b07947 */ /* 0x003fea0003800000 */
.L_x_4218:
        /* <DEDUP_REMOVED lines=11> */
.L_x_4225:
        /* <DEDUP_REMOVED lines=21> */
.L_x_4227:
[----:B------:R-:W-:Y:S05]  /*5780*/  BSYNC.RECONVERGENT B0 ;  /* 0x0000000000007941 */ /* 0x000fea0003800200 */
.L_x_4226:
[----:B------:R-:W-:Y:S01]  /*5790*/  IMAD.SHL.U32 R0, R0, 0x100000, RZ ;  /* 0x0010000000007824 */ /* 0x000fe200078e00ff */
[----:B------:R-:W-:-:S04]  /*57a0*/  LEA R3, R3, 0x3b800000, 0x17 ;  /* 0x3b80000003037811 */ /* 0x000fc800078eb8ff */
[----:B------:R-:W-:-:S05]  /*57b0*/  LOP3.LUT R0, R3, R0, R7, 0xfe, !PT ;  /* 0x0000000003007212 */ /* 0x000fca00078efe07 */
[----:B------:R-:W-:-:S04]  /*57c0*/  FMUL.FTZ R0, R0, 1 ;  /* 0x3f80000000007820 */ /* 0x000fc80000410000 */
[----:B------:R0:W1:Y:S02]  /*57d0*/  F2F.F64.F32 R24, R0 ;  /* 0x0000000000187310 */ /* 0x0000640000201800 */
[----:B01----:R-:W-:Y:S05]  /*57e0*/  BRA `(.L_x_4211) ;  /* 0x0000000400147947 */ /* 0x003fea0003800000 */
.L_x_4224:
        /* <DEDUP_REMOVED lines=21> */
.L_x_4229:
[----:B------:R-:W-:Y:S05]  /*5940*/  BSYNC.RECONVERGENT B0 ;  /* 0x0000000000007941 */ /* 0x000fea0003800200 */
.L_x_4228:
[----:B------:R-:W-:Y:S01]  /*5950*/  IMAD.SHL.U32 R0, R0, 0x200000, RZ ;  /* 0x0020000000007824 */ /* 0x000fe200078e00ff */
[----:B------:R-:W-:-:S04]  /*5960*/  LEA R3, R3, 0x37800000, 0x17 ;  /* 0x3780000003037811 */ /* 0x000fc800078eb8ff */
[----:B------:R-:W-:-:S05]  /*5970*/  LOP3.LUT R0, R3, R0, R7, 0xfe, !PT ;  /* 0x0000000003007212 */ /* 0x000fca00078efe07 */
[----:B------:R-:W-:-:S04]  /*5980*/  FMUL.FTZ R0, R0, 1 ;  /* 0x3f80000000007820 */ /* 0x000fc80000410000 */
[----:B------:R0:W1:Y:S02]  /*5990*/  F2F.F64.F32 R24, R0 ;  /* 0x0000000000187310 */ /* 0x0000640000201800 */
[----:B01----:R-:W-:Y:S05]  /*59a0*/  BRA `(.L_x_4211) ;  /* 0x0000000000a47947 */ /* 0x003fea0003800000 */
.L_x_4223:
        /* <DEDUP_REMOVED lines=18> */
.L_x_4210:
        /* <DEDUP_REMOVED lines=16> */
.L_x_4232:
[----:B------:R-:W-:Y:S01]  /*5bd0*/  CS2R R24, SRZ ;  /* 0x0000000000187805 */ /* 0x000fe2000001ff00 */
[----:B------:R-:W-:Y:S06]  /*5be0*/  BRA `(.L_x_4211) ;  /* 0x0000000000147947 */ /* 0x000fec0003800000 */
.L_x_4231:
[----:B------:R-:W4:Y:S02]  /*5bf0*/  LDG.E.64 R24, desc[UR36][R4.64] ;  /* 0x0000002404187981 */ /* 0x000f24000c1e1b00 */
[----:B----4-:R-:W1:Y:S02]  /*5c00*/  I2F.F64.U64 R24, R24 ;  /* 0x0000001800187312 */ /* 0x010e640000301800 */
[----:B-1----:R-:W-:Y:S05]  /*5c10*/  BRA `(.L_x_4211) ;  /* 0x0000000000087947 */ /* 0x002fea0003800000 */
.L_x_4230:
[----:B------:R-:W4:Y:S02]  /*5c20*/  LDG.E R4, desc[UR36][R4.64] ;  /* 0x0000002404047981 */ /* 0x000f24000c1e1900 */
[----:B----4-:R1:W4:Y:S02]  /*5c30*/  I2F.F64.U32 R24, R4 ;  /* 0x0000000400187312 */ /* 0x0103240000201800 */
.L_x_4211:
[----:B------:R-:W-:Y:S05]  /*5c40*/  BSYNC.RECONVERGENT B6 ;  /* 0x0000000000067941 */ /* 0x000fea0003800200 */
.L_x_4205:
[----:B------:R-:W-:-:S07]  /*5c50*/  VIADD R23, R23, 0x80 ;  /* 0x0000008017177836 */ /* 0x000fce0000000000 */
.L_x_4176:
[----:B------:R-:W-:Y:S05]  /*5c60*/  BSYNC.RECONVERGENT B7 ;  /* 0x0000000000077941 */ /* 0x000fea0003800200 */
.L_x_4175:
        /* <DEDUP_REMOVED lines=26> */
.L_x_4239:
[----:B------:R-:W4:Y:S02]  /*5e10*/  LDG.E.U8 R4, desc[UR36][R4.64] ;  /* 0x0000002404047981 */ /* 0x000f24000c1e1100 */
[----:B----4-:R0:W1:Y:S02]  /*5e20*/  I2F.F64.U16 R16, R4 ;  /* 0x0000000400107312 */ /* 0x0100640000101800 */
[----:B01----:R-:W-:Y:S05]  /*5e30*/  BRA `(.L_x_4241) ;  /* 0x0000000c00647947 */ /* 0x003fea0003800000 */
.L_x_4238:
        /* <DEDUP_REMOVED lines=9> */
.L_x_4243:
[----:B------:R-:W4:Y:S02]  /*5ed0*/  LDG.E R4, desc[UR36][R4.64] ;  /* 0x0000002404047981 */ /* 0x000f24000c1e1900 */
[----:B----4-:R0:W1:Y:S02]  /*5ee0*/  I2F.F64 R16, R4 ;  /* 0x0000000400107312 */ /* 0x0100640000201c00 */
[----:B01----:R-:W-:Y:S05]  /*5ef0*/  BRA `(.L_x_4241) ;  /* 0x0000000c00347947 */ /* 0x003fea0003800000 */
.L_x_4242:
[----:B------:R-:W4:Y:S02]  /*5f00*/  LDG.E.U16 R4, desc[UR36][R4.64] ;  /* 0x0000002404047981 */ /* 0x000f24000c1e1500 */
[----:B----4-:R0:W1:Y:S02]  /*5f10*/  I2F.F64.S16 R16, R4 ;  /* 0x0000000400107312 */ /* 0x0100640000101c00 */
[----:B01----:R-:W-:Y:S05]  /*5f20*/  BRA `(.L_x_4241) ;  /* 0x0000000c00287947 */ /* 0x003fea0003800000 */
.L_x_4237:
        /* <DEDUP_REMOVED lines=10> */
.L_x_4245:
[----:B------:R-:W4:Y:S02]  /*5fd0*/  LDG.E.U16 R0, desc[UR36][R4.64] ;  /* 0x0000002404007981 */ /* 0x000f24000c1e1500 */
[----:B----4-:R-:W-:-:S05]  /*5fe0*/  HADD2.F32 R0, -RZ, R0.H0_H0 ;  /* 0x20000000ff007230 */ /* 0x010fca0000004100 */
[----:B------:R-:W-:-:S04]  /*5ff0*/  FMUL.FTZ R0, R0, 1 ;  /* 0x3f80000000007820 */ /* 0x000fc80000410000 */
[----:B------:R1:W4:Y:S02]  /*6000*/  F2F.F64.F32 R16, R0 ;  /* 0x0000000000107310 */ /* 0x0003240000201800 */
[----:B-1--4-:R-:W-:Y:S05]  /*6010*/  BRA `(.L_x_4241) ;  /* 0x0000000800ec7947 */ /* 0x012fea0003800000 */
.L_x_4244:
        /* <DEDUP_REMOVED lines=10> */
.L_x_4247:
[----:B------:R-:W4:Y:S02]  /*60c0*/  LDG.E.U16 R4, desc[UR36][R4.64] ;  /* 0x0000002404047981 */ /* 0x000f24000c1e1500 */
[----:B----4-:R-:W-:-:S05]  /*60d0*/  HADD2.F32 R0, -RZ, R4.H0_H0 ;  /* 0x20000004ff007230 */ /* 0x010fca0000004100 */
[----:B------:R-:W-:-:S04]  /*60e0*/  FMUL.FTZ R0, R0, 1 ;  /* 0x3f80000000007820 */ /* 0x000fc80000410000 */
[----:B------:R1:W4:Y:S02]  /*60f0*/  F2F.F64.F32 R16, R0 ;  /* 0x0000000000107310 */ /* 0x0003240000201800 */
[----:B-1--4-:R-:W-:Y:S05]  /*6100*/  BRA `(.L_x_4241) ;  /* 0x0000000800b07947 */ /* 0x012fea0003800000 */
.L_x_4246:
[----:B------:R0:W5:Y:S01]  /*6110*/  LDG.E.64 R16, desc[UR36][R4.64] ;  /* 0x0000002404107981 */ /* 0x000162000c1e1b00 */
[----:B------:R-:W-:Y:S05]  /*6120*/  BRA `(.L_x_4241) ;  /* 0x0000000800a87947 */ /* 0x000fea0003800000 */
.L_x_4236:
        /* <DEDUP_REMOVED lines=13> */
.L_x_4250:
[----:B------:R1:W5:Y:S01]  /*6200*/  LDG.E.64 R16, desc[UR36][R4.64] ;  /* 0x0000002404107981 */ /* 0x000362000c1e1b00 */
[----:B------:R-:W-:Y:S05]  /*6210*/  BRA `(.L_x_4241) ;  /* 0x00000008006c7947 */ /* 0x000fea0003800000 */
.L_x_4249:
        /* <DEDUP_REMOVED lines=27> */
.L_x_4252:
        /* <DEDUP_REMOVED lines=15> */
.L_x_4251:
[----:B------:R-:W4:Y:S02]  /*64c0*/  LDG.E.U16 R0, desc[UR36][R4.64] ;  /* 0x0000002404007981 */ /* 0x000f24000c1e1500 */
[----:B----4-:R-:W-:-:S04]  /*64d0*/  IMAD.U32 R0, R0, 0x10000, RZ ;  /* 0x0001000000007824 */ /* 0x010fc800078e00ff */
[----:B------:R-:W-:-:S04]  /*64e0*/  FMUL.FTZ R0, R0, 1 ;  /* 0x3f80000000007820 */ /* 0x000fc80000410000 */
[----:B------:R4:W0:Y:S02]  /*64f0*/  F2F.F64.F32 R16, R0 ;  /* 0x0000000000107310 */ /* 0x0008240000201800 */
[----:B0---4-:R-:W-:Y:S05]  /*6500*/  BRA `(.L_x_4241) ;  /* 0x0000000400b07947 */ /* 0x011fea0003800000 */
.L_x_4248:
        /* <DEDUP_REMOVED lines=11> */
.L_x_4255:
        /* <DEDUP_REMOVED lines=21> */
.L_x_4257:
[----:B------:R-:W-:Y:S05]  /*6710*/  BSYNC.RECONVERGENT B0 ;  /* 0x0000000000007941 */ /* 0x000fea0003800200 */
.L_x_4256:
[----:B------:R-:W-:Y:S01]  /*6720*/  IMAD.SHL.U32 R0, R0, 0x100000, RZ ;  /* 0x0010000000007824 */ /* 0x000fe200078e00ff */
[----:B------:R-:W-:-:S04]  /*6730*/  LEA R3, R3, 0x3b800000, 0x17 ;  /* 0x3b80000003037811 */ /* 0x000fc800078eb8ff */
[----:B------:R-:W-:-:S05]  /*6740*/  LOP3.LUT R0, R3, R0, R7, 0xfe, !PT ;  /* 0x0000000003007212 */ /* 0x000fca00078efe07 */
[----:B------:R-:W-:-:S04]  /*6750*/  FMUL.FTZ R0, R0, 1 ;  /* 0x3f80000000007820 */ /* 0x000fc80000410000 */
[----:B------:R0:W1:Y:S02]  /*6760*/  F2F.F64.F32 R16, R0 ;  /* 0x0000000000107310 */ /* 0x0000640000201800 */
[----:B01----:R-:W-:Y:S05]  /*6770*/  BRA `(.L_x_4241) ;  /* 0x0000000400147947 */ /* 0x003fea0003800000 */
.L_x_4254:
        /* <DEDUP_REMOVED lines=21> */
.L_x_4259:
[----:B------:R-:W-:Y:S05]  /*68d0*/  BSYNC.RECONVERGENT B0 ;  /* 0x0000000000007941 */ /* 0x000fea0003800200 */
.L_x_4258:
[----:B------:R-:W-:Y:S01]  /*68e0*/  IMAD.SHL.U32 R0, R0, 0x200000, RZ ;  /* 0x0020000000007824 */ /* 0x000fe200078e00ff */
[----:B------:R-:W-:-:S04]  /*68f0*/  LEA R3, R3, 0x37800000, 0x17 ;  /* 0x3780000003037811 */ /* 0x000fc800078eb8ff */
[----:B------:R-:W-:-:S05]  /*6900*/  LOP3.LUT R0, R3, R0, R7, 0xfe, !PT ;  /* 0x0000000003007212 */ /* 0x000fca00078efe07 */
[----:B------:R-:W-:-:S04]  /*6910*/  FMUL.FTZ R0, R0, 1 ;  /* 0x3f80000000007820 */ /* 0x000fc80000410000 */
[----:B------:R0:W1:Y:S02]  /*6920*/  F2F.F64.F32 R16, R0 ;  /* 0x0000000000107310 */ /* 0x0000640000201800 */
[----:B01----:R-:W-:Y:S05]  /*6930*/  BRA `(.L_x_4241) ;  /* 0x0000000000a47947 */ /* 0x003fea0003800000 */
.L_x_4253:
        /* <DEDUP_REMOVED lines=18> */
.L_x_4240:
        /* <DEDUP_REMOVED lines=16> */
.L_x_4262:
[----:B------:R-:W-:Y:S01]  /*6b60*/  CS2R R16, SRZ ;  /* 0x0000000000107805 */ /* 0x000fe2000001ff00 */
[----:B------:R-:W-:Y:S06]  /*6b70*/  BRA `(.L_x_4241) ;  /* 0x0000000000147947 */ /* 0x000fec0003800000 */
.L_x_4261:
[----:B------:R-:W4:Y:S02]  /*6b80*/  LDG.E.64 R16, desc[UR36][R4.64] ;  /* 0x0000002404107981 */ /* 0x000f24000c1e1b00 */
[----:B----4-:R-:W0:Y:S02]  /*6b90*/  I2F.F64.U64 R16, R16 ;  /* 0x0000001000107312 */ /* 0x010e240000301800 */
[----:B0-----:R-:W-:Y:S05]  /*6ba0*/  BRA `(.L_x_4241) ;  /* 0x0000000000087947 */ /* 0x001fea0003800000 */
.L_x_4260:
[----:B------:R-:W4:Y:S02]  /*6bb0*/  LDG.E R4, desc[UR36][R4.64] ;  /* 0x0000002404047981 */ /* 0x000f24000c1e1900 */
[----:B----4-:R4:W0:Y:S02]  /*6bc0*/  I2F.F64.U32 R16, R4 ;  /* 0x0000000400107312 */ /* 0x0108240000201800 */
.L_x_4241:
[----:B------:R-:W-:Y:S05]  /*6bd0*/  BSYNC.RECONVERGENT B6 ;  /* 0x0000000000067941 */ /* 0x000fea0003800200 */
.L_x_4235:
        /* <DEDUP_REMOVED lines=19> */
.L_x_4266:
[----:B------:R-:W4:Y:S02]  /*6d10*/  LDG.E.U8 R4, desc[UR36][R4.64] ;  /* 0x0000002404047981 */ /* 0x000f24000c1e1100 */
[----:B----4-:R0:W1:Y:S02]  /*6d20*/  I2F.F64.U16 R18, R4 ;  /* 0x0000000400127312 */ /* 0x0100640000101800 */
[----:B01----:R-:W-:Y:S05]  /*6d30*/  BRA `(.L_x_4234) ;  /* 0x0000000c00587947 */ /* 0x003fea0003800000 */
.L_x_4265:
        /* <DEDUP_REMOVED lines=9> */
.L_x_4269:
[----:B------:R-:W4:Y:S02]  /*6dd0*/  LDG.E R4, desc[UR36][R4.64] ;  /* 0x0000002404047981 */ /* 0x000f24000c1e1900 */
[----:B----4-:R0:W1:Y:S02]  /*6de0*/  I2F.F64 R18, R4 ;  /* 0x0000000400127312 */ /* 0x0100640000201c00 */
[----:B01----:R-:W-:Y:S05]  /*6df0*/  BRA `(.L_x_4234) ;  /* 0x0000000c00287947 */ /* 0x003fea0003800000 */
.L_x_4268:
[----:B------:R-:W4:Y:S02]  /*6e00*/  LDG.E.U16 R4, desc[UR36][R4.64] ;  /* 0x0000002404047981 */ /* 0x000f24000c1e1500 */
[----:B----4-:R0:W1:Y:S02]  /*6e10*/  I2F.F64.S16 R18, R4 ;  /* 0x0000000400127312 */ /* 0x0100640000101c00 */
[----:B01----:R-:W-:Y:S05]  /*6e20*/  BRA `(.L_x_4234) ;  /* 0x0000000c001c7947 */ /* 0x003fea0003800000 */
.L_x_4264:
        /* <DEDUP_REMOVED lines=10> */
.L_x_4271:
[----:B------:R-:W4:Y:S02]  /*6ed0*/  LDG.E.U16 R0, desc[UR36][R4.64] ;  /* 0x0000002404007981 */ /* 0x000f24000c1e1500 */
[----:B----4-:R-:W-:-:S05]  /*6ee0*/  HADD2.F32 R0, -RZ, R0.H0_H0 ;  /* 0x20000000ff007230 */ /* 0x010fca0000004100 */
[----:B------:R-:W-:-:S04]  /*6ef0*/  FMUL.FTZ R0, R0, 1 ;  /* 0x3f80000000007820 */ /* 0x000fc80000410000 */
[----:B------:R0:W1:Y:S02]  /*6f00*/  F2F.F64.F32 R18, R0 ;  /* 0x0000000000127310 */ /* 0x0000640000201800 */
[----:B01----:R-:W-:Y:S05]  /*6f10*/  BRA `(.L_x_4234) ;  /* 0x0000000800e07947 */ /* 0x003fea0003800000 */
.L_x_4270:
        /* <DEDUP_REMOVED lines=10> */
.L_x_4273:
[----:B------:R-:W4:Y:S02]  /*6fc0*/  LDG.E.U16 R4, desc[UR36][R4.64] ;  /* 0x0000002404047981 */ /* 0x000f24000c1e1500 */
[----:B----4-:R-:W-:-:S05]  /*6fd0*/  HADD2.F32 R0, -RZ, R4.H0_H0 ;  /* 0x20000004ff007230 */ /* 0x010fca0000004100 */
[----:B------:R-:W-:-:S04]  /*6fe0*/  FMUL.FTZ R0, R0, 1 ;  /* 0x3f80000000007820 */ /* 0x000fc80000410000 */
[----:B------:R0:W1:Y:S02]  /*6ff0*/  F2F.F64.F32 R18, R0 ;  /* 0x0000000000127310 */ /* 0x0000640000201800 */
[----:B01----:R-:W-:Y:S05]  /*7000*/  BRA `(.L_x_4234) ;  /* 0x0000000800a47947 */ /* 0x003fea0003800000 */
.L_x_4272:
[----:B------:R0:W5:Y:S01]  /*7010*/  LDG.E.64 R18, desc[UR36][R4.64] ;  /* 0x0000002404127981 */ /* 0x000162000c1e1b00 */
[----:B------:R-:W-:Y:S05]  /*7020*/  BRA `(.L_x_4234) ;  /* 0x00000008009c7947 */ /* 0x000fea0003800000 */
.L_x_4263:
        /* <DEDUP_REMOVED lines=13> */
.L_x_4276:
[----:B------:R0:W5:Y:S01]  /*7100*/  LDG.E.64 R18, desc[UR36][R4.64] ;  /* 0x0000002404127981 */ /* 0x000162000c1e1b00 */
[----:B------:R-:W-:Y:S05]  /*7110*/  BRA `(.L_x_4234) ;  /* 0x0000000800607947 */ /* 0x000fea0003800000 */
.L_x_4275:
        /* <DEDUP_REMOVED lines=27> */
.L_x_4278:
        /* <DEDUP_REMOVED lines=15> */
.L_x_4277:
[----:B------:R-:W4:Y:S02]  /*73c0*/  LDG.E.U16 R0, desc[UR36][R4.64] ;  /* 0x0000002404007981 */ /* 0x000f24000c1e1500 */
[----:B----4-:R-:W-:-:S04]  /*73d0*/  IMAD.U32 R0, R0, 0x10000, RZ ;  /* 0x0001000000007824 */ /* 0x010fc800078e00ff */
[----:B------:R-:W-:-:S04]  /*73e0*/  FMUL.FTZ R0, R0, 1 ;  /* 0x3f80000000007820 */ /* 0x000fc80000410000 */
[----:B------:R0:W1:Y:S02]  /*73f0*/  F2F.F64.F32 R18, R0 ;  /* 0x0000000000127310 */ /* 0x0000640000201800 */
[----:B01----:R-:W-:Y:S05]  /*7400*/  BRA `(.L_x_4234) ;  /* 0x0000000400a47947 */ /* 0x003fea0003800000 */
.L_x_4274:
        /* <DEDUP_REMOVED lines=11> */
.L_x_4281:
        /* <DEDUP_REMOVED lines=20> */
.L_x_4283:
[----:B------:R-:W-:Y:S05]  /*7600*/  BSYNC.RECONVERGENT B0 ;  /* 0x0000000000007941 */ /* 0x000fea0003800200 */
.L_x_4282:
[----:B------:R-:W-:Y:S01]  /*7610*/  IMAD.SHL.U32 R0, R0, 0x100000, RZ ;  /* 0x0010000000007824 */ /* 0x000fe200078e00ff */
[----:B------:R-:W-:-:S04]  /*7620*/  LEA R3, R3, 0x3b800000, 0x17 ;  /* 0x3b80000003037811 */ /* 0x000fc800078eb8ff */
[----:B------:R-:W-:-:S05]  /*7630*/  LOP3.LUT R0, R3, R0, R7, 0xfe, !PT ;  /* 0x0000000003007212 */ /* 0x000fca00078efe07 */
[----:B------:R-:W-:-:S04]  /*7640*/  FMUL.FTZ R0, R0, 1 ;  /* 0x3f80000000007820 */ /* 0x000fc80000410000 */
[----:B------:R0:W1:Y:S02]  /*7650*/  F2F.F64.F32 R18, R0 ;  /* 0x0000000000127310 */ /* 0x0000640000201800 */
[----:B01----:R-:W-:Y:S05]  /*7660*/  BRA `(.L_x_4234) ;  /* 0x00000004000c7947 */ /* 0x003fea0003800000 */
.L_x_4280:
        /* <DEDUP_REMOVED lines=20> */
.L_x_4285:
[----:B------:R-:W-:Y:S05]  /*77b0*/  BSYNC.RECONVERGENT B0 ;  /* 0x0000000000007941 */ /* 0x000fea0003800200 */
.L_x_4284:
[----:B------:R-:W-:Y:S01]  /*77c0*/  IMAD.SHL.U32 R0, R0, 0x200000, RZ ;  /* 0x0020000000007824 */ /* 0x000fe200078e00ff */
[----:B------:R-:W-:-:S04]  /*77d0*/  LEA R3, R3, 0x37800000, 0x17 ;  /* 0x3780000003037811 */ /* 0x000fc800078eb8ff */
[----:B------:R-:W-:-:S05]  /*77e0*/  LOP3.LUT R0, R3, R0, R7, 0xfe, !PT ;  /* 0x0000000003007212 */ /* 0x000fca00078efe07 */
[----:B------:R-:W-:-:S04]  /*77f0*/  FMUL.FTZ R0, R0, 1 ;  /* 0x3f80000000007820 */ /* 0x000fc80000410000 */
[----:B------:R0:W1:Y:S02]  /*7800*/  F2F.F64.F32 R18, R0 ;  /* 0x0000000000127310 */ /* 0x0000640000201800 */
[----:B01----:R-:W-:Y:S05]  /*7810*/  BRA `(.L_x_4234) ;  /* 0x0000000000a07947 */ /* 0x003fea0003800000 */
.L_x_4279:
        /* <DEDUP_REMOVED lines=18> */
.L_x_4267:
        /* <DEDUP_REMOVED lines=16> */
.L_x_4288:
[----:B------:R-:W-:Y:S05]  /*7a40*/  BRA `(.L_x_4234) ;  /* 0x0000000000147947 */ /* 0x000fea0003800000 */
.L_x_4287:
[----:B------:R-:W4:Y:S02]  /*7a50*/  LDG.E.64 R18, desc[UR36][R4.64] ;  /* 0x0000002404127981 */ /* 0x000f24000c1e1b00 */
[----:B----4-:R-:W0:Y:S02]  /*7a60*/  I2F.F64.U64 R18, R18 ;  /* 0x0000001200127312 */ /* 0x010e240000301800 */
[----:B0-----:R-:W-:Y:S05]  /*7a70*/  BRA `(.L_x_4234) ;  /* 0x0000000000087947 */ /* 0x001fea0003800000 */
.L_x_4286:
[----:B------:R-:W4:Y:S02]  /*7a80*/  LDG.E R4, desc[UR36][R4.64] ;  /* 0x0000002404047981 */ /* 0x000f24000c1e1900 */
[----:B----4-:R0:W1:Y:S02]  /*7a90*/  I2F.F64.U32 R18, R4 ;  /* 0x0000000400127312 */ /* 0x0100640000201800 */
.L_x_4234:
[----:B------:R-:W-:Y:S05]  /*7aa0*/  BSYNC.RECONVERGENT B7 ;  /* 0x0000000000077941 */ /* 0x000fea0003800200 */
.L_x_4233:
[C---:B------:R-:W-:Y:S01]  /*7ab0*/  VIADD R22, R37.reuse, 0x80 ;  /* 0x0000008025167836 */ /* 0x040fe20000000000 */
[----:B------:R-:W2:Y:S01]  /*7ac0*/  LDC.U8 R23, c[0x0][0x3b0] ;  /* 0x0000ec00ff177b82 */ /* 0x000ea20000000000 */
[C---:B------:R-:W-:Y:S01]  /*7ad0*/  VIADD R3, R37.reuse, 0x100 ;  /* 0x0000010025037836 */ /* 0x040fe20000000000 */
[----:B------:R-:W-:Y:S01]  /*7ae0*/  BSSY.RECONVERGENT B7, `(.L_x_4289) ;  /* 0x000042a000077945 */ /* 0x000fe20003800200 */
[----:B0---4-:R-:W-:Y:S01]  /*7af0*/  VIADD R5, R37, 0x180 ;  /* 0x0000018025057836 */ /* 0x011fe20000000000 */
[-C--:B------:R-:W-:Y:S02]  /*7b00*/  ISETP.GE.AND P1, PT, R22, R36.reuse, PT ;  /* 0x000000241600720c */ /* 0x080fe40003f26270 */
[----:B------:R-:W-:Y:S01]  /*7b10*/  BSSY.RELIABLE B6, `(.L_x_4290) ;  /* 0x00002d4000067945 */ /* 0x000fe20003800100 */
[----:B------:R-:W-:Y:S02]  /*7b20*/  ISETP.GE.AND P2, PT, R3, R36, PT ;  /* 0x000000240300720c */ /* 0x000fe40003f46270 */
[----:B-----5:R-:W-:-:S02]  /*7b30*/  FSEL R0, R28, RZ, !P1 ;  /* 0x000000ff1c007208 */ /* 0x020fc40004800000 */
[----:B------:R-:W-:Y:S02]  /*7b40*/  FSEL R29, R29, RZ, !P1 ;  /* 0x000000ff1d1d7208 */ /* 0x000fe40004800000 */
[----:B-1----:R-:W-:Y:S01]  /*7b50*/  FSEL R28, R30, RZ, !P1 ;  /* 0x000000ff1e1c7208 */ /* 0x002fe20004800000 */
[----:B------:R-:W-:Y:S01]  /*7b60*/  IMAD.MOV.U32 R30, RZ, RZ, R0 ;  /* 0x000000ffff1e7224 */ /* 0x000fe200078e0000 */
[----:B------:R-:W-:Y:S01]  /*7b70*/  FSEL R3, R31, RZ, !P1 ;  /* 0x000000ff1f037208 */ /* 0x000fe20004800000 */
[----:B------:R-:W-:Y:S01]  /*7b80*/  IMAD.MOV.U32 R31, RZ, RZ, R29 ;  /* 0x000000ffff1f7224 */ /* 0x000fe200078e001d */
[-C--:B------:R-:W-:Y:S02]  /*7b90*/  ISETP.GE.AND P1, PT, R37, R36.reuse, PT ;  /* 0x000000242500720c */ /* 0x080fe40003f26270 */
[----:B------:R-:W-:Y:S01]  /*7ba0*/  ISETP.GE.AND P0, PT, R5, R36, PT ;  /* 0x000000240500720c */ /* 0x000fe20003f06270 */
[----:B------:R-:W-:Y:S01]  /*7bb0*/  IMAD.MOV.U32 R29, RZ, RZ, R3 ;  /* 0x000000ffff1d7224 */ /* 0x000fe200078e0003 */
[----:B------:R-:W-:-:S02]  /*7bc0*/  FSEL R4, R24, RZ, !P2 ;  /* 0x000000ff18047208 */ /* 0x000fc40005000000 */
[----:B------:R-:W-:Y:S02]  /*7bd0*/  FSEL R5, R25, RZ, !P2 ;  /* 0x000000ff19057208 */ /* 0x000fe40005000000 */
[----:B------:R-:W-:Y:S01]  /*7be0*/  FSEL R24, R26, RZ, !P2 ;  /* 0x000000ff1a187208 */ /* 0x000fe20005000000 */
[----:B------:R-:W-:Y:S01]  /*7bf0*/  IMAD.MOV.U32 R26, RZ, RZ, R4 ;  /* 0x000000ffff1a7224 */ /* 0x000fe200078e0004 */
[----:B------:R-:W-:Y:S01]  /*7c00*/  FSEL R25, R27, RZ, !P2 ;  /* 0x000000ff1b197208 */ /* 0x000fe20005000000 */
[----:B------:R-:W-:Y:S01]  /*7c10*/  IMAD.MOV.U32 R27, RZ, RZ, R5 ;  /* 0x000000ffff1b7224 */ /* 0x000fe200078e0005 */
[----:B------:R-:W-:Y:S02]  /*7c20*/  FSEL R18, R18, RZ, !P0 ;  /* 0x000000ff12127208 */ /* 0x000fe40004000000 */
[----:B------:R-:W-:Y:S02]  /*7c30*/  FSEL R19, R19, RZ, !P0 ;  /* 0x000000ff13137208 */ /* 0x000fe40004000000 */
[----:B------:R-:W-:-:S02]  /*7c40*/  FSEL R16, R16, RZ, !P0 ;  /* 0x000000ff10107208 */ /* 0x000fc40004000000 */
[----:B------:R-:W-:Y:S01]  /*7c50*/  FSEL R17, R17, RZ, !P0 ;  /* 0x000000ff11117208 */ /* 0x000fe20004000000 */
[----:B------:R-:W-:Y:S06]  /*7c60*/  @P1 BRA `(.L_x_4291) ;  /* 0x0000002800ec1947 */ /* 0x000fec0003800000 */
[----:B------:R-:W0:Y:S01]  /*7c70*/  LDCU UR4, c[0x0][0x3b4] ;  /* 0x00007680ff0477ac */ /* 0x000e220008000800 */
[----:B------:R-:W1:Y:S01]  /*7c80*/  LDC.64 R4, c[0x0][0x388] ;  /* 0x0000e200ff047b82 */ /* 0x000e620000000a00 */
[----:B------:R-:W-:Y:S01]  /*7c90*/  IMAD R0, R2, 0x200, R37 ;  /* 0x0000020002007824 */ /* 0x000fe200078e0225 */
[----:B--2---:R-:W-:-:S03]  /*7ca0*/  PRMT R6, R23, 0x9910, RZ ;  /* 0x0000991017067816 */ /* 0x004fc600000000ff */
[----:B0-----:R-:W-:Y:S02]  /*7cb0*/  IMAD R3, R0, UR4, RZ ;  /* 0x0000000400037c24 */ /* 0x001fe4000f8e02ff */
        /* <DEDUP_REMOVED lines=13> */
[----:B---3--:R-:W0:Y:S01]  /*7d90*/  F2I.F64.TRUNC R33, R32 ;  /* 0x0000002000217311 */ /* 0x008e22000030d100 */
[----:B------:R-:W-:Y:S01]  /*7da0*/  IMAD.MOV.U32 R37, RZ, RZ, R22 ;  /* 0x000000ffff257224 */ /* 0x000fe200078e0016 */
[----:B0-----:R0:W-:Y:S01]  /*7db0*/  STG.E.U8 desc[UR36][R4.64], R33 ;  /* 0x0000002104007986 */ /* 0x0011e2000c101124 */
[----:B------:R-:W-:Y:S05]  /*7dc0*/  BRA `(.L_x_4297) ;  /* 0x0000001400407947 */ /* 0x000fea0003800000 */
.L_x_4295:
[----:B---3--:R-:W0:Y:S01]  /*7dd0*/  F2I.S64.F64.TRUNC R32, R32 ;  /* 0x0000002000207311 */ /* 0x008e22000030d900 */
[----:B------:R-:W-:Y:S02]  /*7de0*/  IMAD.MOV.U32 R37, RZ, RZ, R22 ;  /* 0x000000ffff257224 */ /* 0x000fe400078e0016 */
[----:B0-----:R-:W-:-:S05]  /*7df0*/  IMAD.MOV.U32 R3, RZ, RZ, R32 ;  /* 0x000000ffff037224 */ /* 0x001fca00078e0020 */
[----:B------:R0:W-:Y:S01]  /*7e00*/  STG.E.U8 desc[UR36][R4.64], R3 ;  /* 0x0000000304007986 */ /* 0x0001e2000c101124 */
[----:B------:R-:W-:Y:S05]  /*7e10*/  BRA `(.L_x_4297) ;  /* 0x00000014002c7947 */ /* 0x000fea0003800000 */
.L_x_4294:
[----:B------:R-:W-:-:S13]  /*7e20*/  ISETP.NE.AND P0, PT, R0, 0x2, PT ;  /* 0x000000020000780c */ /* 0x000fda0003f05270 */
[----:B------:R-:W-:Y:S05]  /*7e30*/  @!P0 BRA `(.L_x_4298) ;  /* 0x0000000000308947 */ /* 0x000fea0003800000 */
[----:B------:R-:W-:-:S13]  /*7e40*/  ISETP.NE.AND P0, PT, R0, 0x3, PT ;  /* 0x000000030000780c */ /* 0x000fda0003f05270 */
[----:B------:R-:W-:Y:S05]  /*7e50*/  @!P0 BRA `(.L_x_4299) ;  /* 0x0000000000188947 */ /* 0x000fea0003800000 */
[----:B------:R-:W-:-:S13]  /*7e60*/  ISETP.NE.AND P0, PT, R0, 0x4, PT ;  /* 0x000000040000780c */ /* 0x000fda0003f05270 */
[----:B------:R-:W-:Y:S05]  /*7e70*/  @P0 BRA `(.L_x_4296) ;  /* 0x00000010004c0947 */ /* 0x000fea0003800000 */
[----:B---3--:R-:W0:Y:S01]  /*7e80*/  F2I.S64.F64.TRUNC R32, R32 ;  /* 0x0000002000207311 */ /* 0x008e22000030d900 */
[----:B------:R-:W-:Y:S01]  /*7e90*/  IMAD.MOV.U32 R37, RZ, RZ, R22 ;  /* 0x000000ffff257224 */ /* 0x000fe200078e0016 */
[----:B0-----:R0:W-:Y:S01]  /*7ea0*/  STG.E.64 desc[UR36][R4.64], R32 ;  /* 0x0000002004007986 */ /* 0x0011e2000c101b24 */
[----:B------:R-:W-:Y:S05]  /*7eb0*/  BRA `(.L_x_4297) ;  /* 0x0000001400047947 */ /* 0x000fea0003800000 */
.L_x_4299:
[----:B---3--:R-:W0:Y:S01]  /*7ec0*/  F2I.F64.TRUNC R33, R32 ;  /* 0x0000002000217311 */ /* 0x008e22000030d100 */
[----:B------:R-:W-:Y:S01]  /*7ed0*/  IMAD.MOV.U32 R37, RZ, RZ, R22 ;  /* 0x000000ffff257224 */ /* 0x000fe200078e0016 */
[----:B0-----:R0:W-:Y:S01]  /*7ee0*/  STG.E desc[UR36][R4.64], R33 ;  /* 0x0000002104007986 */ /* 0x0011e2000c101924 */
[----:B------:R-:W-:Y:S05]  /*7ef0*/  BRA `(.L_x_4297) ;  /* 0x0000001000f47947 */ /* 0x000fea0003800000 */
.L_x_4298:
[----:B---3--:R-:W0:Y:S01]  /*7f00*/  F2I.F64.TRUNC R33, R32 ;  /* 0x0000002000217311 */ /* 0x008e22000030d100 */
[----:B------:R-:W-:Y:S01]  /*7f10*/  IMAD.MOV.U32 R37, RZ, RZ, R22 ;  /* 0x000000ffff257224 */ /* 0x000fe200078e0016 */
[----:B0-----:R0:W-:Y:S01]  /*7f20*/  STG.E.U16 desc[UR36][R4.64], R33 ;  /* 0x0000002104007986 */ /* 0x0011e2000c101524 */
[----:B------:R-:W-:Y:S05]  /*7f30*/  BRA `(.L_x_4297) ;  /* 0x0000001000e47947 */ /* 0x000fea0003800000 */
.L_x_4293:
        /* <DEDUP_REMOVED lines=8> */
[----:B---3--:R-:W0:-:S15]  /*7fc0*/  F2F.F32.F64 R3, R32 ;  /* 0x0000002000037310 */ /* 0x008e1e0000301000 */
        /* <DEDUP_REMOVED lines=9> */
.L_x_4301:
        /* <DEDUP_REMOVED lines=13> */
.L_x_4300:
        /* <DEDUP_REMOVED lines=29> */
.L_x_4303:
        /* <DEDUP_REMOVED lines=24> */
.L_x_4302:
[----:B---3--:R0:W-:Y:S01]  /*8480*/  STG.E.64 desc[UR36][R4.64], R32 ;  /* 0x0000002004007986 */ /* 0x0081e2000c101b24 */
[----:B------:R-:W-:Y:S01]  /*8490*/  IMAD.MOV.U32 R37, RZ, RZ, R22 ;  /* 0x000000ffff257224 */ /* 0x000fe200078e0016 */
[----:B------:R-:W-:Y:S06]  /*84a0*/  BRA `(.L_x_4297) ;  /* 0x0000000c00887947 */ /* 0x000fec0003800000 */
.L_x_4292:
        /* <DEDUP_REMOVED lines=8> */
[----:B------:R-:W3:Y:S01]  /*8530*/  DSETP.NEU.AND P0, PT, R34, RZ, PT ;  /* 0x000000ff2200722a */ /* 0x000ee20003f0d000 */
[----:B------:R-:W-:-:S15]  /*8540*/  IMAD.MOV.U32 R37, RZ, RZ, R22 ;  /* 0x000000ffff257224 */ /* 0x000fde00078e0016 */
[----:B------:R-:W-:-:S15]  /*8550*/  NOP ;  /* 0x0000000000007918 */ /* 0x000fde0000000000 */
[----:B------:R-:W-:-:S15]  /*8560*/  NOP ;  /* 0x0000000000007918 */ /* 0x000fde0000000000 */
[----:B------:R-:W-:-:S15]  /*8570*/  NOP ;  /* 0x0000000000007918 */ /* 0x000fde0000000000 */
[----:B------:R-:W-:-:S03]  /*8580*/  NOP ;  /* 0x0000000000007918 */ /* 0x000fc60000000000 */
[----:B---3--:R-:W0:Y:S02]  /*8590*/  DSETP.NEU.OR P0, PT, R32, RZ, P0 ;  /* 0x000000ff2000722a */ /* 0x008e24000070d400 */
[----:B0-----:R-:W-:-:S05]  /*85a0*/  SEL R3, RZ, 0x1, !P0 ;  /* 0x00000001ff037807 */ /* 0x001fca0004000000 */
[----:B------:R0:W-:Y:S01]  /*85b0*/  STG.E.U8 desc[UR36][R4.64], R3 ;  /* 0x0000000304007986 */ /* 0x0001e2000c101124 */
[----:B------:R-:W-:Y:S05]  /*85c0*/  BRA `(.L_x_4297) ;  /* 0x0000000c00407947 */ /* 0x000fea0003800000 */
.L_x_4306:
[----:B---3--:R0:W-:Y:S01]  /*85d0*/  STG.E.128 desc[UR36][R4.64], R32 ;  /* 0x0000002004007986 */ /* 0x0081e2000c101d24 */
[----:B------:R-:W-:Y:S01]  /*85e0*/  IMAD.MOV.U32 R37, RZ, RZ, R22 ;  /* 0x000000ffff257224 */ /* 0x000fe200078e0016 */
[----:B------:R-:W-:Y:S06]  /*85f0*/  BRA `(.L_x_4297) ;  /* 0x0000000c00347947 */ /* 0x000fec0003800000 */
.L_x_4305:
        /* <DEDUP_REMOVED lines=27> */
.L_x_4310:
[----:B------:R-:W-:Y:S05]  /*87b0*/  BSYNC.RECONVERGENT B0 ;  /* 0x0000000000007941 */ /* 0x000fea0003800200 */
.L_x_4309:
[----:B------:R-:W-:Y:S01]  /*87c0*/  LOP3.LUT R7, R0, 0x80, R7, 0xf8, !PT ;  /* 0x0000008000077812 */ /* 0x000fe200078ef807 */
[----:B------:R-:W-:-:S04]  /*87d0*/  IMAD.MOV.U32 R37, RZ, RZ, R22 ;  /* 0x000000ffff257224 */ /* 0x000fc800078e0016 */
[----:B------:R0:W-:Y:S01]  /*87e0*/  STG.E.U8 desc[UR36][R4.64], R7 ;  /* 0x0000000704007986 */ /* 0x0001e2000c101124 */
[----:B------:R-:W-:Y:S05]  /*87f0*/  BRA `(.L_x_4297) ;  /* 0x0000000800b47947 */ /* 0x000fea0003800000 */
.L_x_4308:
        /* <DEDUP_REMOVED lines=23> */
.L_x_4312:
[----:B------:R-:W-:Y:S05]  /*8970*/  BSYNC.RECONVERGENT B0 ;  /* 0x0000000000007941 */ /* 0x000fea0003800200 */
.L_x_4311:
[----:B------:R-:W-:Y:S01]  /*8980*/  LOP3.LUT R7, R0, 0x80, R7, 0xf8, !PT ;  /* 0x0000008000077812 */ /* 0x000fe200078ef807 */
[----:B------:R-:W-:-:S04]  /*8990*/  IMAD.MOV.U32 R37, RZ, RZ, R22 ;  /* 0x000000ffff257224 */ /* 0x000fc800078e0016 */
[----:B------:R0:W-:Y:S01]  /*89a0*/  STG.E.U8 desc[UR36][R4.64], R7 ;  /* 0x0000000704007986 */ /* 0x0001e2000c101124 */
[----:B------:R-:W-:Y:S05]  /*89b0*/  BRA `(.L_x_4297) ;  /* 0x0000000800447947 */ /* 0x000fea0003800000 */
.L_x_4307:
        /* <DEDUP_REMOVED lines=13> */
.L_x_4304:
        /* <DEDUP_REMOVED lines=8> */
[----:B---3--:R-:W0:Y:S01]  /*8b10*/  F2I.U32.F64.TRUNC R33, R32 ;  /* 0x0000002000217311 */ /* 0x008e22000030d000 */
[----:B------:R-:W-:Y:S01]  /*8b20*/  IMAD.MOV.U32 R37, RZ, RZ, R22 ;  /* 0x000000ffff257224 */ /* 0x000fe200078e0016 */
[----:B0-----:R0:W-:Y:S01]  /*8b30*/  STG.E.U16 desc[UR36][R4.64], R33 ;  /* 0x0000002104007986 */ /* 0x0011e2000c101524 */
[----:B------:R-:W-:Y:S05]  /*8b40*/  BRA `(.L_x_4297) ;  /* 0x0000000400e07947 */ /* 0x000fea0003800000 */
.L_x_4315:
        /* <DEDUP_REMOVED lines=21> */
.L_x_4318:
[----:B------:R-:W-:-:S04]  /*8ca0*/  SHF.R.U32.HI R0, RZ, 0x14, R7 ;  /* 0x00000014ff007819 */ /* 0x000fc80000011607 */
[----:B------:R-:W-:-:S04]  /*8cb0*/  LOP3.LUT R0, R0, 0x1, RZ, 0xc0, !PT ;  /* 0x0000000100007812 */ /* 0x000fc800078ec0ff */
[----:B------:R-:W-:-:S04]  /*8cc0*/  IADD3 R0, PT, PT, R7, 0x487ffff, R0 ;  /* 0x0487ffff07007810 */ /* 0x000fc80007ffe000 */
[----:B------:R-:W-:-:S04]  /*8cd0*/  SHF.R.U32.HI R0, RZ, 0x14, R0 ;  /* 0x00000014ff007819 */ /* 0x000fc80000011600 */
[----:B------:R-:W-:-:S07]  /*8ce0*/  LOP3.LUT R3, R0, 0xff, RZ, 0xc0, !PT ;  /* 0x000000ff00037812 */ /* 0x000fce00078ec0ff */
.L_x_4319:
[----:B------:R-:W-:-:S04]  /*8cf0*/  SHF.R.U32.HI R0, RZ, 0x18, R7 ;  /* 0x00000018ff007819 */ /* 0x000fc80000011607 */
[----:B------:R-:W-:-:S07]  /*8d00*/  LOP3.LUT R0, R3, 0x80, R0, 0xf8, !PT ;  /* 0x0000008003007812 */ /* 0x000fce00078ef800 */
.L_x_4317:
[----:B------:R-:W-:Y:S05]  /*8d10*/  BSYNC.RECONVERGENT B0 ;  /* 0x0000000000007941 */ /* 0x000fea0003800200 */
.L_x_4316:
[----:B------:R0:W-:Y:S01]  /*8d20*/  STG.E.U8 desc[UR36][R4.64], R0 ;  /* 0x0000000004007986 */ /* 0x0001e2000c101124 */
[----:B------:R-:W-:Y:S01]  /*8d30*/  IMAD.MOV.U32 R37, RZ, RZ, R22 ;  /* 0x000000ffff257224 */ /* 0x000fe200078e0016 */
[----:B------:R-:W-:Y:S06]  /*8d40*/  BRA `(.L_x_4297) ;  /* 0x0000000400607947 */ /* 0x000fec0003800000 */
.L_x_4314:
        /* <DEDUP_REMOVED lines=21> */
.L_x_4322:
[----:B------:R-:W-:-:S04]  /*8ea0*/  SHF.R.U32.HI R0, RZ, 0x15, R7 ;  /* 0x00000015ff007819 */ /* 0x000fc80000011607 */
[----:B------:R-:W-:-:S04]  /*8eb0*/  LOP3.LUT R0, R0, 0x1, RZ, 0xc0, !PT ;  /* 0x0000000100007812 */ /* 0x000fc800078ec0ff */
[----:B------:R-:W-:-:S04]  /*8ec0*/  IADD3 R0, PT, PT, R7, 0x88fffff, R0 ;  /* 0x088fffff07007810 */ /* 0x000fc80007ffe000 */
[----:B------:R-:W-:-:S04]  /*8ed0*/  SHF.R.U32.HI R0, RZ, 0x15, R0 ;  /* 0x00000015ff007819 */ /* 0x000fc80000011600 */
[----:B------:R-:W-:-:S07]  /*8ee0*/  LOP3.LUT R3, R0, 0xff, RZ, 0xc0, !PT ;  /* 0x000000ff00037812 */ /* 0x000fce00078ec0ff */
.L_x_4323:
[----:B------:R-:W-:-:S04]  /*8ef0*/  SHF.R.U32.HI R0, RZ, 0x18, R7 ;  /* 0x00000018ff007819 */ /* 0x000fc80000011607 */
[----:B------:R-:W-:-:S07]  /*8f00*/  LOP3.LUT R0, R3, 0x80, R0, 0xf8, !PT ;  /* 0x0000008003007812 */ /* 0x000fce00078ef800 */
.L_x_4321:
[----:B------:R-:W-:Y:S05]  /*8f10*/  BSYNC.RECONVERGENT B0 ;  /* 0x0000000000007941 */ /* 0x000fea0003800200 */
.L_x_4320:
[----:B------:R0:W-:Y:S01]  /*8f20*/  STG.E.U8 desc[UR36][R4.64], R0 ;  /* 0x0000000004007986 */ /* 0x0001e2000c101124 */
[----:B------:R-:W-:Y:S01]  /*8f30*/  IMAD.MOV.U32 R37, RZ, RZ, R22 ;  /* 0x000000ffff257224 */ /* 0x000fe200078e0016 */
[----:B------:R-:W-:Y:S06]  /*8f40*/  BRA `(.L_x_4297) ;  /* 0x0000000000e07947 */ /* 0x000fec0003800000 */
.L_x_4313:
[----:B------:R-:W-:-:S13]  /*8f50*/  ISETP.NE.AND P0, PT, R0, 0x1c, PT ;  /* 0x0000001c0000780c */ /* 0x000fda0003f05270 */
[----:B------:R-:W-:Y:S05]  /*8f60*/  @!P0 BRA `(.L_x_4324) ;  /* 0x0000000000cc8947 */ /* 0x000fea0003800000 */
[----:B------:R-:W-:-:S13]  /*8f70*/  ISETP.NE.AND P0, PT, R0, 0x1d, PT ;  /* 0x0000001d0000780c */ /* 0x000fda0003f05270 */
[----:B------:R-:W-:Y:S05]  /*8f80*/  @!P0 BRA `(.L_x_4325) ;  /* 0x0000000000b48947 */ /* 0x000fea0003800000 */
[----:B------:R-:W-:-:S13]  /*8f90*/  ISETP.NE.AND P0, PT, R0, 0x2c, PT ;  /* 0x0000002c0000780c */ /* 0x000fda0003f05270 */
[----:B------:R-:W-:Y:S05]  /*8fa0*/  @!P0 BRA `(.L_x_4326) ;  /* 0x0000000000488947 */ /* 0x000fea0003800000 */
.L_x_4296:
        /* <DEDUP_REMOVED lines=16> */
.L_x_4327:
[----:B------:R-:W-:Y:S01]  /*90b0*/  IMAD.MOV.U32 R37, RZ, RZ, R22 ;  /* 0x000000ffff257224 */ /* 0x000fe200078e0016 */
[----:B------:R-:W-:Y:S06]  /*90c0*/  BRA `(.L_x_4297) ;  /* 0x0000000000807947 */ /* 0x000fec0003800000 */
.L_x_4326:
        /* <DEDUP_REMOVED lines=25> */
.L_x_4325:
[----:B---3--:R-:W0:Y:S01]  /*9260*/  F2I.U64.F64.TRUNC R32, R32 ;  /* 0x0000002000207311 */ /* 0x008e22000030d800 */
[----:B------:R-:W-:Y:S01]  /*9270*/  IMAD.MOV.U32 R37, RZ, RZ, R22 ;  /* 0x000000ffff257224 */ /* 0x000fe200078e0016 */
[----:B0-----:R0:W-:Y:S01]  /*9280*/  STG.E.64 desc[UR36][R4.64], R32 ;  /* 0x0000002004007986 */ /* 0x0011e2000c101b24 */
[----:B------:R-:W-:Y:S05]  /*9290*/  BRA `(.L_x_4297) ;  /* 0x00000000000c7947 */ /* 0x000fea0003800000 */
.L_x_4324:
[----:B---3--:R-:W0:Y:S01]  /*92a0*/  F2I.U32.F64.TRUNC R33, R32 ;  /* 0x0000002000217311 */ /* 0x008e22000030d000 */
[----:B------:R-:W-:Y:S01]  /*92b0*/  IMAD.MOV.U32 R37, RZ, RZ, R22 ;  /* 0x000000ffff257224 */ /* 0x000fe200078e0016 */
[----:B0-----:R0:W-:Y:S06]  /*92c0*/  STG.E desc[UR36][R4.64], R33 ;  /* 0x0000002104007986 */ /* 0x0011ec000c101924 */
.L_x_4297:
        /* <DEDUP_REMOVED lines=24> */
.L_x_4332:
[----:B------:R-:W0:Y:S02]  /*9450*/  F2I.S64.F64.TRUNC R28, R28 ;  /* 0x0000001c001c7311 */ /* 0x000e24000030d900 */
[----:B0-----:R-:W-:-:S05]  /*9460*/  IMAD.MOV.U32 R3, RZ, RZ, R28 ;  /* 0x000000ffff037224 */ /* 0x001fca00078e001c */
[----:B------:R0:W-:Y:S01]  /*9470*/  STG.E.U8 desc[UR36][R4.64], R3 ;  /* 0x0000000304007986 */ /* 0x0001e2000c101124 */
[----:B------:R-:W-:Y:S05]  /*9480*/  BRA `(.L_x_4334) ;  /* 0x0000001000e07947 */ /* 0x000fea0003800000 */
.L_x_4331:
        /* <DEDUP_REMOVED lines=9> */
.L_x_4336:
[----:B------:R-:W0:Y:S02]  /*9520*/  F2I.F64.TRUNC R29, R28 ;  /* 0x0000001c001d7311 */ /* 0x000e24000030d100 */
[----:B0-----:R0:W-:Y:S01]  /*9530*/  STG.E desc[UR36][R4.64], R29 ;  /* 0x0000001d04007986 */ /* 0x0011e2000c101924 */
[----:B------:R-:W-:Y:S05]  /*9540*/  BRA `(.L_x_4334) ;  /* 0x0000001000b07947 */ /* 0x000fea0003800000 */
.L_x_4335:
[----:B------:R-:W0:Y:S02]  /*9550*/  F2I.F64.TRUNC R29, R28 ;  /* 0x0000001c001d7311 */ /* 0x000e24000030d100 */
[----:B0-----:R0:W-:Y:S01]  /*9560*/  STG.E.U16 desc[UR36][R4.64], R29 ;  /* 0x0000001d04007986 */ /* 0x0011e2000c101524 */
[----:B------:R-:W-:Y:S05]  /*9570*/  BRA `(.L_x_4334) ;  /* 0x0000001000a47947 */ /* 0x000fea0003800000 */
.L_x_4330:
        /* <DEDUP_REMOVED lines=17> */
.L_x_4338:
        /* <DEDUP_REMOVED lines=12> */
.L_x_4337:
        /* <DEDUP_REMOVED lines=28> */
.L_x_4340:
        /* <DEDUP_REMOVED lines=23> */
.L_x_4339:
[----:B------:R0:W-:Y:S01]  /*9a80*/  STG.E.64 desc[UR36][R4.64], R28 ;  /* 0x0000001c04007986 */ /* 0x0001e2000c101b24 */
[----:B------:R-:W-:Y:S05]  /*9a90*/  BRA `(.L_x_4334) ;  /* 0x0000000c005c7947 */ /* 0x000fea0003800000 */
.L_x_4329:
        /* <DEDUP_REMOVED lines=13> */
.L_x_4344:
        /* <DEDUP_REMOVED lines=26> */
.L_x_4347:
[----:B------:R-:W-:-:S04]  /*9d10*/  SHF.R.U32.HI R3, RZ, 0x18, R7 ;  /* 0x00000018ff037819 */ /* 0x000fc80000011607 */
[----:B------:R-:W-:-:S07]  /*9d20*/  LOP3.LUT R0, R0, 0x80, R3, 0xf8, !PT ;  /* 0x0000008000007812 */ /* 0x000fce00078ef803 */
.L_x_4346:
[----:B------:R-:W-:Y:S05]  /*9d30*/  BSYNC.RECONVERGENT B0 ;  /* 0x0000000000007941 */ /* 0x000fea0003800200 */
.L_x_4345:
[----:B------:R0:W-:Y:S01]  /*9d40*/  STG.E.U8 desc[UR36][R4.64], R0 ;  /* 0x0000000004007986 */ /* 0x0001e2000c101124 */
[----:B------:R-:W-:Y:S05]  /*9d50*/  BRA `(.L_x_4334) ;  /* 0x0000000800ac7947 */ /* 0x000fea0003800000 */
.L_x_4343:
        /* <DEDUP_REMOVED lines=26> */
.L_x_4350:
[----:B------:R-:W-:-:S04]  /*9f00*/  SHF.R.U32.HI R3, RZ, 0x18, R7 ;  /* 0x00000018ff037819 */ /* 0x000fc80000011607 */
[----:B------:R-:W-:-:S07]  /*9f10*/  LOP3.LUT R0, R0, 0x80, R3, 0xf8, !PT ;  /* 0x0000008000007812 */ /* 0x000fce00078ef803 */
.L_x_4349:
[----:B------:R-:W-:Y:S05]  /*9f20*/  BSYNC.RECONVERGENT B0 ;  /* 0x0000000000007941 */ /* 0x000fea0003800200 */
.L_x_4348:
[----:B------:R0:W-:Y:S01]  /*9f30*/  STG.E.U8 desc[UR36][R4.64], R0 ;  /* 0x0000000004007986 */ /* 0x0001e2000c101124 */
[----:B------:R-:W-:Y:S05]  /*9f40*/  BRA `(.L_x_4334) ;  /* 0x0000000800307947 */ /* 0x000fea0003800000 */
.L_x_4342:
        /* <DEDUP_REMOVED lines=30> */
.L_x_4352:
[----:B------:R-:W0:Y:S02]  /*a130*/  F2I.U64.F64.TRUNC R28, R28 ;  /* 0x0000001c001c7311 */ /* 0x000e24000030d800 */
[----:B0-----:R0:W-:Y:S01]  /*a140*/  STG.E.64 desc[UR36][R4.64], R28 ;  /* 0x0000001c04007986 */ /* 0x0011e2000c101b24 */
[----:B------:R-:W-:Y:S05]  /*a150*/  BRA `(.L_x_4334) ;  /* 0x0000000400ac7947 */ /* 0x000fea0003800000 */
.L_x_4351:
[----:B------:R-:W0:Y:S02]  /*a160*/  F2I.U32.F64.TRUNC R29, R28 ;  /* 0x0000001c001d7311 */ /* 0x000e24000030d000 */
[----:B0-----:R0:W-:Y:S01]  /*a170*/  STG.E desc[UR36][R4.64], R29 ;  /* 0x0000001d04007986 */ /* 0x0011e2000c101924 */
[----:B------:R-:W-:Y:S05]  /*a180*/  BRA `(.L_x_4334) ;  /* 0x0000000400a07947 */ /* 0x000fea0003800000 */
.L_x_4341:
        /* <DEDUP_REMOVED lines=15> */
.L_x_4354:
[----:B------:R1:W-:Y:S01]  /*a280*/  STG.E.128 desc[UR36][R4.64], R28 ;  /* 0x0000001c04007986 */ /* 0x0003e2000c101d24 */
[----:B------:R-:W-:Y:S05]  /*a290*/  BRA `(.L_x_4334) ;  /* 0x00000004005c7947 */ /* 0x000fea0003800000 */
.L_x_4353:
[----:B------:R-:W-:-:S13]  /*a2a0*/  ISETP.NE.AND P0, PT, R0, 0xf, PT ;  /* 0x0000000f0000780c */ /* 0x000fda0003f05270 */
[----:B------:R-:W-:Y:S05]  /*a2b0*/  @!P0 BRA `(.L_x_4355) ;  /* 0x0000000400288947 */ /* 0x000fea0003800000 */
[----:B------:R-:W-:-:S13]  /*a2c0*/  ISETP.NE.AND P0, PT, R0, 0x17, PT ;  /* 0x000000170000780c */ /* 0x000fda0003f05270 */
[----:B------:R-:W-:Y:S05]  /*a2d0*/  @!P0 BRA `(.L_x_4356) ;  /* 0x0000000000b08947 */ /* 0x000fea0003800000 */
[----:B------:R-:W-:-:S13]  /*a2e0*/  ISETP.NE.AND P0, PT, R0, 0x18, PT ;  /* 0x000000180000780c */ /* 0x000fda0003f05270 */
[----:B------:R-:W-:Y:S05]  /*a2f0*/  @!P0 BRA `(.L_x_4357) ;  /* 0x0000000000448947 */ /* 0x000fea0003800000 */
.L_x_4333:
        /* <DEDUP_REMOVED lines=16> */
.L_x_4358:
[----:B------:R-:W-:Y:S05]  /*a400*/  BRA `(.L_x_4334) ;  /* 0x0000000400007947 */ /* 0x000fea0003800000 */
.L_x_4357:
        /* <DEDUP_REMOVED lines=21> */
.L_x_4360:
[----:B------:R-:W-:Y:S05]  /*a560*/  BSYNC.RECONVERGENT B0 ;  /* 0x0000000000007941 */ /* 0x000fea0003800200 */
.L_x_4359:
[----:B------:R-:W-:-:S05]  /*a570*/  LOP3.LUT R3, R0, 0x80, R3, 0xf8, !PT ;  /* 0x0000008000037812 */ /* 0x000fca00078ef803 */
[----:B------:R3:W-:Y:S01]  /*a580*/  STG.E.U8 desc[UR36][R4.64], R3 ;  /* 0x0000000304007986 */ /* 0x0007e2000c101124 */
[----:B------:R-:W-:Y:S05]  /*a590*/  BRA `(.L_x_4334) ;  /* 0x00000000009c7947 */ /* 0x000fea0003800000 */
.L_x_4356:
        /* <DEDUP_REMOVED lines=20> */
.L_x_4362:
[----:B------:R-:W-:Y:S01]  /*a6e0*/  IMAD.MOV.U32 R0, RZ, RZ, 0x7f ;  /* 0x0000007fff007424 */ /* 0x000fe200078e00ff */
[----:B------:R-:W-:-:S04]  /*a6f0*/  ISETP.GT.U32.AND P0, PT, R3, 0x7f800000, PT ;  /* 0x7f8000000300780c */ /* 0x000fc80003f04070 */
[----:B------:R-:W-:-:S09]  /*a700*/  SEL R0, R0, 0x7c, P0 ;  /* 0x0000007c00007807 */ /* 0x000fd20000000000 */
.L_x_4363:
[----:B------:R-:W-:Y:S05]  /*a710*/  BSYNC.RECONVERGENT B0 ;  /* 0x0000000000007941 */ /* 0x000fea0003800200 */
.L_x_4361:
[----:B------:R-:W-:-:S04]  /*a720*/  SHF.R.U32.HI R3, RZ, 0x18, R7 ;  /* 0x00000018ff037819 */ /* 0x000fc80000011607 */
[----:B------:R-:W-:-:S05]  /*a730*/  LOP3.LUT R3, R0, 0x80, R3, 0xf8, !PT ;  /* 0x0000008000037812 */ /* 0x000fca00078ef803 */
[----:B------:R2:W-:Y:S01]  /*a740*/  STG.E.U8 desc[UR36][R4.64], R3 ;  /* 0x0000000304007986 */ /* 0x0005e2000c101124 */
[----:B------:R-:W-:Y:S05]  /*a750*/  BRA `(.L_x_4334) ;  /* 0x00000000002c7947 */ /* 0x000fea0003800000 */
.L_x_4355:
        /* <DEDUP_REMOVED lines=11> */
.L_x_4334:
[----:B------:R-:W-:-:S07]  /*a810*/  VIADD R37, R37, 0x80 ;  /* 0x0000008025257836 */ /* 0x000fce0000000000 */
.L_x_4291:
[----:B------:R-:W-:-:S13]  /*a820*/  ISETP.GE.AND P0, PT, R37, R36, PT ;  /* 0x000000242500720c */ /* 0x000fda0003f06270 */
[----:B------:R-:W-:Y:S05]  /*a830*/  @P0 BREAK.RELIABLE B6 ;  /* 0x0000000000060942 */ /* 0x000fea0003800100 */
[----:B------:R-:W-:Y:S05]  /*a840*/  @P0 BRA `(.L_x_4328) ;  /* 0x00000014004c0947 */ /* 0x000fea0003800000 */
[----:B------:R-:W-:Y:S05]  /*a850*/  BSYNC.RELIABLE B6 ;  /* 0x0000000000067941 */ /* 0x000fea0003800100 */
.L_x_4290:
        /* <DEDUP_REMOVED lines=21> */
.L_x_4367:
[----:B------:R-:W0:Y:S02]  /*a9b0*/  F2I.S64.F64.TRUNC R24, R24 ;  /* 0x0000001800187311 */ /* 0x000e24000030d900 */
[----:B0-----:R-:W-:-:S05]  /*a9c0*/  IMAD.MOV.U32 R3, RZ, RZ, R24 ;  /* 0x000000ffff037224 */ /* 0x001fca00078e0018 */
[----:B------:R0:W-:Y:S01]  /*a9d0*/  STG.E.U8 desc[UR36][R4.64], R3 ;  /* 0x0000000304007986 */ /* 0x0001e2000c101124 */
[----:B------:R-:W-:Y:S05]  /*a9e0*/  BRA `(.L_x_4369) ;  /* 0x0000001000e07947 */ /* 0x000fea0003800000 */
.L_x_4366:
        /* <DEDUP_REMOVED lines=9> */
.L_x_4371:
[----:B------:R-:W0:Y:S02]  /*aa80*/  F2I.F64.TRUNC R25, R24 ;  /* 0x0000001800197311 */ /* 0x000e24000030d100 */
[----:B0-----:R0:W-:Y:S01]  /*aa90*/  STG.E desc[UR36][R4.64], R25 ;  /* 0x0000001904007986 */ /* 0x0011e2000c101924 */
[----:B------:R-:W-:Y:S05]  /*aaa0*/  BRA `(.L_x_4369) ;  /* 0x0000001000b07947 */ /* 0x000fea0003800000 */
.L_x_4370:
[----:B------:R-:W0:Y:S02]  /*aab0*/  F2I.F64.TRUNC R25, R24 ;  /* 0x0000001800197311 */ /* 0x000e24000030d100 */
[----:B0-----:R0:W-:Y:S01]  /*aac0*/  STG.E.U16 desc[UR36][R4.64], R25 ;  /* 0x0000001904007986 */ /* 0x0011e2000c101524 */
[----:B------:R-:W-:Y:S05]  /*aad0*/  BRA `(.L_x_4369) ;  /* 0x0000001000a47947 */ /* 0x000fea0003800000 */
.L_x_4365:
        /* <DEDUP_REMOVED lines=17> */
.L_x_4373:
        /* <DEDUP_REMOVED lines=12> */
.L_x_4372:
        /* <DEDUP_REMOVED lines=28> */
.L_x_4375:
        /* <DEDUP_REMOVED lines=23> */
.L_x_4374:
[----:B------:R0:W-:Y:S01]  /*afe0*/  STG.E.64 desc[UR36][R4.64], R24 ;  /* 0x0000001804007986 */ /* 0x0001e2000c101b24 */
[----:B------:R-:W-:Y:S05]  /*aff0*/  BRA `(.L_x_4369) ;  /* 0x0000000c005c7947 */ /* 0x000fea0003800000 */
.L_x_4364:
        /* <DEDUP_REMOVED lines=13> */
.L_x_4379:
        /* <DEDUP_REMOVED lines=26> */
.L_x_4382:
[----:B------:R-:W-:-:S04]  /*b270*/  SHF.R.U32.HI R3, RZ, 0x18, R7 ;  /* 0x00000018ff037819 */ /* 0x000fc80000011607 */
[----:B------:R-:W-:-:S07]  /*b280*/  LOP3.LUT R0, R0, 0x80, R3, 0xf8, !PT ;  /* 0x0000008000007812 */ /* 0x000fce00078ef803 */
.L_x_4381:
[----:B------:R-:W-:Y:S05]  /*b290*/  BSYNC.RECONVERGENT B0 ;  /* 0x0000000000007941 */ /* 0x000fea0003800200 */
.L_x_4380:
[----:B------:R0:W-:Y:S01]  /*b2a0*/  STG.E.U8 desc[UR36][R4.64], R0 ;  /* 0x0000000004007986 */ /* 0x0001e2000c101124 */
[----:B------:R-:W-:Y:S05]  /*b2b0*/  BRA `(.L_x_4369) ;  /* 0x0000000800ac7947 */ /* 0x000fea0003800000 */
.L_x_4378:
        /* <DEDUP_REMOVED lines=26> */
.L_x_4385:
[----:B------:R-:W-:-:S04]  /*b460*/  SHF.R.U32.HI R3, RZ, 0x18, R7 ;  /* 0x00000018ff037819 */ /* 0x000fc80000011607 */
[----:B------:R-:W-:-:S07]  /*b470*/  LOP3.LUT R0, R0, 0x80, R3, 0xf8, !PT ;  /* 0x0000008000007812 */ /* 0x000fce00078ef803 */
.L_x_4384:
[----:B------:R-:W-:Y:S05]  /*b480*/  BSYNC.RECONVERGENT B0 ;  /* 0x0000000000007941 */ /* 0x000fea0003800200 */
.L_x_4383:
[----:B------:R0:W-:Y:S01]  /*b490*/  STG.E.U8 desc[UR36][R4.64], R0 ;  /* 0x0000000004007986 */ /* 0x0001e2000c101124 */
[----:B------:R-:W-:Y:S05]  /*b4a0*/  BRA `(.L_x_4369) ;  /* 0x0000000800307947 */ /* 0x000fea0003800000 */
.L_x_4377:
        /* <DEDUP_REMOVED lines=30> */
.L_x_4387:
[----:B------:R-:W0:Y:S02]  /*b690*/  F2I.U64.F64.TRUNC R24, R24 ;  /* 0x0000001800187311 */ /* 0x000e24000030d800 */
[----:B0-----:R0:W-:Y:S01]  /*b6a0*/  STG.E.64 desc[UR36][R4.64], R24 ;  /* 0x0000001804007986 */ /* 0x0011e2000c101b24 */
[----:B------:R-:W-:Y:S05]  /*b6b0*/  BRA `(.L_x_4369) ;  /* 0x0000000400ac7947 */ /* 0x000fea0003800000 */
.L_x_4386:
[----:B------:R-:W0:Y:S02]  /*b6c0*/  F2I.U32.F64.TRUNC R25, R24 ;  /* 0x0000001800197311 */ /* 0x000e24000030d000 */
[----:B0-----:R0:W-:Y:S01]  /*b6d0*/  STG.E desc[UR36][R4.64], R25 ;  /* 0x0000001904007986 */ /* 0x0011e2000c101924 */
[----:B------:R-:W-:Y:S05]  /*b6e0*/  BRA `(.L_x_4369) ;  /* 0x0000000400a07947 */ /* 0x000fea0003800000 */
.L_x_4376:
        /* <DEDUP_REMOVED lines=15> */
.L_x_4389:
[----:B------:R4:W-:Y:S01]  /*b7e0*/  STG.E.128 desc[UR36][R4.64], R24 ;  /* 0x0000001804007986 */ /* 0x0009e2000c101d24 */
[----:B------:R-:W-:Y:S05]  /*b7f0*/  BRA `(.L_x_4369) ;  /* 0x00000004005c7947 */ /* 0x000fea0003800000 */
.L_x_4388:
[----:B------:R-:W-:-:S13]  /*b800*/  ISETP.NE.AND P0, PT, R0, 0xf, PT ;  /* 0x0000000f0000780c */ /* 0x000fda0003f05270 */
[----:B------:R-:W-:Y:S05]  /*b810*/  @!P0 BRA `(.L_x_4390) ;  /* 0x0000000400288947 */ /* 0x000fea0003800000 */
[----:B------:R-:W-:-:S13]  /*b820*/  ISETP.NE.AND P0, PT, R0, 0x17, PT ;  /* 0x000000170000780c */ /* 0x000fda0003f05270 */
[----:B------:R-:W-:Y:S05]  /*b830*/  @!P0 BRA `(.L_x_4391) ;  /* 0x0000000000b08947 */ /* 0x000fea0003800000 */
[----:B------:R-:W-:-:S13]  /*b840*/  ISETP.NE.AND P0, PT, R0, 0x18, PT ;  /* 0x000000180000780c */ /* 0x000fda0003f05270 */
[----:B------:R-:W-:Y:S05]  /*b850*/  @!P0 BRA `(.L_x_4392) ;  /* 0x0000000000448947 */ /* 0x000fea0003800000 */
.L_x_4368:
        /* <DEDUP_REMOVED lines=16> */
.L_x_4393:
[----:B------:R-:W-:Y:S05]  /*b960*/  BRA `(.L_x_4369) ;  /* 0x0000000400007947 */ /* 0x000fea0003800000 */
.L_x_4392:
        /* <DEDUP_REMOVED lines=21> */
.L_x_4395:
[----:B------:R-:W-:Y:S05]  /*bac0*/  BSYNC.RECONVERGENT B0 ;  /* 0x0000000000007941 */ /* 0x000fea0003800200 */
.L_x_4394:
[----:B------:R-:W-:-:S05]  /*bad0*/  LOP3.LUT R3, R0, 0x80, R3, 0xf8, !PT ;  /* 0x0000008000037812 */ /* 0x000fca00078ef803 */
[----:B------:R1:W-:Y:S01]  /*bae0*/  STG.E.U8 desc[UR36][R4.64], R3 ;  /* 0x0000000304007986 */ /* 0x0003e2000c101124 */
[----:B------:R-:W-:Y:S05]  /*baf0*/  BRA `(.L_x_4369) ;  /* 0x00000000009c7947 */ /* 0x000fea0003800000 */
.L_x_4391:
        /* <DEDUP_REMOVED lines=20> */
.L_x_4397:
[----:B------:R-:W-:Y:S01]  /*bc40*/  IMAD.MOV.U32 R0, RZ, RZ, 0x7f ;  /* 0x0000007fff007424 */ /* 0x000fe200078e00ff */
[----:B------:R-:W-:-:S04]  /*bc50*/  ISETP.GT.U32.AND P0, PT, R3, 0x7f800000, PT ;  /* 0x7f8000000300780c */ /* 0x000fc80003f04070 */
[----:B------:R-:W-:-:S09]  /*bc60*/  SEL R0, R0, 0x7c, P0 ;  /* 0x0000007c00007807 */ /* 0x000fd20000000000 */
.L_x_4398:
[----:B------:R-:W-:Y:S05]  /*bc70*/  BSYNC.RECONVERGENT B0 ;  /* 0x0000000000007941 */ /* 0x000fea0003800200 */
.L_x_4396:
[----:B------:R-:W-:-:S04]  /*bc80*/  SHF.R.U32.HI R3, RZ, 0x18, R7 ;  /* 0x00000018ff037819 */ /* 0x000fc80000011607 */
[----:B------:R-:W-:-:S05]  /*bc90*/  LOP3.LUT R3, R0, 0x80, R3, 0xf8, !PT ;  /* 0x0000008000037812 */ /* 0x000fca00078ef803 */
[----:B------:R0:W-:Y:S01]  /*bca0*/  STG.E.U8 desc[UR36][R4.64], R3 ;  /* 0x0000000304007986 */ /* 0x0001e2000c101124 */
[----:B------:R-:W-:Y:S05]  /*bcb0*/  BRA `(.L_x_4369) ;  /* 0x00000000002c7947 */ /* 0x000fea0003800000 */
.L_x_4390:
        /* <DEDUP_REMOVED lines=11> */
.L_x_4369:
[----:B------:R-:W-:-:S07]  /*bd70*/  VIADD R37, R37, 0x80 ;  /* 0x0000008025257836 */ /* 0x000fce0000000000 */
.L_x_4328:
[----:B------:R-:W-:Y:S05]  /*bd80*/  BSYNC.RECONVERGENT B7 ;  /* 0x0000000000077941 */ /* 0x000fea0003800200 */
.L_x_4289:
        /* <DEDUP_REMOVED lines=22> */
.L_x_4402:
[----:B------:R-:W0:Y:S02]  /*bef0*/  F2I.S64.F64.TRUNC R16, R16 ;  /* 0x0000001000107311 */ /* 0x000e24000030d900 */
[----:B0-----:R-:W-:-:S05]  /*bf00*/  IMAD.MOV.U32 R5, RZ, RZ, R16 ;  /* 0x000000ffff057224 */ /* 0x001fca00078e0010 */
[----:B------:R-:W-:Y:S01]  /*bf10*/  STG.E.U8 desc[UR36][R2.64], R5 ;  /* 0x0000000502007986 */ /* 0x000fe2000c101124 */
[----:B------:R-:W-:Y:S05]  /*bf20*/  EXIT ;  /* 0x000000000000794d */ /* 0x000fea0003800000 */
.L_x_4401:
        /* <DEDUP_REMOVED lines=9> */
.L_x_4405:
[----:B------:R-:W0:Y:S02]  /*bfc0*/  F2I.F64.TRUNC R17, R16 ;  /* 0x0000001000117311 */ /* 0x000e24000030d100 */
[----:B0-----:R-:W-:Y:S01]  /*bfd0*/  STG.E desc[UR36][R2.64], R17 ;  /* 0x0000001102007986 */ /* 0x001fe2000c101924 */
[----:B------:R-:W-:Y:S05]  /*bfe0*/  EXIT ;  /* 0x000000000000794d */ /* 0x000fea0003800000 */
.L_x_4404:
[----:B------:R-:W0:Y:S02]  /*bff0*/  F2I.F64.TRUNC R17, R16 ;  /* 0x0000001000117311 */ /* 0x000e24000030d100 */
[----:B0-----:R-:W-:Y:S01]  /*c000*/  STG.E.U16 desc[UR36][R2.64], R17 ;  /* 0x0000001102007986 */ /* 0x001fe2000c101524 */
[----:B------:R-:W-:Y:S05]  /*c010*/  EXIT ;  /* 0x000000000000794d */ /* 0x000fea0003800000 */
.L_x_4400:
        /* <DEDUP_REMOVED lines=17> */
.L_x_4407:
        /* <DEDUP_REMOVED lines=12> */
.L_x_4406:
        /* <DEDUP_REMOVED lines=28> */
.L_x_4409:
        /* <DEDUP_REMOVED lines=23> */
.L_x_4408:
[----:B------:R-:W-:Y:S01]  /*c520*/  STG.E.64 desc[UR36][R2.64], R16 ;  /* 0x0000001002007986 */ /* 0x000fe2000c101b24 */
[----:B------:R-:W-:Y:S05]  /*c530*/  EXIT ;  /* 0x000000000000794d */ /* 0x000fea0003800000 */
.L_x_4399:
        /* <DEDUP_REMOVED lines=13> */
.L_x_4413:
        /* <DEDUP_REMOVED lines=26> */
.L_x_4416:
[----:B------:R-:W-:-:S04]  /*c7b0*/  SHF.R.U32.HI R5, RZ, 0x18, R5 ;  /* 0x00000018ff057819 */ /* 0x000fc80000011605 */
[----:B------:R-:W-:-:S07]  /*c7c0*/  LOP3.LUT R0, R0, 0x80, R5, 0xf8, !PT ;  /* 0x0000008000007812 */ /* 0x000fce00078ef805 */
.L_x_4415:
[----:B------:R-:W-:Y:S05]  /*c7d0*/  BSYNC.RECONVERGENT B0 ;  /* 0x0000000000007941 */ /* 0x000fea0003800200 */
.L_x_4414:
[----:B------:R-:W-:Y:S01]  /*c7e0*/  STG.E.U8 desc[UR36][R2.64], R0 ;  /* 0x0000000002007986 */ /* 0x000fe2000c101124 */
[----:B------:R-:W-:Y:S05]  /*c7f0*/  EXIT ;  /* 0x000000000000794d */ /* 0x000fea0003800000 */
.L_x_4412:
        /* <DEDUP_REMOVED lines=26> */
.L_x_4419:
[----:B------:R-:W-:-:S04]  /*c9a0*/  SHF.R.U32.HI R5, RZ, 0x18, R5 ;  /* 0x00000018ff057819 */ /* 0x000fc80000011605 */
[----:B------:R-:W-:-:S07]  /*c9b0*/  LOP3.LUT R0, R0, 0x80, R5, 0xf8, !PT ;  /* 0x0000008000007812 */ /* 0x000fce00078ef805 */
.L_x_4418:
[----:B------:R-:W-:Y:S05]  /*c9c0*/  BSYNC.RECONVERGENT B0 ;  /* 0x0000000000007941 */ /* 0x000fea0003800200 */
.L_x_4417:
[----:B------:R-:W-:Y:S01]  /*c9d0*/  STG.E.U8 desc[UR36][R2.64], R0 ;  /* 0x0000000002007986 */ /* 0x000fe2000c101124 */
[----:B------:R-:W-:Y:S05]  /*c9e0*/  EXIT ;  /* 0x000000000000794d */ /* 0x000fea0003800000 */
.L_x_4411:
        /* <DEDUP_REMOVED lines=30> */
.L_x_4421:
[----:B------:R-:W0:Y:S02]  /*cbd0*/  F2I.U64.F64.TRUNC R16, R16 ;  /* 0x0000001000107311 */ /* 0x000e24000030d800 */
[----:B0-----:R-:W-:Y:S01]  /*cbe0*/  STG.E.64 desc[UR36][R2.64], R16 ;  /* 0x0000001002007986 */ /* 0x001fe2000c101b24 */
[----:B------:R-:W-:Y:S05]  /*cbf0*/  EXIT ;  /* 0x000000000000794d */ /* 0x000fea0003800000 */
.L_x_4420:
[----:B------:R-:W0:Y:S02]  /*cc00*/  F2I.U32.F64.TRUNC R17, R16 ;  /* 0x0000001000117311 */ /* 0x000e24000030d000 */
[----:B0-----:R-:W-:Y:S01]  /*cc10*/  STG.E desc[UR36][R2.64], R17 ;  /* 0x0000001102007986 */ /* 0x001fe2000c101924 */
[----:B------:R-:W-:Y:S05]  /*cc20*/  EXIT ;  /* 0x000000000000794d */ /* 0x000fea0003800000 */
.L_x_4410:
        /* <DEDUP_REMOVED lines=15> */
.L_x_4423:
[----:B------:R-:W-:Y:S01]  /*cd20*/  STG.E.128 desc[UR36][R2.64], R16 ;  /* 0x0000001002007986 */ /* 0x000fe2000c101d24 */
[----:B------:R-:W-:Y:S05]  /*cd30*/  EXIT ;  /* 0x000000000000794d */ /* 0x000fea0003800000 */
.L_x_4422:
[----:B------:R-:W-:-:S13]  /*cd40*/  ISETP.NE.AND P0, PT, R0, 0xf, PT ;  /* 0x0000000f0000780c */ /* 0x000fda0003f05270 */
[----:B------:R-:W-:Y:S05]  /*cd50*/  @!P0 BRA `(.L_x_4424) ;  /* 0x0000000400288947 */ /* 0x000fea0003800000 */
[----:B------:R-:W-:-:S13]  /*cd60*/  ISETP.NE.AND P0, PT, R0, 0x17, PT ;  /* 0x000000170000780c */ /* 0x000fda0003f05270 */
[----:B------:R-:W-:Y:S05]  /*cd70*/  @!P0 BRA `(.L_x_4425) ;  /* 0x0000000000b08947 */ /* 0x000fea0003800000 */
[----:B------:R-:W-:-:S13]  /*cd80*/  ISETP.NE.AND P0, PT, R0, 0x18, PT ;  /* 0x000000180000780c */ /* 0x000fda0003f05270 */
[----:B------:R-:W-:Y:S05]  /*cd90*/  @!P0 BRA `(.L_x_4426) ;  /* 0x0000000000448947 */ /* 0x000fea0003800000 */
.L_x_4403:
        /* <DEDUP_REMOVED lines=16> */
.L_x_4427:
[----:B------:R-:W-:Y:S05]  /*cea0*/  EXIT ;  /* 0x000000000000794d */ /* 0x000fea0003800000 */
.L_x_4426:
        /* <DEDUP_REMOVED lines=21> */
.L_x_4429:
[----:B------:R-:W-:Y:S05]  /*d000*/  BSYNC.RECONVERGENT B0 ;  /* 0x0000000000007941 */ /* 0x000fea0003800200 */
.L_x_4428:
[----:B------:R-:W-:-:S05]  /*d010*/  LOP3.LUT R5, R0, 0x80, R5, 0xf8, !PT ;  /* 0x0000008000057812 */ /* 0x000fca00078ef805 */
[----:B------:R-:W-:Y:S01]  /*d020*/  STG.E.U8 desc[UR36][R2.64], R5 ;  /* 0x0000000502007986 */ /* 0x000fe2000c101124 */
[----:B------:R-:W-:Y:S05]  /*d030*/  EXIT ;  /* 0x000000000000794d */ /* 0x000fea0003800000 */
.L_x_4425:
        /* <DEDUP_REMOVED lines=20> */
.L_x_4431:
[----:B------:R-:W-:Y:S01]  /*d180*/  IMAD.MOV.U32 R0, RZ, RZ, 0x7f ;  /* 0x0000007fff007424 */ /* 0x000fe200078e00ff */
[----:B------:R-:W-:-:S04]  /*d190*/  ISETP.GT.U32.AND P0, PT, R4, 0x7f800000, PT ;  /* 0x7f8000000400780c */ /* 0x000fc80003f04070 */
[----:B------:R-:W-:-:S09]  /*d1a0*/  SEL R0, R0, 0x7c, P0 ;  /* 0x0000007c00007807 */ /* 0x000fd20000000000 */
.L_x_4432:
[----:B------:R-:W-:Y:S05]  /*d1b0*/  BSYNC.RECONVERGENT B0 ;  /* 0x0000000000007941 */ /* 0x000fea0003800200 */
.L_x_4430:
[----:B------:R-:W-:-:S04]  /*d1c0*/  SHF.R.U32.HI R5, RZ, 0x18, R5 ;  /* 0x00000018ff057819 */ /* 0x000fc80000011605 */
[----:B------:R-:W-:-:S05]  /*d1d0*/  LOP3.LUT R5, R0, 0x80, R5, 0xf8, !PT ;  /* 0x0000008000057812 */ /* 0x000fca00078ef805 */
[----:B------:R-:W-:Y:S01]  /*d1e0*/  STG.E.U8 desc[UR36][R2.64], R5 ;  /* 0x0000000502007986 */ /* 0x000fe2000c101124 */
[----:B------:R-:W-:Y:S05]  /*d1f0*/  EXIT ;  /* 0x000000000000794d */ /* 0x000fea0003800000 */
.L_x_4424:
        /* <DEDUP_REMOVED lines=12> */
.L_x_4433:
        /* <DEDUP_REMOVED lines=12> */
.L_x_4499:


//--------------------- .text._ZN2at6native18elementwise_kernelILi128ELi2EZNS0_22gpu_kernel_impl_nocastIZZZNS0_54_GLOBAL__N__7dbc7496_16_ComplexKernel_cu_1520ed90_304119complex_kernel_cudaERNS_14TensorIteratorEENKUlvE_clEvENKUlvE_clEvEUlddE_EEvRNS_18TensorIteratorBaseERKT_EUliE_EEviT1_ --------------------------
	.section	.text._ZN2at6native18elementwise_kernelILi128ELi2EZNS0_22gpu_kernel_impl_nocastIZZZNS0_54_GLOBAL__N__7dbc7496_16_ComplexKernel_cu_1520ed90_304119complex_kernel_cudaERNS_14TensorIteratorEENKUlvE_clEvENKUlvE_clEvEUlddE_EEvRNS_18TensorIteratorBaseERKT_EUliE_EEviT1_,"ax",@progbits
	.align	128
        .global         _ZN2at6native18elementwise_kernelILi128ELi2EZNS0_22gpu_kernel_impl_nocastIZZZNS0_54_GLOBAL__N__7dbc7496_16_ComplexKernel_cu_1520ed90_304119complex_kernel_cudaERNS_14TensorIteratorEENKUlvE_clEvENKUlvE_clEvEUlddE_EEvRNS_18TensorIteratorBaseERKT_EUliE_EEviT1_
        .type           _ZN2at6native18elementwise_kernelILi128ELi2EZNS0_22gpu_kernel_impl_nocastIZZZNS0_54_GLOBAL__N__7dbc7496_16_ComplexKernel_cu_1520ed90_304119complex_kernel_cudaERNS_14TensorIteratorEENKUlvE_clEvENKUlvE_clEvEUlddE_EEvRNS_18TensorIteratorBaseERKT_EUliE_EEviT1_,@function
        .size           _ZN2at6native18elementwise_kernelILi128ELi2EZNS0_22gpu_kernel_impl_nocastIZZZNS0_54_GLOBAL__N__7dbc7496_16_ComplexKernel_cu_1520ed90_304119complex_kernel_cudaERNS_14TensorIteratorEENKUlvE_clEvENKUlvE_clEvEUlddE_EEvRNS_18TensorIteratorBaseERKT_EUliE_EEviT1_,(.L_x_4500 - _ZN2at6native18elementwise_kernelILi128ELi2EZNS0_22gpu_kernel_impl_nocastIZZZNS0_54_GLOBAL__N__7dbc7496_16_ComplexKernel_cu_1520ed90_304119complex_kernel_cudaERNS_14TensorIteratorEENKUlvE_clEvENKUlvE_clEvEUlddE_EEvRNS_18TensorIteratorBaseERKT_EUliE_EEviT1_)
        .other          _ZN2at6native18elementwise_kernelILi128ELi2EZNS0_22gpu_kernel_impl_nocastIZZZNS0_54_GLOBAL__N__7dbc7496_16_ComplexKernel_cu_1520ed90_304119complex_kernel_cudaERNS_14TensorIteratorEENKUlvE_clEvENKUlvE_clEvEUlddE_EEvRNS_18TensorIteratorBaseERKT_EUliE_EEviT1_,@"STO_CUDA_ENTRY STV_DEFAULT"
_ZN2at6native18elementwise_kernelILi128ELi2EZNS0_22gpu_kernel_impl_nocastIZZZNS0_54_GLOBAL__N__7dbc7496_16_ComplexKernel_cu_1520ed90_304119complex_kernel_cudaERNS_14TensorIteratorEENKUlvE_clEvENKUlvE_clEvEUlddE_EEvRNS_18TensorIteratorBaseERKT_EUliE_EEviT1_:
.text._ZN2at6native18elementwise_kernelILi128ELi2EZNS0_22gpu_kernel_impl_nocastIZZZNS0_54_GLOBAL__N__7dbc7496_16_ComplexKernel_cu_1520ed90_304119complex_kernel_cudaERNS_14TensorIteratorEENKUlvE_clEvENKUlvE_clEvEUlddE_EEvRNS_18TensorIteratorBaseERKT_EUliE_EEviT1_:
        /* <DEDUP_REMOVED lines=15> */
[----:B0-----:R-:W2:Y:S04]  /*00f0*/  LDG.E.64 R4, desc[UR6][R4.64] ;  /* 0x0000000604047981 */ /* 0x001ea8000c1e1b00 */
[----:B-1----:R-:W2:Y:S03]  /*0100*/  LDG.E.64 R6, desc[UR6][R6.64] ;  /* 0x0000000606067981 */ /* 0x002ea6000c1e1b00 */
[----:B------:R-:W2:Y:S01]  /*0110*/  LDC.64 R8, c[0x0][0x5e8] ;  /* 0x00017a00ff087b82 */ /* 0x000ea20000000a00 */
[----:B------:R-:W-:Y:S01]  /*0120*/  IADD3 R3, PT, PT, R3, 0x80, RZ ;  /* 0x0000008003037810 */ /* 0x000fe20007ffe0ff */
[----:B--2---:R0:W-:Y:S06]  /*0130*/  STG.E.128 desc[UR6][R8.64], R4 ;  /* 0x0000000408007986 */ /* 0x0041ec000c101d06 */
.L_x_4436:
[----:B------:R-:W-:Y:S05]  /*0140*/  BSYNC.RECONVERGENT B0 ;  /* 0x0000000000007941 */ /* 0x000fea0003800200 */
.L_x_4435:
[----:B------:R-:W-:-:S13]  /*0150*/  ISETP.GE.AND P0, PT, R3, UR4, PT ;  /* 0x0000000403007c0c */ /* 0x000fda000bf06270 */
[----:B------:R-:W-:Y:S05]  /*0160*/  @P0 EXIT ;  /* 0x000000000000094d */ /* 0x000fea0003800000 */
[----:B0-----:R-:W0:Y:S08]  /*0170*/  LDC.64 R4, c[0x0][0x5f0] ;  /* 0x00017c00ff047b82 */ /* 0x001e300000000a00 */
[----:B------:R-:W1:Y:S01]  /*0180*/  LDC.64 R6, c[0x0][0x5f8] ;  /* 0x00017e00ff067b82 */ /* 0x000e620000000a00 */
[----:B0-----:R-:W2:Y:S04]  /*0190*/  LDG.E.64 R4, desc[UR6][R4.64] ;  /* 0x0000000604047981 */ /* 0x001ea8000c1e1b00 */
[----:B-1----:R-:W2:Y:S03]  /*01a0*/  LDG.E.64 R6, desc[UR6][R6.64] ;  /* 0x0000000606067981 */ /* 0x002ea6000c1e1b00 */
[----:B------:R-:W2:Y:S02]  /*01b0*/  LDC.64 R2, c[0x0][0x5e8] ;  /* 0x00017a00ff027b82 */ /* 0x000ea40000000a00 */
[----:B--2---:R-:W-:Y:S01]  /*01c0*/  STG.E.128 desc[UR6][R2.64], R4 ;  /* 0x0000000402007986 */ /* 0x004fe2000c101d06 */
[----:B------:R-:W-:Y:S05]  /*01d0*/  EXIT ;  /* 0x000000000000794d */ /* 0x000fea0003800000 */
.L_x_4434:
        /* <DEDUP_REMOVED lines=355> */
.L_x_4439:
[----:B------:R-:W0:Y:S02]  /*1810*/  LDCU.128 UR8, c[0x0][0x5f0] ;  /* 0x0000be00ff0877ac */ /* 0x000e240008000c00 */
[----:B0-----:R-:W-:Y:S02]  /*1820*/  IADD3 R10, P0, PT, R6, UR8, RZ ;  /* 0x00000008060a7c10 */ /* 0x001fe4000ff1e0ff */
[----:B------:R-:W-:Y:S02]  /*1830*/  IADD3 R6, P1, PT, R4, UR10, RZ ;  /* 0x0000000a04067c10 */ /* 0x000fe4000ff3e0ff */
[----:B------:R-:W-:Y:S01]  /*1840*/  IADD3.X R11, PT, PT, RZ, UR9, RZ, P0, !PT ;  /* 0x00000009ff0b7c10 */ /* 0x000fe200087fe4ff */
[----:B------:R-:W0:Y:S01]  /*1850*/  LDCU.64 UR8, c[0x0][0x5e8] ;  /* 0x0000bd00ff0877ac */ /* 0x000e220008000a00 */
[----:B------:R-:W-:-:S03]  /*1860*/  IADD3.X R7, PT, PT, RZ, UR11, RZ, P1, !PT ;  /* 0x0000000bff077c10 */ /* 0x000fc60008ffe4ff */
[----:B------:R-:W2:Y:S04]  /*1870*/  LDG.E.64 R4, desc[UR6][R10.64] ;  /* 0x000000060a047981 */ /* 0x000ea8000c1e1b00 */
[----:B------:R-:W2:Y:S01]  /*1880*/  LDG.E.64 R6, desc[UR6][R6.64] ;  /* 0x0000000606067981 */ /* 0x000ea2000c1e1b00 */
[----:B------:R-:W-:Y:S02]  /*1890*/  IADD3 R3, PT, PT, R3, 0x80, RZ ;  /* 0x0000008003037810 */ /* 0x000fe40007ffe0ff */
[----:B0-----:R-:W-:-:S04]  /*18a0*/  IADD3 R8, P0, PT, R9, UR8, RZ ;  /* 0x0000000809087c10 */ /* 0x001fc8000ff1e0ff */
[----:B------:R-:W-:-:S05]  /*18b0*/  IADD3.X R9, PT, PT, RZ, UR9, RZ, P0, !PT ;  /* 0x00000009ff097c10 */ /* 0x000fca00087fe4ff */
[----:B--2---:R0:W-:Y:S04]  /*18c0*/  STG.E.128 desc[UR6][R8.64], R4 ;  /* 0x0000000408007986 */ /* 0x0041e8000c101d06 */
.L_x_4438:
[----:B------:R-:W-:Y:S05]  /*18d0*/  BSYNC.RECONVERGENT B0 ;  /* 0x0000000000007941 */ /* 0x000fea0003800200 */
.L_x_4437:
        /* <DEDUP_REMOVED lines=350> */
.L_x_4440:
[----:B------:R-:W0:Y:S01]  /*2ec0*/  LDCU.128 UR8, c[0x0][0x5f0] ;  /* 0x0000be00ff0877ac */ /* 0x000e220008000c00 */
[----:B------:R-:W1:Y:S01]  /*2ed0*/  LDCU.64 UR4, c[0x0][0x5e8] ;  /* 0x0000bd00ff0477ac */ /* 0x000e620008000a00 */
[----:B0-----:R-:W-:Y:S02]  /*2ee0*/  IADD3 R4, P0, PT, R4, UR8, RZ ;  /* 0x0000000804047c10 */ /* 0x001fe4000ff1e0ff */
[----:B------:R-:W-:Y:S02]  /*2ef0*/  IADD3 R6, P1, PT, R2, UR10, RZ ;  /* 0x0000000a02067c10 */ /* 0x000fe4000ff3e0ff */
[----:B------:R-:W-:Y:S02]  /*2f00*/  IADD3.X R5, PT, PT, RZ, UR9, RZ, P0, !PT ;  /* 0x00000009ff057c10 */ /* 0x000fe400087fe4ff */
[----:B------:R-:W-:-:S04]  /*2f10*/  IADD3.X R7, PT, PT, RZ, UR11, RZ, P1, !PT ;  /* 0x0000000bff077c10 */ /* 0x000fc80008ffe4ff */
[----:B------:R-:W2:Y:S04]  /*2f20*/  LDG.E.64 R4, desc[UR6][R4.64] ;  /* 0x0000000604047981 */ /* 0x000ea8000c1e1b00 */
[----:B------:R-:W2:Y:S01]  /*2f30*/  LDG.E.64 R6, desc[UR6][R6.64] ;  /* 0x0000000606067981 */ /* 0x000ea2000c1e1b00 */
[----:B-1----:R-:W-:-:S04]  /*2f40*/  IADD3 R2, P0, PT, R3, UR4, RZ ;  /* 0x0000000403027c10 */ /* 0x002fc8000ff1e0ff */
[----:B------:R-:W-:-:S05]  /*2f50*/  IADD3.X R3, PT, PT, RZ, UR5, RZ, P0, !PT ;  /* 0x00000005ff037c10 */ /* 0x000fca00087fe4ff */
[----:B--2---:R-:W-:Y:S01]  /*2f60*/  STG.E.128 desc[UR6][R2.64], R4 ;  /* 0x0000000402007986 */ /* 0x004fe2000c101d06 */
[----:B------:R-:W-:Y:S05]  /*2f70*/  EXIT ;  /* 0x000000000000794d */ /* 0x000fea0003800000 */
.L_x_4441:
        /* <DEDUP_REMOVED lines=16> */
.L_x_4500:


//--------------------- .text._ZN2at6native27unrolled_elementwise_kernelIZZZNS0_54_GLOBAL__N__7dbc7496_16_ComplexKernel_cu_1520ed90_304119complex_kernel_cudaERNS_14TensorIteratorEENKUlvE_clEvENKUlvE_clEvEUlddE_St5arrayIPcLm3EELi4E23TrivialOffsetCalculatorILi2EjESB_ILi1EjENS0_6memory15LoadWithoutCastENSE_16StoreWithoutCastEEEviT_T0_T2_T3_T4_T5_ --------------------------
	.section	.text._ZN2at6native27unrolled_elementwise_kernelIZZZNS0_54_GLOBAL__N__7dbc7496_16_ComplexKernel_cu_1520ed90_304119complex_kernel_cudaERNS_14TensorIteratorEENKUlvE_clEvENKUlvE_clEvEUlddE_St5arrayIPcLm3EELi4E23TrivialOffsetCalculatorILi2EjESB_ILi1EjENS0_6memory15LoadWithoutCastENSE_16StoreWithoutCastEEEviT_T0_T2_T3_T4_T5_,"ax",@progbits
	.align	128
        .global         _ZN2at6native27unrolled_elementwise_kernelIZZZNS0_54_GLOBAL__N__7dbc7496_16_ComplexKernel_cu_1520ed90_304119complex_kernel_cudaERNS_14TensorIteratorEENKUlvE_clEvENKUlvE_clEvEUlddE_St5arrayIPcLm3EELi4E23TrivialOffsetCalculatorILi2EjESB_ILi1EjENS0_6memory15LoadWithoutCastENSE_16StoreWithoutCastEEEviT_T0_T2_T3_T4_T5_
        .type           _ZN2at6native27unrolled_elementwise_kernelIZZZNS0_54_GLOBAL__N__7dbc7496_16_ComplexKernel_cu_1520ed90_304119complex_kernel_cudaERNS_14TensorIteratorEENKUlvE_clEvENKUlvE_clEvEUlddE_St5arrayIPcLm3EELi4E23TrivialOffsetCalculatorILi2EjESB_ILi1EjENS0_6memory15LoadWithoutCastENSE_16StoreWithoutCastEEEviT_T0_T2_T3_T4_T5_,@function
        .size           _ZN2at6native27unrolled_elementwise_kernelIZZZNS0_54_GLOBAL__N__7dbc7496_16_ComplexKernel_cu_1520ed90_304119complex_kernel_cudaERNS_14TensorIteratorEENKUlvE_clEvENKUlvE_clEvEUlddE_St5arrayIPcLm3EELi4E23TrivialOffsetCalculatorILi2EjESB_ILi1EjENS0_6memory15LoadWithoutCastENSE_16StoreWithoutCastEEEviT_T0_T2_T3_T4_T5_,(.L_x_4501 - _ZN2at6native27unrolled_elementwise_kernelIZZZNS0_54_GLOBAL__N__7dbc7496_16_ComplexKernel_cu_1520ed90_304119complex_kernel_cudaERNS_14TensorIteratorEENKUlvE_clEvENKUlvE_clEvEUlddE_St5arrayIPcLm3EELi4E23TrivialOffsetCalculatorILi2EjESB_ILi1EjENS0_6memory15LoadWithoutCastENSE_16StoreWithoutCastEEEviT_T0_T2_T3_T4_T5_)
        .other          _ZN2at6native27unrolled_elementwise_kernelIZZZNS0_54_GLOBAL__N__7dbc7496_16_ComplexKernel_cu_1520ed90_304119complex_kernel_cudaERNS_14TensorIteratorEENKUlvE_clEvENKUlvE_clEvEUlddE_St5arrayIPcLm3EELi4E23TrivialOffsetCalculatorILi2EjESB_ILi1EjENS0_6memory15LoadWithoutCastENSE_16StoreWithoutCastEEEviT_T0_T2_T3_T4_T5_,@"STO_CUDA_ENTRY STV_DEFAULT"
_ZN2at6native27unrolled_elementwise_kernelIZZZNS0_54_GLOBAL__N__7dbc7496_16_ComplexKernel_cu_1520ed90_304119complex_kernel_cudaERNS_14TensorIteratorEENKUlvE_clEvENKUlvE_clEvEUlddE_St5arrayIPcLm3EELi4E23TrivialOffsetCalculatorILi2EjESB_ILi1EjENS0_6memory15LoadWithoutCastENSE_16StoreWithoutCastEEEviT_T0_T2_T3_T4_T5_:
.text._ZN2at6native27unrolled_elementwise_kernelIZZZNS0_54_GLOBAL__N__7dbc7496_16_ComplexKernel_cu_1520ed90_304119complex_kernel_cudaERNS_14TensorIteratorEENKUlvE_clEvENKUlvE_clEvEUlddE_St5arrayIPcLm3EELi4E23TrivialOffsetCalculatorILi2EjESB_ILi1EjENS0_6memory15LoadWithoutCastENSE_16StoreWithoutCastEEEviT_T0_T2_T3_T4_T5_:
[----:B------:R-:W-:Y:S01]  /*0000*/  LDC R1, c[0x0][0x37c] ;  /* 0x0000df00ff017b82 */ /* 0x000fe20000000800 */
[----:B------:R-:W0:Y:S07]  /*0010*/  S2R R0, SR_CTAID.X ;  /* 0x0000000000007919 */ /* 0x000e2e0000002500 */
[----:B------:R-:W0:Y:S01]  /*0020*/  LDC R3, c[0x0][0x380] ;  /* 0x0000e000ff037b82 */ /* 0x000e220000000800 */
[----:B------:R-:W1:Y:S01]  /*0030*/  LDCU.64 UR4, c[0x0][0x358] ;  /* 0x00006b00ff0477ac */ /* 0x000e620008000a00 */
[----:B------:R-:W-:Y:S01]  /*0040*/  CS2R R6, SRZ ;  /* 0x0000000000067805 */ /* 0x000fe2000001ff00 */
[----:B------:R-:W2:Y:S05]  /*0050*/  S2R R19, SR_TID.X ;  /* 0x0000000000137919 */ /* 0x000eaa0000002100 */
[----:B------:R-:W3:Y:S08]  /*0060*/  LDC.64 R8, c[0x0][0x398] ;  /* 0x0000e600ff087b82 */ /* 0x000ef00000000a00 */
[----:B------:R-:W4:Y:S08]  /*0070*/  LDC.64 R10, c[0x0][0x390] ;  /* 0x0000e400ff0a7b82 */ /* 0x000f300000000a00 */
[----:B------:R-:W4:Y:S01]  /*0080*/  LDC.64 R16, c[0x0][0x398] ;  /* 0x0000e600ff107b82 */ /* 0x000f220000000a00 */
[----:B0-----:R-:W-:-:S07]  /*0090*/  IMAD R18, R0, -0x200, R3 ;  /* 0xfffffe0000127824 */ /* 0x001fce00078e0203 */
[----:B------:R-:W0:Y:S01]  /*00a0*/  LDC.64 R14, c[0x0][0x390] ;  /* 0x0000e400ff0e7b82 */ /* 0x000e220000000a00 */
[C---:B--2---:R-:W-:Y:S01]  /*00b0*/  VIADD R23, R19.reuse, 0x80 ;  /* 0x0000008013177836 */ /* 0x044fe20000000000 */
[----:B------:R-:W-:Y:S01]  /*00c0*/  ISETP.GE.AND P0, PT, R19, R18, PT ;  /* 0x000000121300720c */ /* 0x000fe20003f06270 */
[----:B------:R-:W-:-:S05]  /*00d0*/  IMAD.MOV.U32 R13, RZ, RZ, R19 ;  /* 0x000000ffff0d7224 */ /* 0x000fca00078e0013 */
[----:B------:R-:W2:Y:S08]  /*00e0*/  LDC.64 R2, c[0x0][0x390] ;  /* 0x0000e400ff027b82 */ /* 0x000eb00000000a00 */
[----:B------:R-:W0:Y:S01]  /*00f0*/  LDC.64 R20, c[0x0][0x390] ;  /* 0x0000e400ff147b82 */ /* 0x000e220000000a00 */
[----:B------:R-:W-:Y:S02]  /*0100*/  @!P0 IMAD R5, R0, 0x200, R19 ;  /* 0x0000020000058824 */ /* 0x000fe400078e0213 */
[----:B------:R-:W-:-:S02]  /*0110*/  @!P0 IMAD.MOV.U32 R13, RZ, RZ, R23 ;  /* 0x000000ffff0d8224 */ /* 0x000fc400078e0017 */
[----:B---3--:R-:W-:-:S03]  /*0120*/  @!P0 IMAD.WIDE.U32 R8, R5, 0x8, R8 ;  /* 0x0000000805088825 */ /* 0x008fc600078e0008 */
[----:B------:R-:W-:Y:S02]  /*0130*/  ISETP.GE.AND P1, PT, R13, R18, PT ;  /* 0x000000120d00720c */ /* 0x000fe40003f26270 */
[----:B-1----:R1:W3:Y:S01]  /*0140*/  @!P0 LDG.E.64 R6, desc[UR4][R8.64] ;  /* 0x0000000408068981 */ /* 0x0022e2000c1e1b00 */
[----:B--2---:R-:W-:Y:S01]  /*0150*/  @!P0 IMAD.WIDE.U32 R2, R5, 0x8, R2 ;  /* 0x0000000805028825 */ /* 0x004fe200078e0002 */
[----:B------:R-:W-:-:S09]  /*0160*/  CS2R R4, SRZ ;  /* 0x0000000000047805 */ /* 0x000fd2000001ff00 */
[----:B------:R-:W-:Y:S01]  /*0170*/  @!P1 LEA R29, R0, R13, 0x9 ;  /* 0x0000000d001d9211 */ /* 0x000fe200078e48ff */
[----:B------:R-:W-:Y:S01]  /*0180*/  @!P1 VIADD R13, R13, 0x80 ;  /* 0x000000800d0d9836 */ /* 0x000fe20000000000 */
[----:B------:R2:W3:Y:S04]  /*0190*/  @!P0 LDG.E.64 R4, desc[UR4][R2.64] ;  /* 0x0000000402048981 */ /* 0x0004e8000c1e1b00 */
[----:B------:R-:W-:-:S13]  /*01a0*/  ISETP.GE.AND P3, PT, R13, R18, PT ;  /* 0x000000120d00720c */ /* 0x000fda0003f66270 */
[----:B------:R-:W-:Y:S02]  /*01b0*/  @!P3 IMAD R25, R0, 0x200, R13 ;  /* 0x000002000019b824 */ /* 0x000fe400078e020d */
[----:B------:R-:W-:-:S05]  /*01c0*/  @!P3 VIADD R13, R13, 0x80 ;  /* 0x000000800d0db836 */ /* 0x000fca0000000000 */
[----:B------:R-:W-:-:S13]  /*01d0*/  ISETP.GE.AND P2, PT, R13, R18, PT ;  /* 0x000000120d00720c */ /* 0x000fda0003f46270 */
[----:B------:R-:W-:-:S05]  /*01e0*/  @!P2 LEA R13, R0, R13, 0x9 ;  /* 0x0000000d000da211 */ /* 0x000fca00078e48ff */
[----:B----4-:R-:W-:-:S04]  /*01f0*/  @!P2 IMAD.WIDE.U32 R10, R13, 0x8, R10 ;  /* 0x000000080d0aa825 */ /* 0x010fc800078e000a */
[----:B------:R-:W-:Y:S02]  /*0200*/  @!P2 IMAD.WIDE.U32 R16, R13, 0x8, R16 ;  /* 0x000000080d10a825 */ /* 0x000fe400078e0010 */
[----:B------:R-:W4:Y:S01]  /*0210*/  LDC.64 R12, c[0x0][0x398] ;  /* 0x0000e600ff0c7b82 */ /* 0x000f220000000a00 */
[----:B-1----:R-:W-:Y:S02]  /*0220*/  CS2R R8, SRZ ;  /* 0x0000000000087805 */ /* 0x002fe4000001ff00 */
[----:B--2---:R-:W-:Y:S01]  /*0230*/  CS2R R2, SRZ ;  /* 0x0000000000027805 */ /* 0x004fe2000001ff00 */
[----:B0-----:R-:W-:-:S03]  /*0240*/  @!P1 IMAD.WIDE.U32 R26, R29, 0x8, R14 ;  /* 0x000000081d1a9825 */ /* 0x001fc600078e000e */
[----:B------:R0:W5:Y:S04]  /*0250*/  @!P2 LDG.E.64 R8, desc[UR4][R16.64] ;  /* 0x000000041008a981 */ /* 0x000168000c1e1b00 */
[----:B------:R1:W5:Y:S01]  /*0260*/  @!P2 LDG.E.64 R2, desc[UR4][R10.64] ;  /* 0x000000040a02a981 */ /* 0x000362000c1e1b00 */
[----:B0-----:R-:W-:Y:S01]  /*0270*/  CS2R R16, SRZ ;  /* 0x0000000000107805 */ /* 0x001fe2000001ff00 */
[----:B-1----:R-:W0:Y:S05]  /*0280*/  LDC.64 R10, c[0x0][0x398] ;  /* 0x0000e600ff0a7b82 */ /* 0x002e2a0000000a00 */
[----:B------:R4:W5:Y:S02]  /*0290*/  @!P1 LDG.E.64 R16, desc[UR4][R26.64] ;  /* 0x000000041a109981 */ /* 0x000964000c1e1b00 */
[----:B----4-:R-:W-:-:S02]  /*02a0*/  @!P1 IMAD.WIDE.U32 R26, R29, 0x8, R12 ;  /* 0x000000081d1a9825 */ /* 0x010fc400078e000c */
[----:B------:R-:W1:Y:S01]  /*02b0*/  @!P0 LDC.64 R28, c[0x0][0x388] ;  /* 0x0000e200ff1c8b82 */ /* 0x000e620000000a00 */
[----:B------:R-:W-:Y:S01]  /*02c0*/  CS2R R12, SRZ ;  /* 0x00000000000c7805 */ /* 0x000fe2000001ff00 */
[----:B------:R-:W-:Y:S01]  /*02d0*/  @!P3 IMAD.WIDE.U32 R20, R25, 0x8, R20 ;  /* 0x000000081914b825 */ /* 0x000fe200078e0014 */
[----:B------:R-:W-:-:S03]  /*02e0*/  CS2R R14, SRZ ;  /* 0x00000000000e7805 */ /* 0x000fc6000001ff00 */
[----:B------:R-:W-:-:S03]  /*02f0*/  @!P0 IMAD R22, R0, 0x200, R19 ;  /* 0x0000020000168824 */ /* 0x000fc600078e0213 */
[----:B------:R-:W5:Y:S01]  /*0300*/  @!P1 LDG.E.64 R14, desc[UR4][R26.64] ;  /* 0x000000041a0e9981 */ /* 0x000f62000c1e1b00 */
[----:B0-----:R-:W-:Y:S01]  /*0310*/  @!P3 IMAD.WIDE.U32 R24, R25, 0x8, R10 ;  /* 0x000000081918b825 */ /* 0x001fe200078e000a */
[----:B------:R-:W-:-:S04]  /*0320*/  CS2R R10, SRZ ;  /* 0x00000000000a7805 */ /* 0x000fc8000001ff00 */
[----:B------:R0:W5:Y:S04]  /*0330*/  @!P3 LDG.E.64 R12, desc[UR4][R24.64] ;  /* 0x00000004180cb981 */ /* 0x000168000c1e1b00 */
[----:B------:R2:W5:Y:S01]  /*0340*/  @!P3 LDG.E.64 R10, desc[UR4][R20.64] ;  /* 0x00000004140ab981 */ /* 0x000562000c1e1b00 */
[----:B-1----:R-:W-:-:S04]  /*0350*/  @!P0 IMAD.WIDE.U32 R28, R22, 0x10, R28 ;  /* 0x00000010161c8825 */ /* 0x002fc800078e001c */
[----:B0-----:R-:W-:Y:S02]  /*0360*/  IMAD.MOV.U32 R25, RZ, RZ, R19 ;  /* 0x000000ffff197224 */ /* 0x001fe400078e0013 */
[----:B------:R-:W-:-:S05]  /*0370*/  @!P0 IMAD.MOV.U32 R25, RZ, RZ, R23 ;  /* 0x000000ffff198224 */ /* 0x000fca00078e0017 */
[----:B------:R-:W-:Y:S01]  /*0380*/  ISETP.GE.AND P1, PT, R25, R18, PT ;  /* 0x000000121900720c */ /* 0x000fe20003f26270 */
[----:B------:R-:W-:Y:S01]  /*0390*/  BSSY.RECONVERGENT B0, `(.L_x_4442) ;  /* 0x000001f000007945 */ /* 0x000fe20003800200 */
[----:B---3--:R2:W-:Y:S11]  /*03a0*/  @!P0 STG.E.128 desc[UR4][R28.64], R4 ;  /* 0x000000041c008986 */ /* 0x0085f6000c101d04 */
[----:B------:R-:W-:Y:S05]  /*03b0*/  @P1 BRA `(.L_x_4443) ;  /* 0x0000000000701947 */ /* 0x000fea0003800000 */
[----:B--2---:R-:W0:Y:S01]  /*03c0*/  LDC.64 R4, c[0x0][0x388] ;  /* 0x0000e200ff047b82 */ /* 0x004e220000000a00 */
[----:B------:R-:W-:Y:S02]  /*03d0*/  ISETP.GE.AND P0, PT, R23, R18, PT ;  /* 0x000000121700720c */ /* 0x000fe40003f06270 */
[----:B------:R-:W-:Y:S02]  /*03e0*/  LEA R7, R0, R25, 0x9 ;  /* 0x0000001900077211 */ /* 0x000fe400078e48ff */
[----:B-----5:R-:W-:Y:S02]  /*03f0*/  FSEL R21, R17, RZ, !P0 ;  /* 0x000000ff11157208 */ /* 0x020fe40004000000 */
[----:B------:R-:W-:Y:S02]  /*0400*/  FSEL R16, R16, RZ, !P0 ;  /* 0x000000ff10107208 */ /* 0x000fe40004000000 */
[----:B------:R-:W-:Y:S02]  /*0410*/  FSEL R17, R15, RZ, !P0 ;  /* 0x000000ff0f117208 */ /* 0x000fe40004000000 */
[----:B------:R-:W-:-:S02]  /*0420*/  FSEL R6, R14, RZ, !P0 ;  /* 0x000000ff0e067208 */ /* 0x000fc40004000000 */
[----:B------:R-:W-:-:S04]  /*0430*/  IADD3 R25, PT, PT, R25, 0x80, RZ ;  /* 0x0000008019197810 */ /* 0x000fc80007ffe0ff */
[----:B------:R-:W-:Y:S01]  /*0440*/  ISETP.GE.AND P0, PT, R25, R18, PT ;  /* 0x000000121900720c */ /* 0x000fe20003f06270 */
[----:B0-----:R-:W-:-:S04]  /*0450*/  IMAD.WIDE.U32 R14, R7, 0x10, R4 ;  /* 0x00000010070e7825 */ /* 0x001fc800078e0004 */
[----:B------:R-:W-:Y:S02]  /*0460*/  IMAD.MOV.U32 R4, RZ, RZ, R16 ;  /* 0x000000ffff047224 */ /* 0x000fe400078e0010 */
[----:B------:R-:W-:Y:S02]  /*0470*/  IMAD.MOV.U32 R5, RZ, RZ, R21 ;  /* 0x000000ffff057224 */ /* 0x000fe400078e0015 */
[----:B------:R-:W-:-:S05]  /*0480*/  IMAD.MOV.U32 R7, RZ, RZ, R17 ;  /* 0x000000ffff077224 */ /* 0x000fca00078e0011 */
[----:B------:R0:W-:Y:S01]  /*0490*/  STG.E.128 desc[UR4][R14.64], R4 ;  /* 0x000000040e007986 */ /* 0x0001e2000c101d04 */
[----:B------:R-:W-:Y:S05]  /*04a0*/  @P0 BRA `(.L_x_4443) ;  /* 0x0000000000340947 */ /* 0x000fea0003800000 */
[----:B0-----:R-:W0:Y:S01]  /*04b0*/  LDC.64 R4, c[0x0][0x388] ;  /* 0x0000e200ff047b82 */ /* 0x001e220000000a00 */
[----:B------:R-:W-:Y:S02]  /*04c0*/  VIADD R7, R19, 0x100 ;  /* 0x0000010013077836 */ /* 0x000fe40000000000 */
[----:B------:R-:W-:Y:S02]  /*04d0*/  IMAD R17, R0, 0x200, R25 ;  /* 0x0000020000117824 */ /* 0x000fe400078e0219 */
[----:B------:R-:W-:Y:S01]  /*04e0*/  VIADD R25, R25, 0x80 ;  /* 0x0000008019197836 */ /* 0x000fe20000000000 */
[----:B------:R-:W-:-:S04]  /*04f0*/  ISETP.GE.AND P0, PT, R7, R18, PT ;  /* 0x000000120700720c */ /* 0x000fc80003f06270 */
[----:B------:R-:W-:Y:S02]  /*0500*/  FSEL R14, R10, RZ, !P0 ;  /* 0x000000ff0a0e7208 */ /* 0x000fe40004000000 */
[----:B------:R-:W-:Y:S02]  /*0510*/  FSEL R15, R11, RZ, !P0 ;  /* 0x000000ff0b0f7208 */ /* 0x000fe40004000000 */
[----:B------:R-:W-:Y:S02]  /*0520*/  FSEL R6, R12, RZ, !P0 ;  /* 0x000000ff0c067208 */ /* 0x000fe40004000000 */
[----:B------:R-:W-:Y:S01]  /*0530*/  FSEL R7, R13, RZ, !P0 ;  /* 0x000000ff0d077208 */ /* 0x000fe20004000000 */
[----:B0-----:R-:W-:Y:S01]  /*0540*/  IMAD.WIDE.U32 R10, R17, 0x10, R4 ;  /* 0x00000010110a7825 */ /* 0x001fe200078e0004 */
[----:B------:R-:W-:-:S03]  /*0550*/  MOV R5, R15 ;  /* 0x0000000f00057202 */ /* 0x000fc60000000f00 */
[----:B------:R-:W-:-:S05]  /*0560*/  IMAD.MOV.U32 R4, RZ, RZ, R14 ;  /* 0x000000ffff047224 */ /* 0x000fca00078e000e */
[----:B------:R1:W-:Y:S02]  /*0570*/  STG.E.128 desc[UR4][R10.64], R4 ;  /* 0x000000040a007986 */ /* 0x0003e4000c101d04 */
.L_x_4443:
[----:B------:R-:W-:Y:S05]  /*0580*/  BSYNC.RECONVERGENT B0 ;  /* 0x0000000000007941 */ /* 0x000fea0003800200 */
.L_x_4442:
[----:B------:R-:W-:-:S13]  /*0590*/  ISETP.GE.AND P0, PT, R25, R18, PT ;  /* 0x000000121900720c */ /* 0x000fda0003f06270 */
[----:B------:R-:W-:Y:S05]  /*05a0*/  @P0 EXIT ;  /* 0x000000000000094d */ /* 0x000fea0003800000 */
[----:B012---:R-:W0:Y:S01]  /*05b0*/  LDC.64 R4, c[0x0][0x388] ;  /* 0x0000e200ff047b82 */ /* 0x007e220000000a00 */
[----:B------:R-:W-:Y:S02]  /*05c0*/  VIADD R7, R19, 0x180 ;  /* 0x0000018013077836 */ /* 0x000fe40000000000 */
[----:B------:R-:W-:-:S03]  /*05d0*/  IMAD R25, R0, 0x200, R25 ;  /* 0x0000020000197824 */ /* 0x000fc600078e0219 */
[----:B------:R-:W-:-:S04]  /*05e0*/  ISETP.GE.AND P0, PT, R7, R18, PT ;  /* 0x000000120700720c */ /* 0x000fc80003f06270 */
[----:B-----5:R-:W-:Y:S02]  /*05f0*/  FSEL R11, R3, RZ, !P0 ;  /* 0x000000ff030b7208 */ /* 0x020fe40004000000 */
[----:B------:R-:W-:Y:S02]  /*0600*/  FSEL R0, R2, RZ, !P0 ;  /* 0x000000ff02007208 */ /* 0x000fe40004000000 */
[----:B------:R-:W-:Y:S02]  /*0610*/  FSEL R6, R8, RZ, !P0 ;  /* 0x000000ff08067208 */ /* 0x000fe40004000000 */
[----:B------:R-:W-:Y:S01]  /*0620*/  FSEL R7, R9, RZ, !P0 ;  /* 0x000000ff09077208 */ /* 0x000fe20004000000 */
[----:B0-----:R-:W-:Y:S01]  /*0630*/  IMAD.WIDE.U32 R2, R25, 0x10, R4 ;  /* 0x0000001019027825 */ /* 0x001fe200078e0004 */
[----:B------:R-:W-:-:S03]  /*0640*/  MOV R4, R0 ;  /* 0x0000000000047202 */ /* 0x000fc60000000f00 */
[----:B------:R-:W-:-:S05]  /*0650*/  IMAD.MOV.U32 R5, RZ, RZ, R11 ;  /* 0x000000ffff057224 */ /* 0x000fca00078e000b */
[----:B------:R-:W-:Y:S01]  /*0660*/  STG.E.128 desc[UR4][R2.64], R4 ;  /* 0x0000000402007986 */ /* 0x000fe2000c101d04 */
[----:B------:R-:W-:Y:S05]  /*0670*/  EXIT ;  /* 0x000000000000794d */ /* 0x000fea0003800000 */
.L_x_4444:
        /* <DEDUP_REMOVED lines=16> */
.L_x_4501:


//--------------------- .text._ZN2at6native29vectorized_elementwise_kernelILi2EZZZNS0_54_GLOBAL__N__7dbc7496_16_ComplexKernel_cu_1520ed90_304119complex_kernel_cudaERNS_14TensorIteratorEENKUlvE_clEvENKUlvE_clEvEUlddE_St5arrayIPcLm3EEEEviT0_T1_ --------------------------
	.section	.text._ZN2at6native29vectorized_elementwise_kernelILi2EZZZNS0_54_GLOBAL__N__7dbc7496_16_ComplexKernel_cu_1520ed90_304119complex_kernel_cudaERNS_14TensorIteratorEENKUlvE_clEvENKUlvE_clEvEUlddE_St5arrayIPcLm3EEEEviT0_T1_,"ax",@progbits
	.align	128
        .global         _ZN2at6native29vectorized_elementwise_kernelILi2EZZZNS0_54_GLOBAL__N__7dbc7496_16_ComplexKernel_cu_1520ed90_304119complex_kernel_cudaERNS_14TensorIteratorEENKUlvE_clEvENKUlvE_clEvEUlddE_St5arrayIPcLm3EEEEviT0_T1_
        .type           _ZN2at6native29vectorized_elementwise_kernelILi2EZZZNS0_54_GLOBAL__N__7dbc7496_16_ComplexKernel_cu_1520ed90_304119complex_kernel_cudaERNS_14TensorIteratorEENKUlvE_clEvENKUlvE_clEvEUlddE_St5arrayIPcLm3EEEEviT0_T1_,@function
        .size           _ZN2at6native29vectorized_elementwise_kernelILi2EZZZNS0_54_GLOBAL__N__7dbc7496_16_ComplexKernel_cu_1520ed90_304119complex_kernel_cudaERNS_14TensorIteratorEENKUlvE_clEvENKUlvE_clEvEUlddE_St5arrayIPcLm3EEEEviT0_T1_,(.L_x_4502 - _ZN2at6native29vectorized_elementwise_kernelILi2EZZZNS0_54_GLOBAL__N__7dbc7496_16_ComplexKernel_cu_1520ed90_304119complex_kernel_cudaERNS_14TensorIteratorEENKUlvE_clEvENKUlvE_clEvEUlddE_St5arrayIPcLm3EEEEviT0_T1_)
        .other          _ZN2at6native29vectorized_elementwise_kernelILi2EZZZNS0_54_GLOBAL__N__7dbc7496_16_ComplexKernel_cu_1520ed90_304119complex_kernel_cudaERNS_14TensorIteratorEENKUlvE_clEvENKUlvE_clEvEUlddE_St5arrayIPcLm3EEEEviT0_T1_,@"STO_CUDA_ENTRY STV_DEFAULT"
_ZN2at6native29vectorized_elementwise_kernelILi2EZZZNS0_54_GLOBAL__N__7dbc7496_16_ComplexKernel_cu_1520ed90_304119complex_kernel_cudaERNS_14TensorIteratorEENKUlvE_clEvENKUlvE_clEvEUlddE_St5arrayIPcLm3EEEEviT0_T1_:
.text._ZN2at6native29vectorized_elementwise_kernelILi2EZZZNS0_54_GLOBAL__N__7dbc7496_16_ComplexKernel_cu_1520ed90_304119complex_kernel_cudaERNS_14TensorIteratorEENKUlvE_clEvENKUlvE_clEvEUlddE_St5arrayIPcLm3EEEEviT0_T1_:
        /* <DEDUP_REMOVED lines=10> */
[----:B------:R-:W-:Y:S02]  /*00a0*/  CS2R R36, SRZ ;  /* 0x0000000000247805 */ /* 0x000fe4000001ff00 */
[----:B------:R-:W-:-:S05]  /*00b0*/  CS2R R34, SRZ ;  /* 0x0000000000227805 */ /* 0x000fca000001ff00 */
[----:B------:R-:W2:Y:S08]  /*00c0*/  LDC.64 R16, c[0x0][0x398] ;  /* 0x0000e600ff107b82 */ /* 0x000eb00000000a00 */
[----:B------:R-:W3:Y:S08]  /*00d0*/  LDC.64 R6, c[0x0][0x398] ;  /* 0x0000e600ff067b82 */ /* 0x000ef00000000a00 */
[----:B------:R-:W4:Y:S01]  /*00e0*/  LDC.64 R4, c[0x0][0x390] ;  /* 0x0000e400ff047b82 */ /* 0x000f220000000a00 */
[----:B0-----:R-:W-:Y:S01]  /*00f0*/  ISETP.GE.U32.AND P0, PT, R19, R18, PT ;  /* 0x000000121300720c */ /* 0x001fe20003f06070 */
[----:B------:R-:W-:-:S06]  /*0100*/  IMAD.MOV.U32 R29, RZ, RZ, R19 ;  /* 0x000000ffff1d7224 */ /* 0x000fcc00078e0013 */
[----:B------:R-:W0:Y:S08]  /*0110*/  LDC.64 R42, c[0x0][0x390] ;  /* 0x0000e400ff2a7b82 */ /* 0x000e300000000a00 */
[----:B------:R-:W0:Y:S01]  /*0120*/  LDC.64 R38, c[0x0][0x398] ;  /* 0x0000e600ff267b82 */ /* 0x000e220000000a00 */
[----:B------:R-:W-:-:S05]  /*0130*/  @!P0 VIADD R29, R19, 0x80 ;  /* 0x00000080131d8836 */ /* 0x000fca0000000000 */
[C---:B------:R-:W-:Y:S02]  /*0140*/  ISETP.GE.U32.AND P4, PT, R29.reuse, R18, PT ;  /* 0x000000121d00720c */ /* 0x040fe40003f86070 */
[----:B------:R-:W-:Y:S01]  /*0150*/  CS2R R30, SRZ ;  /* 0x00000000001e7805 */ /* 0x000fe2000001ff00 */
[----:B------:R-:W0:Y:S08]  /*0160*/  LDC.64 R12, c[0x0][0x390] ;  /* 0x0000e400ff0c7b82 */ /* 0x000e300000000a00 */
[----:B------:R-:W0:Y:S02]  /*0170*/  LDC.64 R14, c[0x0][0x398] ;  /* 0x0000e600ff0e7b82 */ /* 0x000e240000000a00 */
[----:B------:R-:W-:Y:S01]  /*0180*/  @!P4 IADD3 R3, PT, PT, R0, R29, RZ ;  /* 0x0000001d0003c210 */ /* 0x000fe20007ffe0ff */
[----:B------:R-:W-:-:S04]  /*0190*/  @!P4 VIADD R29, R29, 0x80 ;  /* 0x000000801d1dc836 */ /* 0x000fc80000000000 */
[----:B-1----:R-:W-:Y:S01]  /*01a0*/  @!P4 IMAD.WIDE.U32 R8, R3, 0x8, R8 ;  /* 0x000000080308c825 */ /* 0x002fe200078e0008 */
[----:B------:R-:W-:Y:S01]  /*01b0*/  ISETP.GE.U32.AND P1, PT, R29, R18, PT ;  /* 0x000000121d00720c */ /* 0x000fe20003f26070 */
[----:B------:R-:W1:Y:S02]  /*01c0*/  LDC.64 R10, c[0x0][0x398] ;  /* 0x0000e600ff0a7b82 */ /* 0x000e640000000a00 */
[----:B--2---:R-:W-:Y:S01]  /*01d0*/  @!P4 IMAD.WIDE.U32 R16, R3, 0x8, R16 ;  /* 0x000000080310c825 */ /* 0x004fe200078e0010 */
[----:B------:R2:W5:Y:S04]  /*01e0*/  @!P4 LDG.E.64 R34, desc[UR4][R8.64] ;  /* 0x000000040822c981 */ /* 0x000568000c1e1b00 */
[----:B------:R3:W5:Y:S01]  /*01f0*/  @!P4 LDG.E.64 R36, desc[UR4][R16.64] ;  /* 0x000000041024c981 */ /* 0x000762000c1e1b00 */
[----:B------:R-:W3:Y:S04]  /*0200*/  LDC.64 R2, c[0x0][0x390] ;  /* 0x0000e400ff027b82 */ /* 0x000ee80000000a00 */
[----:B------:R-:W-:-:S02]  /*0210*/  @!P1 IMAD.IADD R21, R0, 0x1, R29 ;  /* 0x0000000100159824 */ /* 0x000fc400078e021d */
[----:B------:R-:W-:Y:S01]  /*0220*/  @!P1 VIADD R29, R29, 0x80 ;  /* 0x000000801d1d9836 */ /* 0x000fe20000000000 */
[----:B------:R-:W-:Y:S02]  /*0230*/  CS2R R24, SRZ ;  /* 0x0000000000187805 */ /* 0x000fe4000001ff00 */
[----:B------:R-:W-:Y:S01]  /*0240*/  CS2R R26, SRZ ;  /* 0x00000000001a7805 */ /* 0x000fe2000001ff00 */
[----:B------:R-:W1:Y:S01]  /*0250*/  LDC.64 R40, c[0x0][0x398] ;  /* 0x0000e600ff287b82 */ /* 0x000e620000000a00 */
[----:B------:R-:W-:-:S13]  /*0260*/  ISETP.GE.U32.AND P2, PT, R29, R18, PT ;  /* 0x000000121d00720c */ /* 0x000fda0003f46070 */
[----:B------:R-:W-:Y:S01]  /*0270*/  @!P2 IADD3 R45, PT, PT, R0, R29, RZ ;  /* 0x0000001d002da210 */ /* 0x000fe20007ffe0ff */
[----:B------:R-:W-:-:S05]  /*0280*/  @!P2 VIADD R29, R29, 0x80 ;  /* 0x000000801d1da836 */ /* 0x000fca0000000000 */
[----:B------:R-:W-:Y:S01]  /*0290*/  ISETP.GE.U32.AND P3, PT, R29, R18, PT ;  /* 0x000000121d00720c */ /* 0x000fe20003f66070 */
[----:B----4-:R-:W-:-:S04]  /*02a0*/  @!P1 IMAD.WIDE.U32 R4, R21, 0x8, R4 ;  /* 0x0000000815049825 */ /* 0x010fc800078e0004 */
[C---:B--2---:R-:W-:Y:S01]  /*02b0*/  @!P0 IMAD.IADD R8, R0.reuse, 0x1, R19 ;  /* 0x0000000100088824 */ /* 0x044fe200078e0213 */
[----:B------:R2:W5:Y:S07]  /*02c0*/  @!P1 LDG.E.64 R30, desc[UR4][R4.64] ;  /* 0x00000004041e9981 */ /* 0x00056e000c1e1b00 */
[----:B------:R-:W-:-:S04]  /*02d0*/  @!P3 IMAD.IADD R23, R0, 0x1, R29 ;  /* 0x000000010017b824 */ /* 0x000fc800078e021d */
[----:B---3--:R-:W-:-:S04]  /*02e0*/  @!P3 IMAD.WIDE.U32 R16, R23, 0x8, R2 ;  /* 0x000000081710b825 */ /* 0x008fc800078e0002 */
[----:B------:R-:W-:Y:S01]  /*02f0*/  @!P3 IMAD.WIDE.U32 R6, R23, 0x8, R6 ;  /* 0x000000081706b825 */ /* 0x000fe200078e0006 */
[----:B------:R-:W-:Y:S02]  /*0300*/  CS2R R22, SRZ ;  /* 0x0000000000167805 */ /* 0x000fe4000001ff00 */
[----:B--2---:R-:W-:Y:S01]  /*0310*/  CS2R R4, SRZ ;  /* 0x0000000000047805 */ /* 0x004fe2000001ff00 */
[----:B0-----:R-:W-:-:S03]  /*0320*/  @!P0 IMAD.WIDE.U32 R42, R8, 0x8, R42 ;  /* 0x00000008082a8825 */ /* 0x001fc600078e002a */
[----:B------:R0:W5:Y:S01]  /*0330*/  @!P3 LDG.E.64 R22, desc[UR4][R6.64] ;  /* 0x000000040616b981 */ /* 0x000162000c1e1b00 */
[----:B------:R-:W-:-:S03]  /*0340*/  @!P0 IMAD.WIDE.U32 R38, R8, 0x8, R38 ;  /* 0x0000000808268825 */ /* 0x000fc600078e0026 */
[----:B------:R-:W2:Y:S01]  /*0350*/  @!P0 LDG.E.64 R4, desc[UR4][R42.64] ;  /* 0x000000042a048981 */ /* 0x000ea2000c1e1b00 */
[----:B0-----:R-:W-:-:S06]  /*0360*/  CS2R R6, SRZ ;  /* 0x0000000000067805 */ /* 0x001fcc000001ff00 */
[----:B------:R-:W2:Y:S01]  /*0370*/  @!P0 LDG.E.64 R6, desc[UR4][R38.64] ;  /* 0x0000000426068981 */ /* 0x000ea2000c1e1b00 */
[----:B------:R-:W-:Y:S02]  /*0380*/  @!P3 VIADD R29, R29, 0x80 ;  /* 0x000000801d1db836 */ /* 0x000fe40000000000 */
[----:B------:R-:W-:-:S03]  /*0390*/  @!P2 IMAD.WIDE.U32 R12, R45, 0x8, R12 ;  /* 0x000000082d0ca825 */ /* 0x000fc600078e000c */
[----:B------:R-:W-:Y:S01]  /*03a0*/  ISETP.GE.U32.AND P4, PT, R29, R18, PT ;  /* 0x000000121d00720c */ /* 0x000fe20003f86070 */
[----:B------:R-:W-:Y:S01]  /*03b0*/  @!P2 IMAD.WIDE.U32 R44, R45, 0x8, R14 ;  /* 0x000000082d2ca825 */ /* 0x000fe200078e000e */
[----:B------:R0:W5:Y:S01]  /*03c0*/  @!P2 LDG.E.64 R24, desc[UR4][R12.64] ;  /* 0x000000040c18a981 */ /* 0x000162000c1e1b00 */
[----:B------:R-:W3:Y:S03]  /*03d0*/  LDC.64 R14, c[0x0][0x390] ;  /* 0x0000e400ff0e7b82 */ /* 0x000ee60000000a00 */
[----:B------:R4:W5:Y:S01]  /*03e0*/  @!P2 LDG.E.64 R26, desc[UR4][R44.64] ;  /* 0x000000042c1aa981 */ /* 0x000962000c1e1b00 */
[----:B-1----:R-:W-:-:S06]  /*03f0*/  @!P1 IMAD.WIDE.U32 R10, R21, 0x8, R10 ;  /* 0x00000008150a9825 */ /* 0x002fcc00078e000a */
[----:B------:R-:W-:Y:S01]  /*0400*/  @!P4 IADD3 R9, PT, PT, R0, R29, RZ ;  /* 0x0000001d0009c210 */ /* 0x000fe20007ffe0ff */
[----:B------:R-:W-:Y:S01]  /*0410*/  @!P4 VIADD R29, R29, 0x80 ;  /* 0x000000801d1dc836 */ /* 0x000fe20000000000 */
[----:B------:R-:W-:Y:S02]  /*0420*/  CS2R R2, SRZ ;  /* 0x0000000000027805 */ /* 0x000fe4000001ff00 */
[----:B------:R-:W-:Y:S01]  /*0430*/  CS2R R32, SRZ ;  /* 0x0000000000207805 */ /* 0x000fe2000001ff00 */
[----:B0-----:R-:W0:Y:S01]  /*0440*/  LDC.64 R12, c[0x0][0x390] ;  /* 0x0000e400ff0c7b82 */ /* 0x001e220000000a00 */
[----:B------:R-:W-:Y:S02]  /*0450*/  ISETP.GE.U32.AND P2, PT, R29, R18, PT ;  /* 0x000000121d00720c */ /* 0x000fe40003f46070 */
[----:B------:R-:W-:Y:S02]  /*0460*/  CS2R R20, SRZ ;  /* 0x0000000000147805 */ /* 0x000fe4000001ff00 */
[----:B------:R-:W5:Y:S04]  /*0470*/  @!P1 LDG.E.64 R32, desc[UR4][R10.64] ;  /* 0x000000040a209981 */ /* 0x000f68000c1e1b00 */
[----:B------:R1:W5:Y:S01]  /*0480*/  @!P3 LDG.E.64 R20, desc[UR4][R16.64] ;  /* 0x000000041014b981 */ /* 0x000362000c1e1b00 */
[----:B---3--:R-:W-:-:S05]  /*0490*/  @!P4 IMAD.WIDE.U32 R14, R9, 0x8, R14 ;  /* 0x00000008090ec825 */ /* 0x008fca00078e000e */
[----:B------:R3:W5:Y:S01]  /*04a0*/  @!P4 LDG.E.64 R2, desc[UR4][R14.64] ;  /* 0x000000040e02c981 */ /* 0x000762000c1e1b00 */
[----:B----4-:R-:W-:Y:S01]  /*04b0*/  @!P2 IMAD.IADD R45, R0, 0x1, R29 ;  /* 0x00000001002da824 */ /* 0x010fe200078e021d */
[----:B------:R-:W-:Y:S01]  /*04c0*/  @!P2 IADD3 R29, PT, PT, R29, 0x80, RZ ;  /* 0x000000801d1da810 */ /* 0x000fe20007ffe0ff */
[----:B------:R-:W-:Y:S01]  /*04d0*/  @!P4 IMAD.WIDE.U32 R40, R9, 0x8, R40 ;  /* 0x000000080928c825 */ /* 0x000fe200078e0028 */
[----:B-1----:R-:W1:Y:S02]  /*04e0*/  LDC.64 R16, c[0x0][0x398] ;  /* 0x0000e600ff107b82 */ /* 0x002e640000000a00 */
[----:B------:R-:W-:-:S06]  /*04f0*/  ISETP.GE.U32.AND P1, PT, R29, R18, PT ;  /* 0x000000121d00720c */ /* 0x000fcc0003f26070 */
[----:B---3--:R-:W3:Y:S01]  /*0500*/  LDC.64 R14, c[0x0][0x390] ;  /* 0x0000e400ff0e7b82 */ /* 0x008ee20000000a00 */
[----:B------:R-:W-:-:S06]  /*0510*/  CS2R R8, SRZ ;  /* 0x0000000000087805 */ /* 0x000fcc000001ff00 */
[----:B------:R-:W-:Y:S01]  /*0520*/  @!P1 IMAD.IADD R29, R0, 0x1, R29 ;  /* 0x00000001001d9824 */ /* 0x000fe200078e021d */
[----:B------:R-:W4:Y:S01]  /*0530*/  LDC.64 R10, c[0x0][0x398] ;  /* 0x0000e600ff0a7b82 */ /* 0x000f220000000a00 */
[----:B------:R1:W5:Y:S02]  /*0540*/  @!P4 LDG.E.64 R8, desc[UR4][R40.64] ;  /* 0x000000042808c981 */ /* 0x000364000c1e1b00 */
[----:B-1----:R-:W-:-:S04]  /*0550*/  @!P1 IMAD.WIDE.U32 R40, R29, 0x8, R16 ;  /* 0x000000081d289825 */ /* 0x002fc800078e0010 */
[----:B---3--:R-:W-:Y:S02]  /*0560*/  @!P1 IMAD.WIDE.U32 R38, R29, 0x8, R14 ;  /* 0x000000081d269825 */ /* 0x008fe400078e000e */
[----:B------:R-:W1:Y:S01]  /*0570*/  @!P0 LDC.64 R28, c[0x0][0x388] ;  /* 0x0000e200ff1c8b82 */ /* 0x000e620000000a00 */
[----:B------:R-:W-:Y:S01]  /*0580*/  CS2R R14, SRZ ;  /* 0x00000000000e7805 */ /* 0x000fe2000001ff00 */
[C---:B0-----:R-:W-:Y:S01]  /*0590*/  @!P2 IMAD.WIDE.U32 R42, R45.reuse, 0x8, R12 ;  /* 0x000000082d2aa825 */ /* 0x041fe200078e000c */
[----:B------:R-:W-:Y:S02]  /*05a0*/  CS2R R12, SRZ ;  /* 0x00000000000c7805 */ /* 0x000fe4000001ff00 */
[----:B------:R-:W-:Y:S02]  /*05b0*/  CS2R R16, SRZ ;  /* 0x0000000000107805 */ /* 0x000fe4000001ff00 */
[----:B------:R0:W5:Y:S01]  /*05c0*/  @!P1 LDG.E.64 R14, desc[UR4][R38.64] ;  /* 0x00000004260e9981 */ /* 0x000162000c1e1b00 */
[----:B----4-:R-:W-:Y:S01]  /*05d0*/  @!P2 IMAD.WIDE.U32 R44, R45, 0x8, R10 ;  /* 0x000000082d2ca825 */ /* 0x010fe200078e000a */
[----:B------:R-:W-:-:S02]  /*05e0*/  CS2R R10, SRZ ;  /* 0x00000000000a7805 */ /* 0x000fc4000001ff00 */
[----:B------:R3:W5:Y:S04]  /*05f0*/  @!P1 LDG.E.64 R16, desc[UR4][R40.64] ;  /* 0x0000000428109981 */ /* 0x000768000c1e1b00 */
[----:B------:R3:W5:Y:S01]  /*0600*/  @!P2 LDG.E.64 R10, desc[UR4][R42.64] ;  /* 0x000000042a0aa981 */ /* 0x000762000c1e1b00 */
[----:B0-----:R-:W-:-:S03]  /*0610*/  @!P0 IMAD.IADD R39, R0, 0x1, R19 ;  /* 0x0000000100278824 */ /* 0x001fc600078e0213 */
[----:B------:R3:W5:Y:S01]  /*0620*/  @!P2 LDG.E.64 R12, desc[UR4][R44.64] ;  /* 0x000000042c0ca981 */ /* 0x000762000c1e1b00 */
[----:B-1----:R-:W-:-:S04]  /*0630*/  @!P0 IMAD.WIDE.U32 R38, R39, 0x10, R28 ;  /* 0x0000001027268825 */ /* 0x002fc800078e001c */
[----:B------:R-:W-:Y:S01]  /*0640*/  IMAD.MOV.U32 R29, RZ, RZ, R19 ;  /* 0x000000ffff1d7224 */ /* 0x000fe200078e0013 */
[----:B------:R-:W-:Y:S01]  /*0650*/  @!P0 IADD3 R29, PT, PT, R19, 0x80, RZ ;  /* 0x00000080131d8810 */ /* 0x000fe20007ffe0ff */
[----:B------:R-:W-:Y:S04]  /*0660*/  BSSY.RECONVERGENT B0, `(.L_x_4446) ;  /* 0x000005f000007945 */ /* 0x000fe80003800200 */
[----:B------:R-:W-:Y:S01]  /*0670*/  BSSY.RELIABLE B1, `(.L_x_4447) ;  /* 0x0000052000017945 */ /* 0x000fe20003800100 */
[----:B--2---:R3:W-:Y:S01]  /*0680*/  @!P0 STG.E.128 desc[UR4][R38.64], R4 ;  /* 0x0000000426008986 */ /* 0x0047e2000c101d04 */
[----:B------:R-:W-:-:S13]  /*0690*/  ISETP.GE.U32.AND P0, PT, R29, R18, PT ;  /* 0x000000121d00720c */ /* 0x000fda0003f06070 */
[----:B------:R-:W-:Y:S05]  /*06a0*/  @P0 BRA `(.L_x_4448) ;  /* 0x0000000000740947 */ /* 0x000fea0003800000 */
[----:B---3--:R-:W0:Y:S01]  /*06b0*/  LDC.64 R4, c[0x0][0x388] ;  /* 0x0000e200ff047b82 */ /* 0x008e220000000a00 */
[----:B------:R-:W-:-:S05]  /*06c0*/  VIADD R7, R19, 0x80 ;  /* 0x0000008013077836 */ /* 0x000fca0000000000 */
[----:B------:R-:W-:Y:S01]  /*06d0*/  ISETP.GE.U32.AND P0, PT, R7, R18, PT ;  /* 0x000000120700720c */ /* 0x000fe20003f06070 */
[----:B------:R-:W-:Y:S02]  /*06e0*/  IMAD.IADD R7, R0, 0x1, R29 ;  /* 0x0000000100077824 */ /* 0x000fe400078e021d */
[----:B------:R-:W-:Y:S01]  /*06f0*/  VIADD R29, R29, 0x80 ;  /* 0x000000801d1d7836 */ /* 0x000fe20000000000 */
[----:B-----5:R-:W-:Y:S02]  /*0700*/  FSEL R28, R34, RZ, !P0 ;  /* 0x000000ff221c7208 */ /* 0x020fe40004000000 */
[----:B------:R-:W-:Y:S02]  /*0710*/  FSEL R37, R37, RZ, !P0 ;  /* 0x000000ff25257208 */ /* 0x000fe40004000000 */
[----:B------:R-:W-:Y:S02]  /*0720*/  FSEL R39, R35, RZ, !P0 ;  /* 0x000000ff23277208 */ /* 0x000fe40004000000 */
[----:B------:R-:W-:-:S02]  /*0730*/  FSEL R6, R36, RZ, !P0 ;  /* 0x000000ff24067208 */ /* 0x000fc40004000000 */
[----:B------:R-:W-:Y:S01]  /*0740*/  ISETP.GE.U32.AND P0, PT, R29, R18, PT ;  /* 0x000000121d00720c */ /* 0x000fe20003f06070 */
[----:B0-----:R-:W-:Y:S01]  /*0750*/  IMAD.WIDE.U32 R34, R7, 0x10, R4 ;  /* 0x0000001007227825 */ /* 0x001fe200078e0004 */
[----:B------:R-:W-:-:S03]  /*0760*/  MOV R5, R39 ;  /* 0x0000002700057202 */ /* 0x000fc60000000f00 */
[----:B------:R-:W-:Y:S02]  /*0770*/  IMAD.MOV.U32 R4, RZ, RZ, R28 ;  /* 0x000000ffff047224 */ /* 0x000fe400078e001c */
[----:B------:R-:W-:-:S05]  /*0780*/  IMAD.MOV.U32 R7, RZ, RZ, R37 ;  /* 0x000000ffff077224 */ /* 0x000fca00078e0025 */
[----:B------:R0:W-:Y:S01]  /*0790*/  STG.E.128 desc[UR4][R34.64], R4 ;  /* 0x0000000422007986 */ /* 0x0001e2000c101d04 */
[----:B------:R-:W-:Y:S05]  /*07a0*/  @P0 BRA `(.L_x_4449) ;  /* 0x0000000000700947 */ /* 0x000fea0003800000 */
[----:B0-----:R-:W0:Y:S01]  /*07b0*/  LDC.64 R4, c[0x0][0x388] ;  /* 0x0000e200ff047b82 */ /* 0x001e220000000a00 */
[----:B------:R-:W-:Y:S01]  /*07c0*/  VIADD R7, R19, 0x100 ;  /* 0x0000010013077836 */ /* 0x000fe20000000000 */
[----:B------:R-:W-:Y:S01]  /*07d0*/  IADD3 R37, PT, PT, R0, R29, RZ ;  /* 0x0000001d00257210 */ /* 0x000fe20007ffe0ff */
[----:B------:R-:W-:-:S03]  /*07e0*/  VIADD R29, R29, 0x80 ;  /* 0x000000801d1d7836 */ /* 0x000fc60000000000 */
[----:B------:R-:W-:-:S04]  /*07f0*/  ISETP.GE.U32.AND P0, PT, R7, R18, PT ;  /* 0x000000120700720c */ /* 0x000fc80003f06070 */
[----:B------:R-:W-:Y:S02]  /*0800*/  FSEL R28, R30, RZ, !P0 ;  /* 0x000000ff1e1c7208 */ /* 0x000fe40004000000 */
[----:B------:R-:W-:Y:S02]  /*0810*/  FSEL R35, R31, RZ, !P0 ;  /* 0x000000ff1f237208 */ /* 0x000fe40004000000 */
[----:B------:R-:W-:Y:S02]  /*0820*/  FSEL R6, R32, RZ, !P0 ;  /* 0x000000ff20067208 */ /* 0x000fe40004000000 */
[----:B------:R-:W-:Y:S01]  /*0830*/  FSEL R7, R33, RZ, !P0 ;  /* 0x000000ff21077208 */ /* 0x000fe20004000000 */
[----:B0-----:R-:W-:-:S04]  /*0840*/  IMAD.WIDE.U32 R30, R37, 0x10, R4 ;  /* 0x00000010251e7825 */ /* 0x001fc800078e0004 */
[----:B------:R-:W-:Y:S02]  /*0850*/  IMAD.MOV.U32 R4, RZ, RZ, R28 ;  /* 0x000000ffff047224 */ /* 0x000fe400078e001c */
[----:B------:R-:W-:-:S05]  /*0860*/  IMAD.MOV.U32 R5, RZ, RZ, R35 ;  /* 0x000000ffff057224 */ /* 0x000fca00078e0023 */
[----:B------:R0:W-:Y:S02]  /*0870*/  STG.E.128 desc[UR4][R30.64], R4 ;  /* 0x000000041e007986 */ /* 0x0001e4000c101d04 */
.L_x_4448:
[----:B------:R-:W-:-:S13]  /*0880*/  ISETP.GE.U32.AND P0, PT, R29, R18, PT ;  /* 0x000000121d00720c */ /* 0x000fda0003f06070 */
[----:B------:R-:W-:Y:S05]  /*0890*/  @P0 BRA `(.L_x_4450) ;  /* 0x0000000000700947 */ /* 0x000fea0003800000 */
[----:B0--3--:R-:W0:Y:S01]  /*08a0*/  LDC.64 R4, c[0x0][0x388] ;  /* 0x0000e200ff047b82 */ /* 0x009e220000000a00 */
[----:B------:R-:W-:Y:S01]  /*08b0*/  IADD3 R7, PT, PT, R19, 0x180, RZ ;  /* 0x0000018013077810 */ /* 0x000fe20007ffe0ff */
[----:B-----5:R-:W-:Y:S01]  /*08c0*/  IMAD.IADD R33, R0, 0x1, R29 ;  /* 0x0000000100217824 */ /* 0x020fe200078e021d */
[----:B------:R-:W-:Y:S02]  /*08d0*/  IADD3 R29, PT, PT, R29, 0x80, RZ ;  /* 0x000000801d1d7810 */ /* 0x000fe40007ffe0ff */
        /* <DEDUP_REMOVED lines=9> */
.L_x_4449:
[----:B------:R-:W-:-:S13]  /*0970*/  ISETP.GE.U32.AND P0, PT, R29, R18, PT ;  /* 0x000000121d00720c */ /* 0x000fda0003f06070 */
[----:B------:R-:W-:Y:S05]  /*0980*/  @P0 BRA `(.L_x_4451) ;  /* 0x0000000000740947 */ /* 0x000fea0003800000 */
[----:B01----:R-:W0:Y:S01]  /*0990*/  LDC.64 R4, c[0x0][0x388] ;  /* 0x0000e200ff047b82 */ /* 0x003e220000000a00 */
[----:B------:R-:W-:Y:S02]  /*09a0*/  VIADD R7, R19, 0x200 ;  /* 0x0000020013077836 */ /* 0x000fe40000000000 */
[----:B------:R-:W-:Y:S02]  /*09b0*/  IMAD.IADD R27, R0, 0x1, R29 ;  /* 0x00000001001b7824 */ /* 0x000fe400078e021d */
[----:B------:R-:W-:Y:S01]  /*09c0*/  VIADD R29, R29, 0x80 ;  /* 0x000000801d1d7836 */ /* 0x000fe20000000000 */
[----:B------:R-:W-:-:S04]  /*09d0*/  ISETP.GE.U32.AND P0, PT, R7, R18, PT ;  /* 0x000000120700720c */ /* 0x000fc80003f06070 */
        /* <DEDUP_REMOVED lines=8> */
.L_x_4450:
[----:B------:R-:W-:-:S13]  /*0a60*/  ISETP.GE.U32.AND P0, PT, R29, R18, PT ;  /* 0x000000121d00720c */ /* 0x000fda0003f06070 */
[----:B------:R-:W-:Y:S05]  /*0a70*/  @P0 BREAK.RELIABLE B1 ;  /* 0x0000000000010942 */ /* 0x000fea0003800100 */
[----:B------:R-:W-:Y:S05]  /*0a80*/  @P0 BRA `(.L_x_4452) ;  /* 0x0000000000700947 */ /* 0x000fea0003800000 */
[----:B01-3--:R-:W0:Y:S01]  /*0a90*/  LDC.64 R4, c[0x0][0x388] ;  /* 0x0000e200ff047b82 */ /* 0x00be220000000a00 */
[----:B------:R-:W-:Y:S02]  /*0aa0*/  VIADD R7, R19, 0x280 ;  /* 0x0000028013077836 */ /* 0x000fe40000000000 */
[----:B-----5:R-:W-:Y:S02]  /*0ab0*/  IMAD.IADD R23, R0, 0x1, R29 ;  /* 0x0000000100177824 */ /* 0x020fe400078e021d */
        /* <DEDUP_REMOVED lines=10> */
.L_x_4451:
[----:B------:R-:W-:-:S13]  /*0b60*/  ISETP.GE.U32.AND P0, PT, R29, R18, PT ;  /* 0x000000121d00720c */ /* 0x000fda0003f06070 */
[----:B------:R-:W-:Y:S05]  /*0b70*/  @P0 BREAK.RELIABLE B1 ;  /* 0x0000000000010942 */ /* 0x000fea0003800100 */
[----:B------:R-:W-:Y:S05]  /*0b80*/  @P0 BRA `(.L_x_4452) ;  /* 0x0000000000300947 */ /* 0x000fea0003800000 */
[----:B------:R-:W-:Y:S05]  /*0b90*/  BSYNC.RELIABLE B1 ;  /* 0x0000000000017941 */ /* 0x000fea0003800100 */
.L_x_4447:
[----:B--2---:R-:W2:Y:S01]  /*0ba0*/  LDC.64 R2, c[0x0][0x388] ;  /* 0x0000e200ff027b82 */ /* 0x004ea20000000a00 */
[----:B01----:R-:W-:Y:S01]  /*0bb0*/  IADD3 R5, PT, PT, R19, 0x300, RZ ;  /* 0x0000030013057810 */ /* 0x003fe20007ffe0ff */
[----:B------:R-:W-:Y:S02]  /*0bc0*/  IMAD.IADD R9, R0, 0x1, R29 ;  /* 0x0000000100097824 */ /* 0x000fe400078e021d */
[----:B------:R-:W-:Y:S01]  /*0bd0*/  VIADD R29, R29, 0x80 ;  /* 0x000000801d1d7836 */ /* 0x000fe20000000000 */
[----:B------:R-:W-:-:S04]  /*0be0*/  ISETP.GE.U32.AND P0, PT, R5, R18, PT ;  /* 0x000000120500720c */ /* 0x000fc80003f06070 */
[----:B------:R-:W-:Y:S02]  /*0bf0*/  FSEL R4, R10, RZ, !P0 ;  /* 0x000000ff0a047208 */ /* 0x000fe40004000000 */
[----:B------:R-:W-:Y:S02]  /*0c00*/  FSEL R5, R11, RZ, !P0 ;  /* 0x000000ff0b057208 */ /* 0x000fe40004000000 */
[----:B------:R-:W-:Y:S02]  /*0c10*/  FSEL R6, R12, RZ, !P0 ;  /* 0x000000ff0c067208 */ /* 0x000fe40004000000 */
[----:B------:R-:W-:Y:S01]  /*0c20*/  FSEL R7, R13, RZ, !P0 ;  /* 0x000000ff0d077208 */ /* 0x000fe20004000000 */
[----:B--2---:R-:W-:-:S05]  /*0c30*/  IMAD.WIDE.U32 R2, R9, 0x10, R2 ;  /* 0x0000001009027825 */ /* 0x004fca00078e0002 */
[----:B------:R4:W-:Y:S02]  /*0c40*/  STG.E.128 desc[UR4][R2.64], R4 ;  /* 0x0000000402007986 */ /* 0x0009e4000c101d04 */
.L_x_4452:
[----:B------:R-:W-:Y:S05]  /*0c50*/  BSYNC.RECONVERGENT B0 ;  /* 0x0000000000007941 */ /* 0x000fea0003800200 */
.L_x_4446:
[----:B------:R-:W-:Y:S05]  /*0c60*/  WARPSYNC.ALL ;  /* 0x0000000000007948 */ /* 0x000fea0003800000 */
[----:B------:R-:W-:-:S13]  /*0c70*/  ISETP.GE.U32.AND P0, PT, R29, R18, PT ;  /* 0x000000121d00720c */ /* 0x000fda0003f06070 */
[----:B------:R-:W-:Y:S05]  /*0c80*/  @P0 EXIT ;  /* 0x000000000000094d */ /* 0x000fea0003800000 */
[----:B--2-45:R-:W2:Y:S01]  /*0c90*/  LDC.64 R2, c[0x0][0x388] ;  /* 0x0000e200ff027b82 */ /* 0x034ea20000000a00 */
[----:B01-3--:R-:W-:Y:S01]  /*0ca0*/  IADD3 R5, PT, PT, R19, 0x380, RZ ;  /* 0x0000038013057810 */ /* 0x00bfe20007ffe0ff */
[----:B------:R-:W-:-:S03]  /*0cb0*/  IMAD.IADD R29, R0, 0x1, R29 ;  /* 0x00000001001d7824 */ /* 0x000fc600078e021d */
[----:B------:R-:W-:-:S04]  /*0cc0*/  ISETP.GE.U32.AND P0, PT, R5, R18, PT ;  /* 0x000000120500720c */ /* 0x000fc80003f06070 */
[----:B------:R-:W-:Y:S02]  /*0cd0*/  FSEL R4, R14, RZ, !P0 ;  /* 0x000000ff0e047208 */ /* 0x000fe40004000000 */
[----:B------:R-:W-:Y:S02]  /*0ce0*/  FSEL R5, R15, RZ, !P0 ;  /* 0x000000ff0f057208 */ /* 0x000fe40004000000 */
[----:B------:R-:W-:Y:S02]  /*0cf0*/  FSEL R6, R16, RZ, !P0 ;  /* 0x000000ff10067208 */ /* 0x000fe40004000000 */
[----:B------:R-:W-:Y:S01]  /*0d00*/  FSEL R7, R17, RZ, !P0 ;  /* 0x000000ff11077208 */ /* 0x000fe20004000000 */
[----:B--2---:R-:W-:-:S05]  /*0d10*/  IMAD.WIDE.U32 R2, R29, 0x10, R2 ;  /* 0x000000101d027825 */ /* 0x004fca00078e0002 */
[----:B------:R-:W-:Y:S01]  /*0d20*/  STG.E.128 desc[UR4][R2.64], R4 ;  /* 0x0000000402007986 */ /* 0x000fe2000c101d04 */
[----:B------:R-:W-:Y:S05]  /*0d30*/  EXIT ;  /* 0x000000000000794d */ /* 0x000fea0003800000 */
.L_x_4445:
        /* <DEDUP_REMOVED lines=9> */
[----:B------:R-:W-:-:S03]  /*0dd0*/  IMAD.WIDE.U32 R26, R2, 0x10, R4 ;  /* 0x00000010021a7825 */ /* 0x000fc600078e0004 */
[----:B------:R-:W5:Y:S04]  /*0de0*/  LDG.E.128 R28, desc[UR4][R18.64+0x1000] ;  /* 0x00100004121c7981 */ /* 0x000f68000c1e1d00 */
[----:B------:R-:W3:Y:S04]  /*0df0*/  LDG.E.128 R8, desc[UR4][R26.64] ;  /* 0x000000041a087981 */ /* 0x000ee8000c1e1d00 */
[----:B------:R-:W2:Y:S04]  /*0e00*/  LDG.E.128 R4, desc[UR4][R26.64+0x800] ;  /* 0x000800041a047981 */ /* 0x000ea8000c1e1d00 */
[----:B------:R0:W5:Y:S01]  /*0e10*/  LDG.E.128 R36, desc[UR4][R18.64+0x1800] ;  /* 0x0018000412247981 */ /* 0x000162000c1e1d00 */
[----:B---3--:R-:W-:Y:S01]  /*0e20*/  IMAD.MOV.U32 R44, RZ, RZ, R8 ;  /* 0x000000ffff2c7224 */ /* 0x008fe200078e0008 */
[----:B------:R-:W-:Y:S01]  /*0e30*/  MOV R45, R9 ;  /* 0x00000009002d7202 */ /* 0x000fe20000000f00 */
[----:B0-----:R-:W-:-:S02]  /*0e40*/  IMAD.MOV.U32 R18, RZ, RZ, R10 ;  /* 0x000000ffff127224 */ /* 0x001fc400078e000a */
[----:B------:R-:W-:Y:S01]  /*0e50*/  IMAD.MOV.U32 R19, RZ, RZ, R11 ;  /* 0x000000ffff137224 */ /* 0x000fe200078e000b */
[----:B--2---:R-:W-:Y:S01]  /*0e60*/  MOV R42, R4 ;  /* 0x00000004002a7202 */ /* 0x004fe20000000f00 */
[----:B------:R-:W-:Y:S01]  /*0e70*/  IMAD.MOV.U32 R43, RZ, RZ, R5 ;  /* 0x000000ffff2b7224 */ /* 0x000fe200078e0005 */
[----:B------:R-:W-:Y:S01]  /*0e80*/  MOV R35, R7 ;  /* 0x0000000700237202 */ /* 0x000fe20000000f00 */
[----:B------:R-:W-:Y:S01]  /*0e90*/  IMAD.MOV.U32 R34, RZ, RZ, R6 ;  /* 0x000000ffff227224 */ /* 0x000fe200078e0006 */
[----:B------:R-:W2:Y:S04]  /*0ea0*/  LDG.E.128 R8, desc[UR4][R26.64+0x1800] ;  /* 0x001800041a087981 */ /* 0x000ea8000c1e1d00 */
[----:B------:R0:W3:Y:S01]  /*0eb0*/  LDG.E.128 R4, desc[UR4][R26.64+0x1000] ;  /* 0x001000041a047981 */ /* 0x0000e2000c1e1d00 */
[----:B------:R-:W-:Y:S01]  /*0ec0*/  IMAD.WIDE.U32 R16, R0, 0x10, R16 ;  /* 0x0000001000107825 */ /* 0x000fe200078e0010 */
[----:B----4-:R-:W-:-:S02]  /*0ed0*/  MOV R24, R22 ;  /* 0x0000001600187202 */ /* 0x010fc40000000f00 */
[----:B-----5:R-:W-:Y:S01]  /*0ee0*/  MOV R33, R31 ;  /* 0x0000001f00217202 */ /* 0x020fe20000000f00 */
[----:B------:R-:W-:Y:S01]  /*0ef0*/  IMAD.MOV.U32 R25, RZ, RZ, R23 ;  /* 0x000000ffff197224 */ /* 0x000fe200078e0017 */
[----:B------:R-:W-:Y:S01]  /*0f00*/  MOV R23, R43 ;  /* 0x0000002b00177202 */ /* 0x000fe20000000f00 */
[----:B------:R-:W-:-:S04]  /*0f10*/  IMAD.WIDE.U32 R2, R2, 0x20, R16 ;  /* 0x0000002002027825 */ /* 0x000fc800078e0010 */
[----:B------:R-:W-:Y:S01]  /*0f20*/  IMAD.MOV.U32 R16, RZ, RZ, R14 ;  /* 0x000000ffff107224 */ /* 0x000fe200078e000e */
[----:B------:R-:W-:Y:S01]  /*0f30*/  MOV R14, R44 ;  /* 0x0000002c000e7202 */ /* 0x000fe20000000f00 */
[----:B------:R-:W-:Y:S02]  /*0f40*/  IMAD.MOV.U32 R17, RZ, RZ, R15 ;  /* 0x000000ffff117224 */ /* 0x000fe400078e000f */
[----:B------:R-:W-:Y:S02]  /*0f50*/  IMAD.MOV.U32 R32, RZ, RZ, R30 ;  /* 0x000000ffff207224 */ /* 0x000fe400078e001e */
[----:B------:R-:W-:Y:S02]  /*0f60*/  IMAD.MOV.U32 R40, RZ, RZ, R38 ;  /* 0x000000ffff287224 */ /* 0x000fe400078e0026 */
[----:B------:R-:W-:Y:S02]  /*0f70*/  IMAD.MOV.U32 R41, RZ, RZ, R39 ;  /* 0x000000ffff297224 */ /* 0x000fe400078e0027 */
[----:B------:R-:W-:-:S02]  /*0f80*/  IMAD.MOV.U32 R22, RZ, RZ, R42 ;  /* 0x000000ffff167224 */ /* 0x000fc400078e002a */
[----:B0-----:R-:W-:Y:S02]  /*0f90*/  IMAD.MOV.U32 R26, RZ, RZ, R34 ;  /* 0x000000ffff1a7224 */ /* 0x001fe400078e0022 */
[----:B------:R-:W-:Y:S02]  /*0fa0*/  IMAD.MOV.U32 R27, RZ, RZ, R35 ;  /* 0x000000ffff1b7224 */ /* 0x000fe400078e0023 */
[----:B------:R-:W-:-:S03]  /*0fb0*/  IMAD.MOV.U32 R15, RZ, RZ, R45 ;  /* 0x000000ffff0f7224 */ /* 0x000fc600078e002d */
[----:B------:R-:W-:Y:S04]  /*0fc0*/  STG.E.ENL2.256 desc[UR4][R2.64+0x1000], R20, R24 ;  /* 0xf80080140218797f */ /* 0x000fe8000f121804 */
[----:B------:R-:W-:Y:S01]  /*0fd0*/  STG.E.ENL2.256 desc[UR4][R2.64], R12, R16 ;  /* 0xf800000c0210797f */ /* 0x000fe2000f121804 */
[----:B--2---:R-:W-:Y:S01]  /*0fe0*/  IMAD.MOV.U32 R38, RZ, RZ, R8 ;  /* 0x000000ffff267224 */ /* 0x004fe200078e0008 */
[----:B------:R-:W-:Y:S01]  /*0ff0*/  MOV R42, R10 ;  /* 0x0000000a002a7202 */ /* 0x000fe20000000f00 */
[----:B------:R-:W-:Y:S01]  /*1000*/  IMAD.MOV.U32 R39, RZ, RZ, R9 ;  /* 0x000000ffff277224 */ /* 0x000fe200078e0009 */
[----:B---3--:R-:W-:Y:S01]  /*1010*/  MOV R30, R4 ;  /* 0x00000004001e7202 */ /* 0x008fe20000000f00 */
[----:B------:R-:W-:Y:S01]  /*1020*/  IMAD.MOV.U32 R31, RZ, RZ, R5 ;  /* 0x000000ffff1f7224 */ /* 0x000fe200078e0005 */
[----:B------:R-:W-:Y:S01]  /*1030*/  MOV R35, R7 ;  /* 0x0000000700237202 */ /* 0x000fe20000000f00 */
[----:B------:R-:W-:-:S02]  /*1040*/  IMAD.MOV.U32 R34, RZ, RZ, R6 ;  /* 0x000000ffff227224 */ /* 0x000fc400078e0006 */
[----:B------:R-:W-:-:S03]  /*1050*/  IMAD.MOV.U32 R43, RZ, RZ, R11 ;  /* 0x000000ffff2b7224 */ /* 0x000fc600078e000b */
[----:B------:R-:W-:Y:S04]  /*1060*/  STG.E.ENL2.256 desc[UR4][R2.64+0x2000], R28, R32 ;  /* 0xf801001c0220797f */ /* 0x000fe8000f121804 */
[----:B------:R-:W-:Y:S01]  /*1070*/  STG.E.ENL2.256 desc[UR4][R2.64+0x3000], R36, R40 ;  /* 0xf80180240228797f */ /* 0x000fe2000f121804 */
[----:B------:R-:W-:Y:S05]  /*1080*/  EXIT ;  /* 0x000000000000794d */ /* 0x000fea0003800000 */
.L_x_4453:
        /* <DEDUP_REMOVED lines=15> */
.L_x_4502:


//--------------------- .text._ZN2at6native29vectorized_elementwise_kernelILi4EZZZNS0_54_GLOBAL__N__7dbc7496_16_ComplexKernel_cu_1520ed90_304119complex_kernel_cudaERNS_14TensorIteratorEENKUlvE_clEvENKUlvE_clEvEUlddE_St5arrayIPcLm3EEEEviT0_T1_ --------------------------
	.section	.text._ZN2at6native29vectorized_elementwise_kernelILi4EZZZNS0_54_GLOBAL__N__7dbc7496_16_ComplexKernel_cu_1520ed90_304119complex_kernel_cudaERNS_14TensorIteratorEENKUlvE_clEvENKUlvE_clEvEUlddE_St5arrayIPcLm3EEEEviT0_T1_,"ax",@progbits
	.align	128
        .global         _ZN2at6native29vectorized_elementwise_kernelILi4EZZZNS0_54_GLOBAL__N__7dbc7496_16_ComplexKernel_cu_1520ed90_304119complex_kernel_cudaERNS_14TensorIteratorEENKUlvE_clEvENKUlvE_clEvEUlddE_St5arrayIPcLm3EEEEviT0_T1_
        .type           _ZN2at6native29vectorized_elementwise_kernelILi4EZZZNS0_54_GLOBAL__N__7dbc7496_16_ComplexKernel_cu_1520ed90_304119complex_kernel_cudaERNS_14TensorIteratorEENKUlvE_clEvENKUlvE_clEvEUlddE_St5arrayIPcLm3EEEEviT0_T1_,@function
        .size           _ZN2at6native29vectorized_elementwise_kernelILi4EZZZNS0_54_GLOBAL__N__7dbc7496_16_ComplexKernel_cu_1520ed90_304119complex_kernel_cudaERNS_14TensorIteratorEENKUlvE_clEvENKUlvE_clEvEUlddE_St5arrayIPcLm3EEEEviT0_T1_,(.L_x_4503 - _ZN2at6native29vectorized_elementwise_kernelILi4EZZZNS0_54_GLOBAL__N__7dbc7496_16_ComplexKernel_cu_1520ed90_304119complex_kernel_cudaERNS_14TensorIteratorEENKUlvE_clEvENKUlvE_clEvEUlddE_St5arrayIPcLm3EEEEviT0_T1_)
        .other          _ZN2at6native29vectorized_elementwise_kernelILi4EZZZNS0_54_GLOBAL__N__7dbc7496_16_ComplexKernel_cu_1520ed90_304119complex_kernel_cudaERNS_14TensorIteratorEENKUlvE_clEvENKUlvE_clEvEUlddE_St5arrayIPcLm3EEEEviT0_T1_,@"STO_CUDA_ENTRY STV_DEFAULT"
_ZN2at6native29vectorized_elementwise_kernelILi4EZZZNS0_54_GLOBAL__N__7dbc7496_16_ComplexKernel_cu_1520ed90_304119complex_kernel_cudaERNS_14TensorIteratorEENKUlvE_clEvENKUlvE_clEvEUlddE_St5arrayIPcLm3EEEEviT0_T1_:
.text._ZN2at6native29vectorized_elementwise_kernelILi4EZZZNS0_54_GLOBAL__N__7dbc7496_16_ComplexKernel_cu_1520ed90_304119complex_kernel_cudaERNS_14TensorIteratorEENKUlvE_clEvENKUlvE_clEvEUlddE_St5arrayIPcLm3EEEEviT0_T1_:
        /* <DEDUP_REMOVED lines=136> */
.L_x_4457:
        /* <DEDUP_REMOVED lines=15> */
.L_x_4458:
        /* <DEDUP_REMOVED lines=15> */
.L_x_4459:
        /* <DEDUP_REMOVED lines=16> */
.L_x_4460:
[----:B------:R-:W-:-:S13]  /*0b60*/  ISETP.GE.U32.AND P0, PT, R29, R18, PT ;  /* 0x000000121d00720c */ /* 0x000fda0003f06070 */
[----:B------:R-:W-:Y:S05]  /*0b70*/  @P0 BREAK.RELIABLE B1 ;  /* 0x0000000000010942 */ /* 0x000fea0003800100 */
[----:B------:R-:W-:Y:S05]  /*0b80*/  @P0 BRA `(.L_x_4461) ;  /* 0x0000000000300947 */ /* 0x000fea0003800000 */
[----:B------:R-:W-:Y:S05]  /*0b90*/  BSYNC.RELIABLE B1 ;  /* 0x0000000000017941 */ /* 0x000fea0003800100 */
.L_x_4456:
        /* <DEDUP_REMOVED lines=11> */
.L_x_4461:
[----:B------:R-:W-:Y:S05]  /*0c50*/  BSYNC.RECONVERGENT B0 ;  /* 0x0000000000007941 */ /* 0x000fea0003800200 */
.L_x_4455:
        /* <DEDUP_REMOVED lines=14> */
.L_x_4454:
[----:B------:R-:W0:Y:S01]  /*0d40*/  S2R R2, SR_TID.X ;  /* 0x0000000000027919 */ /* 0x000e220000002100 */
[----:B------:R-:W1:Y:S08]  /*0d50*/  LDC.64 R4, c[0x0][0x390] ;  /* 0x0000e400ff047b82 */ /* 0x000e700000000a00 */
[----:B------:R-:W2:Y:S08]  /*0d60*/  LDC.64 R6, c[0x0][0x398] ;  /* 0x0000e600ff067b82 */ /* 0x000eb00000000a00 */
[----:B------:R-:W3:Y:S01]  /*0d70*/  LDC.64 R16, c[0x0][0x388] ;  /* 0x0000e200ff107b82 */ /* 0x000ee20000000a00 */
[----:B-1----:R-:W-:-:S04]  /*0d80*/  IMAD.WIDE.U32 R4, R0, 0x8, R4 ;  /* 0x0000000800047825 */ /* 0x002fc800078e0004 */
[----:B0-----:R-:W-:-:S04]  /*0d90*/  IMAD.WIDE.U32 R18, R2, 0x20, R4 ;  /* 0x0000002002127825 */ /* 0x001fc800078e0004 */
[----:B--2---:R-:W-:Y:S01]  /*0da0*/  IMAD.WIDE.U32 R4, R0, 0x8, R6 ;  /* 0x0000000800047825 */ /* 0x004fe200078e0006 */
[----:B------:R-:W2:Y:S04]  /*0db0*/  LDG.E.ENL2.256 R20, R12, desc[UR4][R18.64] ;  /* 0xfe000004120c797e */ /* 0x000ea80008121914 */
[----:B------:R0:W4:Y:S01]  /*0dc0*/  LDG.E.ENL2.256 R36, R28, desc[UR4][R18.64+0x1000] ;  /* 0xfe008004121c797e */ /* 0x0001220008121924 */
[----:B------:R-:W-:-:S05]  /*0dd0*/  IMAD.WIDE.U32 R26, R2, 0x20, R4 ;  /* 0x00000020021a7825 */ /* 0x000fca00078e0004 */
[----:B------:R-:W0:Y:S01]  /*0de0*/  LDG.E.ENL2.256 R8, R32, desc[UR4][R26.64] ;  /* 0xfe0000041a20797e */ /* 0x000e220008121908 */
[----:B---3--:R-:W-:-:S04]  /*0df0*/  IMAD.WIDE.U32 R16, R0, 0x10, R16 ;  /* 0x0000001000107825 */ /* 0x008fc800078e0010 */
[----:B0-----:R-:W-:Y:S01]  /*0e00*/  IMAD.MOV.U32 R18, RZ, RZ, R34 ;  /* 0x000000ffff127224 */ /* 0x001fe200078e0022 */
[----:B------:R-:W-:Y:S01]  /*0e10*/  MOV R42, R8 ;  /* 0x00000008002a7202 */ /* 0x000fe20000000f00 */
[----:B------:R-:W-:Y:S01]  /*0e20*/  IMAD.MOV.U32 R19, RZ, RZ, R35 ;  /* 0x000000ffff137224 */ /* 0x000fe200078e0023 */
[----:B------:R-:W-:Y:S01]  /*0e30*/  MOV R35, R11 ;  /* 0x0000000b00237202 */ /* 0x000fe20000000f00 */
[----:B------:R-:W-:Y:S02]  /*0e40*/  IMAD.MOV.U32 R43, RZ, RZ, R9 ;  /* 0x000000ffff2b7224 */ /* 0x000fe400078e0009 */
[----:B------:R-:W-:Y:S02]  /*0e50*/  IMAD.MOV.U32 R34, RZ, RZ, R10 ;  /* 0x000000ffff227224 */ /* 0x000fe400078e000a */
[----:B------:R0:W3:Y:S01]  /*0e60*/  LDG.E.ENL2.256 R8, R4, desc[UR4][R26.64+0x1000] ;  /* 0xfe0080041a04797e */ /* 0x0000e20008121908 */
[----:B------:R-:W-:Y:S01]  /*0e70*/  IMAD.MOV.U32 R44, RZ, RZ, R32 ;  /* 0x000000ffff2c7224 */ /* 0x000fe200078e0020 */
[----:B------:R-:W-:Y:S01]  /*0e80*/  MOV R45, R33 ;  /* 0x00000021002d7202 */ /* 0x000fe20000000f00 */
[----:B------:R-:W-:Y:S01]  /*0e90*/  IMAD.WIDE.U32 R2, R2, 0x40, R16 ;  /* 0x0000004002027825 */ /* 0x000fe200078e0010 */
[----:B--2---:R-:W-:-:S02]  /*0ea0*/  MOV R24, R22 ;  /* 0x0000001600187202 */ /* 0x004fc40000000f00 */
[----:B----4-:R-:W-:Y:S01]  /*0eb0*/  MOV R33, R31 ;  /* 0x0000001f00217202 */ /* 0x010fe20000000f00 */
[----:B------:R-:W-:Y:S01]  /*0ec0*/  IMAD.MOV.U32 R25, RZ, RZ, R23 ;  /* 0x000000ffff197224 */ /* 0x000fe200078e0017 */
[----:B------:R-:W-:Y:S01]  /*0ed0*/  MOV R23, R43 ;  /* 0x0000002b00177202 */ /* 0x000fe20000000f00 */
[----:B------:R-:W-:Y:S01]  /*0ee0*/  IMAD.MOV.U32 R16, RZ, RZ, R14 ;  /* 0x000000ffff107224 */ /* 0x000fe200078e000e */
[----:B------:R-:W-:Y:S01]  /*0ef0*/  MOV R14, R44 ;  /* 0x0000002c000e7202 */ /* 0x000fe20000000f00 */
[----:B------:R-:W-:Y:S02]  /*0f00*/  IMAD.MOV.U32 R17, RZ, RZ, R15 ;  /* 0x000000ffff117224 */ /* 0x000fe400078e000f */
[----:B------:R-:W-:Y:S02]  /*0f10*/  IMAD.MOV.U32 R32, RZ, RZ, R30 ;  /* 0x000000ffff207224 */ /* 0x000fe400078e001e */
[----:B------:R-:W-:Y:S02]  /*0f20*/  IMAD.MOV.U32 R40, RZ, RZ, R38 ;  /* 0x000000ffff287224 */ /* 0x000fe400078e0026 */
[----:B------:R-:W-:-:S02]  /*0f30*/  IMAD.MOV.U32 R41, RZ, RZ, R39 ;  /* 0x000000ffff297224 */ /* 0x000fc400078e0027 */
[----:B------:R-:W-:Y:S02]  /*0f40*/  IMAD.MOV.U32 R22, RZ, RZ, R42 ;  /* 0x000000ffff167224 */ /* 0x000fe400078e002a */
[----:B0-----:R-:W-:Y:S02]  /*0f50*/  IMAD.MOV.U32 R26, RZ, RZ, R34 ;  /* 0x000000ffff1a7224 */ /* 0x001fe400078e0022 */
[----:B------:R-:W-:Y:S02]  /*0f60*/  IMAD.MOV.U32 R27, RZ, RZ, R35 ;  /* 0x000000ffff1b7224 */ /* 0x000fe400078e0023 */
[----:B------:R-:W-:-:S03]  /*0f70*/  IMAD.MOV.U32 R15, RZ, RZ, R45 ;  /* 0x000000ffff0f7224 */ /* 0x000fc600078e002d */
[----:B------:R-:W-:Y:S04]  /*0f80*/  STG.E.ENL2.256 desc[UR4][R2.64+0x20], R20, R24 ;  /* 0xf80001140218797f */ /* 0x000fe8000f121804 */
[----:B------:R-:W-:Y:S01]  /*0f90*/  STG.E.ENL2.256 desc[UR4][R2.64], R12, R16 ;  /* 0xf800000c0210797f */ /* 0x000fe2000f121804 */
[----:B---3--:R-:W-:Y:S01]  /*0fa0*/  MOV R30, R4 ;  /* 0x00000004001e7202 */ /* 0x008fe20000000f00 */
[----:B------:R-:W-:Y:S01]  /*0fb0*/  IMAD.MOV.U32 R31, RZ, RZ, R5 ;  /* 0x000000ffff1f7224 */ /* 0x000fe200078e0005 */
[----:B------:R-:W-:Y:S01]  /*0fc0*/  MOV R35, R7 ;  /* 0x0000000700237202 */ /* 0x000fe20000000f00 */
[----:B------:R-:W-:Y:S01]  /*0fd0*/  IMAD.MOV.U32 R34, RZ, RZ, R6 ;  /* 0x000000ffff227224 */ /* 0x000fe200078e0006 */
[----:B------:R-:W-:Y:S01]  /*0fe0*/  MOV R42, R10 ;  /* 0x0000000a002a7202 */ /* 0x000fe20000000f00 */
[----:B------:R-:W-:-:S02]  /*0ff0*/  IMAD.MOV.U32 R38, RZ, RZ, R8 ;  /* 0x000000ffff267224 */ /* 0x000fc400078e0008 */
[----:B------:R-:W-:Y:S02]  /*1000*/  IMAD.MOV.U32 R39, RZ, RZ, R9 ;  /* 0x000000ffff277224 */ /* 0x000fe400078e0009 */
[----:B------:R-:W-:Y:S01]  /*1010*/  IMAD.MOV.U32 R43, RZ, RZ, R11 ;  /* 0x000000ffff2b7224 */ /* 0x000fe200078e000b */
[----:B------:R-:W-:Y:S04]  /*1020*/  STG.E.ENL2.256 desc[UR4][R2.64+0x2000], R28, R32 ;  /* 0xf801001c0220797f */ /* 0x000fe8000f121804 */
[----:B------:R-:W-:Y:S01]  /*1030*/  STG.E.ENL2.256 desc[UR4][R2.64+0x2020], R36, R40 ;  /* 0xf80101240228797f */ /* 0x000fe2000f121804 */
[----:B------:R-:W-:Y:S05]  /*1040*/  EXIT ;  /* 0x000000000000794d */ /* 0x000fea0003800000 */
.L_x_4462:
        /* <DEDUP_REMOVED lines=11> */
.L_x_4503:


//--------------------- .text._ZN2at6native29vectorized_elementwise_kernelILi8EZZZNS0_54_GLOBAL__N__7dbc7496_16_ComplexKernel_cu_1520ed90_304119complex_kernel_cudaERNS_14TensorIteratorEENKUlvE_clEvENKUlvE_clEvEUlddE_St5arrayIPcLm3EEEEviT0_T1_ --------------------------
	.section	.text._ZN2at6native29vectorized_elementwise_kernelILi8EZZZNS0_54_GLOBAL__N__7dbc7496_16_ComplexKernel_cu_1520ed90_304119complex_kernel_cudaERNS_14TensorIteratorEENKUlvE_clEvENKUlvE_clEvEUlddE_St5arrayIPcLm3EEEEviT0_T1_,"ax",@progbits
	.align	128
        .global         _ZN2at6native29vectorized_elementwise_kernelILi8EZZZNS0_54_GLOBAL__N__7dbc7496_16_ComplexKernel_cu_1520ed90_304119complex_kernel_cudaERNS_14TensorIteratorEENKUlvE_clEvENKUlvE_clEvEUlddE_St5arrayIPcLm3EEEEviT0_T1_
        .type           _ZN2at6native29vectorized_elementwise_kernelILi8EZZZNS0_54_GLOBAL__N__7dbc7496_16_ComplexKernel_cu_1520ed90_304119complex_kernel_cudaERNS_14TensorIteratorEENKUlvE_clEvENKUlvE_clEvEUlddE_St5arrayIPcLm3EEEEviT0_T1_,@function
        .size           _ZN2at6native29vectorized_elementwise_kernelILi8EZZZNS0_54_GLOBAL__N__7dbc7496_16_ComplexKernel_cu_1520ed90_304119complex_kernel_cudaERNS_14TensorIteratorEENKUlvE_clEvENKUlvE_clEvEUlddE_St5arrayIPcLm3EEEEviT0_T1_,(.L_x_4504 - _ZN2at6native29vectorized_elementwise_kernelILi8EZZZNS0_54_GLOBAL__N__7dbc7496_16_ComplexKernel_cu_1520ed90_304119complex_kernel_cudaERNS_14TensorIteratorEENKUlvE_clEvENKUlvE_clEvEUlddE_St5arrayIPcLm3EEEEviT0_T1_)
        .other          _ZN2at6native29vectorized_elementwise_kernelILi8EZZZNS0_54_GLOBAL__N__7dbc7496_16_ComplexKernel_cu_1520ed90_304119complex_kernel_cudaERNS_14TensorIteratorEENKUlvE_clEvENKUlvE_clEvEUlddE_St5arrayIPcLm3EEEEviT0_T1_,@"STO_CUDA_ENTRY STV_DEFAULT"
_ZN2at6native29vectorized_elementwise_kernelILi8EZZZNS0_54_GLOBAL__N__7dbc7496_16_ComplexKernel_cu_1520ed90_304119complex_kernel_cudaERNS_14TensorIteratorEENKUlvE_clEvENKUlvE_clEvEUlddE_St5arrayIPcLm3EEEEviT0_T1_:
.text._ZN2at6native29vectorized_elementwise_kernelILi8EZZZNS0_54_GLOBAL__N__7dbc7496_16_ComplexKernel_cu_1520ed90_304119complex_kernel_cudaERNS_14TensorIteratorEENKUlvE_clEvENKUlvE_clEvEUlddE_St5arrayIPcLm3EEEEviT0_T1_:
[----:B------:R-:W-:Y:S01]  /*0000*/  LDC R1, c[0x0][0x37c] ;  /* 0x0000df00ff017b82 */ /* 0x000fe20000000800 */
[----:B------:R-:W-:Y:S05]  /*0010*/  EXIT ;  /* 0x000000000000794d */ /* 0x000fea0003800000 */
.L_x_4463:
        /* <DEDUP_REMOVED lines=14> */
.L_x_4504:


//--------------------- .nv.global.init           --------------------------
	.section	.nv.global.init,"aw",@progbits
	.align	16
.nv.global.init:
	.type		__cudart_sin_cos_coeffs,@object
	.size		__cudart_sin_cos_coeffs,(__cudart_i2opi_d - __cudart_sin_cos_coeffs)
__cudart_sin_cos_coeffs:
        /*0000*/ 	.byte	0x46, 0xd2, 0xb0, 0x2c, 0xf1, 0xe5, 0x5a, 0xbe, 0x92, 0xe3, 0xac, 0x69, 0xe3, 0x1d, 0xc7, 0x3e
        /*0010*/ 	.byte	0xa1, 0x62, 0xdb, 0x19, 0xa0, 0x01, 0x2a, 0xbf, 0x18, 0x08, 0x11, 0x11, 0x11, 0x11, 0x81, 0x3f
        /*0020*/ 	.byte	0x54, 0x55, 0x55, 0x55, 0x55, 0x55, 0xc5, 0xbf, 0x00, 0x00, 0x00, 0x00, 0x00, 0x00, 0x00, 0x00
        /*0030*/ 	.byte	0x00, 0x00, 0x00, 0x00, 0x00, 0x00, 0x00, 0x00, 0x64, 0x81, 0xfd, 0x20, 0x83, 0xff, 0xa8, 0xbd
        /*0040*/ 	.byte	0x28, 0x85, 0xef, 0xc1, 0xa7, 0xee, 0x21, 0x3e, 0xd9, 0xe6, 0x06, 0x8e, 0x4f, 0x7e, 0x92, 0xbe
        /*0050*/ 	.byte	0xe9, 0xbc, 0xdd, 0x19, 0xa0, 0x01, 0xfa, 0x3e, 0x47, 0x5d, 0xc1, 0x16, 0x6c, 0xc1, 0x56, 0xbf
        /*0060*/ 	.byte	0x51, 0x55, 0x55, 0x55, 0x55, 0x55, 0xa5, 0x3f, 0x00, 0x00, 0x00, 0x00, 0x00, 0x00, 0xe0, 0xbf
        /*0070*/ 	.byte	0x00, 0x00, 0x00, 0x00, 0x00, 0x00, 0xf0, 0x3f, 0x00, 0x00, 0x00, 0x00, 0x00, 0x00, 0x00, 0x00
	.type		__cudart_i2opi_d,@object
	.size		__cudart_i2opi_d,($str$6 - __cudart_i2opi_d)
__cudart_i2opi_d:
        /* <DEDUP_REMOVED lines=9> */
	.type		$str$6,@object
	.size		$str$6,(__unnamed_1 - $str$6)
$str$6:
        /*0110*/ 	.byte	0x66, 0x61, 0x6c, 0x73, 0x65, 0x00
	.type		__unnamed_1,@object
	.size		__unnamed_1,(__unnamed_5 - __unnamed_1)
__unnamed_1:
        /*0116*/ 	.byte	0x66, 0x65, 0x74, 0x63, 0x68, 0x5f, 0x61, 0x6e, 0x64, 0x5f, 0x63, 0x61, 0x73, 0x74, 0x00
	.type		__unnamed_5,@object
	.size		__unnamed_5,(__unnamed_3 - __unnamed_5)
__unnamed_5:
        /*0125*/ 	.byte	0x66, 0x65, 0x74, 0x63, 0x68, 0x5f, 0x61, 0x6e, 0x64, 0x5f, 0x63, 0x61, 0x73, 0x74, 0x00
	.type		__unnamed_3,@object
	.size		__unnamed_3,(__unnamed_2 - __unnamed_3)
__unnamed_3:
        /*0134*/ 	.byte	0x66, 0x65, 0x74, 0x63, 0x68, 0x5f, 0x61, 0x6e, 0x64, 0x5f, 0x63, 0x61, 0x73, 0x74, 0x00
	.type		__unnamed_2,@object
	.size		__unnamed_2,(__unnamed_6 - __unnamed_2)
__unnamed_2:
        /*0143*/ 	.byte	0x63, 0x61, 0x73, 0x74, 0x5f, 0x61, 0x6e, 0x64, 0x5f, 0x73, 0x74, 0x6f, 0x72, 0x65, 0x00
	.type		__unnamed_6,@object
	.size		__unnamed_6,(__unnamed_4 - __unnamed_6)
__unnamed_6:
        /*0152*/ 	.byte	0x63, 0x61, 0x73, 0x74, 0x5f, 0x61, 0x6e, 0x64, 0x5f, 0x73, 0x74, 0x6f, 0x72, 0x65, 0x00
	.type		__unnamed_4,@object
	.size		__unnamed_4,($str$7 - __unnamed_4)
__unnamed_4:
        /*0161*/ 	.byte	0x63, 0x61, 0x73, 0x74, 0x5f, 0x61, 0x6e, 0x64, 0x5f, 0x73, 0x74, 0x6f, 0x72, 0x65, 0x00
	.type		$str$7,@object
	.size		$str$7,(.L_35 - $str$7)
$str$7:
        /*0170*/ 	.byte	0x2f, 0x72, 0x6f, 0x6f, 0x74, 0x2f, 0x2e, 0x70, 0x79, 0x65, 0x6e, 0x76, 0x2f, 0x76, 0x65, 0x72
        /*0180*/ 	.byte	0x73, 0x69, 0x6f, 0x6e, 0x73, 0x2f, 0x33, 0x2e, 0x31, 0x33, 0x2e, 0x31, 0x32, 0x2f, 0x6c, 0x69
        /*0190*/ 	.byte	0x62, 0x2f, 0x70, 0x79, 0x74, 0x68, 0x6f, 0x6e, 0x33, 0x2e, 0x31, 0x33, 0x2f, 0x73, 0x69, 0x74
        /*01a0*/ 	.byte	0x65, 0x2d, 0x70, 0x61, 0x63, 0x6b, 0x61, 0x67, 0x65, 0x73, 0x2f, 0x74, 0x6f, 0x72, 0x63, 0x68
        /*01b0*/ 	.byte	0x2f, 0x69, 0x6e, 0x63, 0x6c, 0x75, 0x64, 0x65, 0x2f, 0x63, 0x31, 0x30, 0x2f, 0x63, 0x6f, 0x72
        /*01c0*/ 	.byte	0x65, 0x2f, 0x44, 0x79, 0x6e, 0x61, 0x6d, 0x69, 0x63, 0x43, 0x61, 0x73, 0x74, 0x2e, 0x68, 0x00
.L_35:


//--------------------- .nv.shared.reserved.0     --------------------------
	.section	.nv.shared.reserved.0,"aw",@nobits
	.weak		__nv_reservedSMEM_offset_0_alias
	.size		__nv_reservedSMEM_offset_0_alias, 0, 64
	.other		__nv_reservedSMEM_offset_0_alias,@"STO_CUDA_RESERVED_SHARED STV_DEFAULT"
__nv_reservedSMEM_offset_0_alias:
	.zero		0
	.zero		64


//--------------------- .nv.global                --------------------------
	.section	.nv.global,"aw",@nobits
.nv.global:
	.type		_ZN52_INTERNAL_7dbc7496_16_ComplexKernel_cu_1520ed90_30414cuda3std3__48in_placeE,@object
	.size		_ZN52_INTERNAL_7dbc7496_16_ComplexKernel_cu_1520ed90_30414cuda3std3__48in_placeE,(_ZN52_INTERNAL_7dbc7496_16_ComplexKernel_cu_1520ed90_30414cuda3std6ranges3__45__cpo8distanceE - _ZN52_INTERNAL_7dbc7496_16_ComplexKernel_cu_1520ed90_30414cuda3std3__48in_placeE)
_ZN52_INTERNAL_7dbc7496_16_ComplexKernel_cu_1520ed90_30414cuda3std3__48in_placeE:
	.zero		1
	.type		_ZN52_INTERNAL_7dbc7496_16_ComplexKernel_cu_1520ed90_30414cuda3std6ranges3__45__cpo8distanceE,@object
	.size		_ZN52_INTERNAL_7dbc7496_16_ComplexKernel_cu_1520ed90_30414cuda3std6ranges3__45__cpo8distanceE,(_ZN52_INTERNAL_7dbc7496_16_ComplexKernel_cu_1520ed90_30414cuda3std3__45__cpo6cbeginE - _ZN52_INTERNAL_7dbc7496_16_ComplexKernel_cu_1520ed90_30414cuda3std6ranges3__45__cpo8distanceE)
_ZN52_INTERNAL_7dbc7496_16_ComplexKernel_cu_1520ed90_30414cuda3std6ranges3__45__cpo8distanceE:
	.zero		1
	.type		_ZN52_INTERNAL_7dbc7496_16_ComplexKernel_cu_1520ed90_30414cuda3std3__45__cpo6cbeginE,@object
	.size		_ZN52_INTERNAL_7dbc7496_16_ComplexKernel_cu_1520ed90_30414cuda3std3__45__cpo6cbeginE,(_ZN52_INTERNAL_7dbc7496_16_ComplexKernel_cu_1520ed90_30414cuda3std6ranges3__45__cpo7advanceE - _ZN52_INTERNAL_7dbc7496_16_ComplexKernel_cu_1520ed90_30414cuda3std3__45__cpo6cbeginE)
_ZN52_INTERNAL_7dbc7496_16_ComplexKernel_cu_1520ed90_30414cuda3std3__45__cpo6cbeginE:
	.zero		1
	.type		_ZN52_INTERNAL_7dbc7496_16_ComplexKernel_cu_1520ed90_30414cuda3std6ranges3__45__cpo7advanceE,@object
	.size		_ZN52_INTERNAL_7dbc7496_16_ComplexKernel_cu_1520ed90_30414cuda3std6ranges3__45__cpo7advanceE,(_ZN52_INTERNAL_7dbc7496_16_ComplexKernel_cu_1520ed90_30414cuda3std3__45__cpo7crbeginE - _ZN52_INTERNAL_7dbc7496_16_ComplexKernel_cu_1520ed90_30414cuda3std6ranges3__45__cpo7advanceE)
_ZN52_INTERNAL_7dbc7496_16_ComplexKernel_cu_1520ed90_30414cuda3std6ranges3__45__cpo7advanceE:
	.zero		1
	.type		_ZN52_INTERNAL_7dbc7496_16_ComplexKernel_cu_1520ed90_30414cuda3std3__45__cpo7crbeginE,@object
	.size		_ZN52_INTERNAL_7dbc7496_16_ComplexKernel_cu_1520ed90_30414cuda3std3__45__cpo7crbeginE,(_ZN52_INTERNAL_7dbc7496_16_ComplexKernel_cu_1520ed90_30414cuda3std6ranges3__45__cpo4dataE - _ZN52_INTERNAL_7dbc7496_16_ComplexKernel_cu_1520ed90_30414cuda3std3__45__cpo7crbeginE)
_ZN52_INTERNAL_7dbc7496_16_ComplexKernel_cu_1520ed90_30414cuda3std3__45__cpo7crbeginE:
	.zero		1
	.type		_ZN52_INTERNAL_7dbc7496_16_ComplexKernel_cu_1520ed90_30414cuda3std6ranges3__45__cpo4dataE,@object
	.size		_ZN52_INTERNAL_7dbc7496_16_ComplexKernel_cu_1520ed90_30414cuda3std6ranges3__45__cpo4dataE,(_ZN52_INTERNAL_7dbc7496_16_ComplexKernel_cu_1520ed90_30414cuda3std6ranges3__45__cpo5beginE - _ZN52_INTERNAL_7dbc7496_16_ComplexKernel_cu_1520ed90_30414cuda3std6ranges3__45__cpo4dataE)
_ZN52_INTERNAL_7dbc7496_16_ComplexKernel_cu_1520ed90_30414cuda3std6ranges3__45__cpo4dataE:
	.zero		1
	.type		_ZN52_INTERNAL_7dbc7496_16_ComplexKernel_cu_1520ed90_30414cuda3std6ranges3__45__cpo5beginE,@object
	.size		_ZN52_INTERNAL_7dbc7496_16_ComplexKernel_cu_1520ed90_30414cuda3std6ranges3__45__cpo5beginE,(_ZN52_INTERNAL_7dbc7496_16_ComplexKernel_cu_1520ed90_30414cuda3std3__454_GLOBAL__N__7dbc7496_16_ComplexKernel_cu_1520ed90_30416ignoreE - _ZN52_INTERNAL_7dbc7496_16_ComplexKernel_cu_1520ed90_30414cuda3std6ranges3__45__cpo5beginE)
_ZN52_INTERNAL_7dbc7496_16_ComplexKernel_cu_1520ed90_30414cuda3std6ranges3__45__cpo5beginE:
	.zero		1
	.type		_ZN52_INTERNAL_7dbc7496_16_ComplexKernel_cu_1520ed90_30414cuda3std3__454_GLOBAL__N__7dbc7496_16_ComplexKernel_cu_1520ed90_30416ignoreE,@object
	.size		_ZN52_INTERNAL_7dbc7496_16_ComplexKernel_cu_1520ed90_30414cuda3std3__454_GLOBAL__N__7dbc7496_16_ComplexKernel_cu_1520ed90_30416ignoreE,(_ZN52_INTERNAL_7dbc7496_16_ComplexKernel_cu_1520ed90_30414cuda3std6ranges3__45__cpo4sizeE - _ZN52_INTERNAL_7dbc7496_16_ComplexKernel_cu_1520ed90_30414cuda3std3__454_GLOBAL__N__7dbc7496_16_ComplexKernel_cu_1520ed90_30416ignoreE)
_ZN52_INTERNAL_7dbc7496_16_ComplexKernel_cu_1520ed90_30414cuda3std3__454_GLOBAL__N__7dbc7496_16_ComplexKernel_cu_1520ed90_30416ignoreE:
	.zero		1
	.type		_ZN52_INTERNAL_7dbc7496_16_ComplexKernel_cu_1520ed90_30414cuda3std6ranges3__45__cpo4sizeE,@object
	.size		_ZN52_INTERNAL_7dbc7496_16_ComplexKernel_cu_1520ed90_30414cuda3std6ranges3__45__cpo4sizeE,(_ZN52_INTERNAL_7dbc7496_16_ComplexKernel_cu_1520ed90_30414cuda3std3__45__cpo5beginE - _ZN52_INTERNAL_7dbc7496_16_ComplexKernel_cu_1520ed90_30414cuda3std6ranges3__45__cpo4sizeE)
_ZN52_INTERNAL_7dbc7496_16_ComplexKernel_cu_1520ed90_30414cuda3std6ranges3__45__cpo4sizeE:
	.zero		1
	.type		_ZN52_INTERNAL_7dbc7496_16_ComplexKernel_cu_1520ed90_30414cuda3std3__45__cpo5beginE,@object
	.size		_ZN52_INTERNAL_7dbc7496_16_ComplexKernel_cu_1520ed90_30414cuda3std3__45__cpo5beginE,(_ZN52_INTERNAL_7dbc7496_16_ComplexKernel_cu_1520ed90_30414cuda3std6ranges3__45__cpo6cbeginE - _ZN52_INTERNAL_7dbc7496_16_ComplexKernel_cu_1520ed90_30414cuda3std3__45__cpo5beginE)
_ZN52_INTERNAL_7dbc7496_16_ComplexKernel_cu_1520ed90_30414cuda3std3__45__cpo5beginE:
	.zero		1
	.type		_ZN52_INTERNAL_7dbc7496_16_ComplexKernel_cu_1520ed90_30414cuda3std6ranges3__45__cpo6cbeginE,@object
	.size		_ZN52_INTERNAL_7dbc7496_16_ComplexKernel_cu_1520ed90_30414cuda3std6ranges3__45__cpo6cbeginE,(_ZN52_INTERNAL_7dbc7496_16_ComplexKernel_cu_1520ed90_30414cuda3std3__45__cpo6rbeginE - _ZN52_INTERNAL_7dbc7496_16_ComplexKernel_cu_1520ed90_30414cuda3std6ranges3__45__cpo6cbeginE)
_ZN52_INTERNAL_7dbc7496_16_ComplexKernel_cu_1520ed90_30414cuda3std6ranges3__45__cpo6cbeginE:
	.zero		1
	.type		_ZN52_INTERNAL_7dbc7496_16_ComplexKernel_cu_1520ed90_30414cuda3std3__45__cpo6rbeginE,@object
	.size		_ZN52_INTERNAL_7dbc7496_16_ComplexKernel_cu_1520ed90_30414cuda3std3__45__cpo6rbeginE,(_ZN52_INTERNAL_7dbc7496_16_ComplexKernel_cu_1520ed90_30414cuda3std6ranges3__45__cpo4nextE - _ZN52_INTERNAL_7dbc7496_16_ComplexKernel_cu_1520ed90_30414cuda3std3__45__cpo6rbeginE)
_ZN52_INTERNAL_7dbc7496_16_ComplexKernel_cu_1520ed90_30414cuda3std3__45__cpo6rbeginE:
	.zero		1
	.type		_ZN52_INTERNAL_7dbc7496_16_ComplexKernel_cu_1520ed90_30414cuda3std6ranges3__45__cpo4nextE,@object
	.size		_ZN52_INTERNAL_7dbc7496_16_ComplexKernel_cu_1520ed90_30414cuda3std6ranges3__45__cpo4nextE,(_ZN52_INTERNAL_7dbc7496_16_ComplexKernel_cu_1520ed90_30414cuda3std6ranges3__45__cpo4swapE - _ZN52_INTERNAL_7dbc7496_16_ComplexKernel_cu_1520ed90_30414cuda3std6ranges3__45__cpo4nextE)
_ZN52_INTERNAL_7dbc7496_16_ComplexKernel_cu_1520ed90_30414cuda3std6ranges3__45__cpo4nextE:
	.zero		1
	.type		_ZN52_INTERNAL_7dbc7496_16_ComplexKernel_cu_1520ed90_30414cuda3std6ranges3__45__cpo4swapE,@object
	.size		_ZN52_INTERNAL_7dbc7496_16_ComplexKernel_cu_1520ed90_30414cuda3std6ranges3__45__cpo4swapE,(_ZN52_INTERNAL_7dbc7496_16_ComplexKernel_cu_1520ed90_30414cuda3std3__420unreachable_sentinelE - _ZN52_INTERNAL_7dbc7496_16_ComplexKernel_cu_1520ed90_30414cuda3std6ranges3__45__cpo4swapE)
_ZN52_INTERNAL_7dbc7496_16_ComplexKernel_cu_1520ed90_30414cuda3std6ranges3__45__cpo4swapE:
	.zero		1
	.type		_ZN52_INTERNAL_7dbc7496_16_ComplexKernel_cu_1520ed90_30414cuda3std3__420unreachable_sentinelE,@object
	.size		_ZN52_INTERNAL_7dbc7496_16_ComplexKernel_cu_1520ed90_30414cuda3std3__420unreachable_sentinelE,(_ZN52_INTERNAL_7dbc7496_16_ComplexKernel_cu_1520ed90_30416thrust24THRUST_300001_SM_1030_NS6system6detail10sequential3seqE - _ZN52_INTERNAL_7dbc7496_16_ComplexKernel_cu_1520ed90_30414cuda3std3__420unreachable_sentinelE)
_ZN52_INTERNAL_7dbc7496_16_ComplexKernel_cu_1520ed90_30414cuda3std3__420unreachable_sentinelE:
	.zero		1
	.type		_ZN52_INTERNAL_7dbc7496_16_ComplexKernel_cu_1520ed90_30416thrust24THRUST_300001_SM_1030_NS6system6detail10sequential3seqE,@object
	.size		_ZN52_INTERNAL_7dbc7496_16_ComplexKernel_cu_1520ed90_30416thrust24THRUST_300001_SM_1030_NS6system6detail10sequential3seqE,(_ZN52_INTERNAL_7dbc7496_16_ComplexKernel_cu_1520ed90_30414cuda3std3__45__cpo4cendE - _ZN52_INTERNAL_7dbc7496_16_ComplexKernel_cu_1520ed90_30416thrust24THRUST_300001_SM_1030_NS6system6detail10sequential3seqE)
_ZN52_INTERNAL_7dbc7496_16_ComplexKernel_cu_1520ed90_30416thrust24THRUST_300001_SM_1030_NS6system6detail10sequential3seqE:
	.zero		1
	.type		_ZN52_INTERNAL_7dbc7496_16_ComplexKernel_cu_1520ed90_30414cuda3std3__45__cpo4cendE,@object
	.size		_ZN52_INTERNAL_7dbc7496_16_ComplexKernel_cu_1520ed90_30414cuda3std3__45__cpo4cendE,(_ZN52_INTERNAL_7dbc7496_16_ComplexKernel_cu_1520ed90_30414cuda3std6ranges3__45__cpo9iter_swapE - _ZN52_INTERNAL_7dbc7496_16_ComplexKernel_cu_1520ed90_30414cuda3std3__45__cpo4cendE)
_ZN52_INTERNAL_7dbc7496_16_ComplexKernel_cu_1520ed90_30414cuda3std3__45__cpo4cendE:
	.zero		1
	.type		_ZN52_INTERNAL_7dbc7496_16_ComplexKernel_cu_1520ed90_30414cuda3std6ranges3__45__cpo9iter_swapE,@object
	.size		_ZN52_INTERNAL_7dbc7496_16_ComplexKernel_cu_1520ed90_30414cuda3std6ranges3__45__cpo9iter_swapE,(_ZN52_INTERNAL_7dbc7496_16_ComplexKernel_cu_1520ed90_30414cuda3std3__45__cpo5crendE - _ZN52_INTERNAL_7dbc7496_16_ComplexKernel_cu_1520ed90_30414cuda3std6ranges3__45__cpo9iter_swapE)
_ZN52_INTERNAL_7dbc7496_16_ComplexKernel_cu_1520ed90_30414cuda3std6ranges3__45__cpo9iter_swapE:
	.zero		1
	.type		_ZN52_INTERNAL_7dbc7496_16_ComplexKernel_cu_1520ed90_30414cuda3std3__45__cpo5crendE,@object
	.size		_ZN52_INTERNAL_7dbc7496_16_ComplexKernel_cu_1520ed90_30414cuda3std3__45__cpo5crendE,(_ZN52_INTERNAL_7dbc7496_16_ComplexKernel_cu_1520ed90_30414cuda3std6ranges3__45__cpo5cdataE - _ZN52_INTERNAL_7dbc7496_16_ComplexKernel_cu_1520ed90_30414cuda3std3__45__cpo5crendE)
_ZN52_INTERNAL_7dbc7496_16_ComplexKernel_cu_1520ed90_30414cuda3std3__45__cpo5crendE:
	.zero		1
	.type		_ZN52_INTERNAL_7dbc7496_16_ComplexKernel_cu_1520ed90_30414cuda3std6ranges3__45__cpo5cdataE,@object
	.size		_ZN52_INTERNAL_7dbc7496_16_ComplexKernel_cu_1520ed90_30414cuda3std6ranges3__45__cpo5cdataE,(_ZN52_INTERNAL_7dbc7496_16_ComplexKernel_cu_1520ed90_30414cuda3std6ranges3__45__cpo3endE - _ZN52_INTERNAL_7dbc7496_16_ComplexKernel_cu_1520ed90_30414cuda3std6ranges3__45__cpo5cdataE)
_ZN52_INTERNAL_7dbc7496_16_ComplexKernel_cu_1520ed90_30414cuda3std6ranges3__45__cpo5cdataE:
	.zero		1
	.type		_ZN52_INTERNAL_7dbc7496_16_ComplexKernel_cu_1520ed90_30414cuda3std6ranges3__45__cpo3endE,@object
	.size		_ZN52_INTERNAL_7dbc7496_16_ComplexKernel_cu_1520ed90_30414cuda3std6ranges3__45__cpo3endE,(_ZN52_INTERNAL_7dbc7496_16_ComplexKernel_cu_1520ed90_30414cuda3std3__419piecewise_constructE - _ZN52_INTERNAL_7dbc7496_16_ComplexKernel_cu_1520ed90_30414cuda3std6ranges3__45__cpo3endE)
_ZN52_INTERNAL_7dbc7496_16_ComplexKernel_cu_1520ed90_30414cuda3std6ranges3__45__cpo3endE:
	.zero		1
	.type		_ZN52_INTERNAL_7dbc7496_16_ComplexKernel_cu_1520ed90_30414cuda3std3__419piecewise_constructE,@object
	.size		_ZN52_INTERNAL_7dbc7496_16_ComplexKernel_cu_1520ed90_30414cuda3std3__419piecewise_constructE,(_ZN52_INTERNAL_7dbc7496_16_ComplexKernel_cu_1520ed90_30414cuda3std6ranges3__45__cpo5ssizeE - _ZN52_INTERNAL_7dbc7496_16_ComplexKernel_cu_1520ed90_30414cuda3std3__419piecewise_constructE)
_ZN52_INTERNAL_7dbc7496_16_ComplexKernel_cu_1520ed90_30414cuda3std3__419piecewise_constructE:
	.zero		1
	.type		_ZN52_INTERNAL_7dbc7496_16_ComplexKernel_cu_1520ed90_30414cuda3std6ranges3__45__cpo5ssizeE,@object
	.size		_ZN52_INTERNAL_7dbc7496_16_ComplexKernel_cu_1520ed90_30414cuda3std6ranges3__45__cpo5ssizeE,(_ZN52_INTERNAL_7dbc7496_16_ComplexKernel_cu_1520ed90_30414cuda3std3__45__cpo3endE - _ZN52_INTERNAL_7dbc7496_16_ComplexKernel_cu_1520ed90_30414cuda3std6ranges3__45__cpo5ssizeE)
_ZN52_INTERNAL_7dbc7496_16_ComplexKernel_cu_1520ed90_30414cuda3std6ranges3__45__cpo5ssizeE:
	.zero		1
	.type		_ZN52_INTERNAL_7dbc7496_16_ComplexKernel_cu_1520ed90_30414cuda3std3__45__cpo3endE,@object
	.size		_ZN52_INTERNAL_7dbc7496_16_ComplexKernel_cu_1520ed90_30414cuda3std3__45__cpo3endE,(_ZN52_INTERNAL_7dbc7496_16_ComplexKernel_cu_1520ed90_30414cuda3std6ranges3__45__cpo4cendE - _ZN52_INTERNAL_7dbc7496_16_ComplexKernel_cu_1520ed90_30414cuda3std3__45__cpo3endE)
_ZN52_INTERNAL_7dbc7496_16_ComplexKernel_cu_1520ed90_30414cuda3std3__45__cpo3endE:
	.zero		1
	.type		_ZN52_INTERNAL_7dbc7496_16_ComplexKernel_cu_1520ed90_30414cuda3std6ranges3__45__cpo4cendE,@object
	.size		_ZN52_INTERNAL_7dbc7496_16_ComplexKernel_cu_1520ed90_30414cuda3std6ranges3__45__cpo4cendE,(_ZN52_INTERNAL_7dbc7496_16_ComplexKernel_cu_1520ed90_30414cuda3std3__45__cpo4rendE - _ZN52_INTERNAL_7dbc7496_16_ComplexKernel_cu_1520ed90_30414cuda3std6ranges3__45__cpo4cendE)
_ZN52_INTERNAL_7dbc7496_16_ComplexKernel_cu_1520ed90_30414cuda3std6ranges3__45__cpo4cendE:
	.zero		1
	.type		_ZN52_INTERNAL_7dbc7496_16_ComplexKernel_cu_1520ed90_30414cuda3std3__45__cpo4rendE,@object
	.size		_ZN52_INTERNAL_7dbc7496_16_ComplexKernel_cu_1520ed90_30414cuda3std3__45__cpo4rendE,(_ZN52_INTERNAL_7dbc7496_16_ComplexKernel_cu_1520ed90_30414cuda3std6ranges3__45__cpo4prevE - _ZN52_INTERNAL_7dbc7496_16_ComplexKernel_cu_1520ed90_30414cuda3std3__45__cpo4rendE)
_ZN52_INTERNAL_7dbc7496_16_ComplexKernel_cu_1520ed90_30414cuda3std3__45__cpo4rendE:
	.zero		1
	.type		_ZN52_INTERNAL_7dbc7496_16_ComplexKernel_cu_1520ed90_30414cuda3std6ranges3__45__cpo4prevE,@object
	.size		_ZN52_INTERNAL_7dbc7496_16_ComplexKernel_cu_1520ed90_30414cuda3std6ranges3__45__cpo4prevE,(_ZN52_INTERNAL_7dbc7496_16_ComplexKernel_cu_1520ed90_30414cuda3std6ranges3__45__cpo9iter_moveE - _ZN52_INTERNAL_7dbc7496_16_ComplexKernel_cu_1520ed90_30414cuda3std6ranges3__45__cpo4prevE)
_ZN52_INTERNAL_7dbc7496_16_ComplexKernel_cu_1520ed90_30414cuda3std6ranges3__45__cpo4prevE:
	.zero		1
	.type		_ZN52_INTERNAL_7dbc7496_16_ComplexKernel_cu_1520ed90_30414cuda3std6ranges3__45__cpo9iter_moveE,@object
	.size		_ZN52_INTERNAL_7dbc7496_16_ComplexKernel_cu_1520ed90_30414cuda3std6ranges3__45__cpo9iter_moveE,(.L_19 - _ZN52_INTERNAL_7dbc7496_16_ComplexKernel_cu_1520ed90_30414cuda3std6ranges3__45__cpo9iter_moveE)
_ZN52_INTERNAL_7dbc7496_16_ComplexKernel_cu_1520ed90_30414cuda3std6ranges3__45__cpo9iter_moveE:
	.zero		1
.L_19:


//--------------------- .nv.constant0._ZN2at6native18elementwise_kernelILi128ELi4EZNS0_15gpu_kernel_implIZZZNS0_54_GLOBAL__N__7dbc7496_16_ComplexKernel_cu_1520ed90_304117polar_kernel_cudaERNS_14TensorIteratorEENKUlvE_clEvENKUlvE0_clEvEUlffE_EEvRNS_18TensorIteratorBaseERKT_EUliE_EEviT1_ --------------------------
	.section	.nv.constant0._ZN2at6native18elementwise_kernelILi128ELi4EZNS0_15gpu_kernel_implIZZZNS0_54_GLOBAL__N__7dbc7496_16_ComplexKernel_cu_1520ed90_304117polar_kernel_cudaERNS_14TensorIteratorEENKUlvE_clEvENKUlvE0_clEvEUlffE_EEvRNS_18TensorIteratorBaseERKT_EUliE_EEviT1_,"a",@progbits
	.sectionflags	@""
	.align	4
.nv.constant0._ZN2at6native18elementwise_kernelILi128ELi4EZNS0_15gpu_kernel_implIZZZNS0_54_GLOBAL__N__7dbc7496_16_ComplexKernel_cu_1520ed90_304117polar_kernel_cudaERNS_14TensorIteratorEENKUlvE_clEvENKUlvE0_clEvEUlffE_EEvRNS_18TensorIteratorBaseERKT_EUliE_EEviT1_:
	.zero		1552


//--------------------- .nv.constant0._ZN2at6native27unrolled_elementwise_kernelIZZZNS0_54_GLOBAL__N__7dbc7496_16_ComplexKernel_cu_1520ed90_304117polar_kernel_cudaERNS_14TensorIteratorEENKUlvE_clEvENKUlvE0_clEvEUlffE_St5arrayIPcLm3EELi4E23TrivialOffsetCalculatorILi2EjESB_ILi1EjENS0_6memory12LoadWithCastILi2EEENSE_13StoreWithCastILi1EEEEEviT_T0_T2_T3_T4_T5_ --------------------------
	.section	.nv.constant0._ZN2at6native27unrolled_elementwise_kernelIZZZNS0_54_GLOBAL__N__7dbc7496_16_ComplexKernel_cu_1520ed90_304117polar_kernel_cudaERNS_14TensorIteratorEENKUlvE_clEvENKUlvE0_clEvEUlffE_St5arrayIPcLm3EELi4E23TrivialOffsetCalculatorILi2EjESB_ILi1EjENS0_6memory12LoadWithCastILi2EEENSE_13StoreWithCastILi1EEEEEviT_T0_T2_T3_T4_T5_,"a",@progbits
	.sectionflags	@""
	.align	4
.nv.constant0._ZN2at6native27unrolled_elementwise_kernelIZZZNS0_54_GLOBAL__N__7dbc7496_16_ComplexKernel_cu_1520ed90_304117polar_kernel_cudaERNS_14TensorIteratorEENKUlvE_clEvENKUlvE0_clEvEUlffE_St5arrayIPcLm3EELi4E23TrivialOffsetCalculatorILi2EjESB_ILi1EjENS0_6memory12LoadWithCastILi2EEENSE_13StoreWithCastILi1EEEEEviT_T0_T2_T3_T4_T5_:
	.zero		952


//--------------------- .nv.constant0._ZN2at6native18elementwise_kernelILi128ELi2EZNS0_22gpu_kernel_impl_nocastIZZZNS0_54_GLOBAL__N__7dbc7496_16_ComplexKernel_cu_1520ed90_304117polar_kernel_cudaERNS_14TensorIteratorEENKUlvE_clEvENKUlvE0_clEvEUlffE_EEvRNS_18TensorIteratorBaseERKT_EUliE_EEviT1_ --------------------------
	.section	.nv.constant0._ZN2at6native18elementwise_kernelILi128ELi2EZNS0_22gpu_kernel_impl_nocastIZZZNS0_54_GLOBAL__N__7dbc7496_16_ComplexKernel_cu_1520ed90_304117polar_kernel_cudaERNS_14TensorIteratorEENKUlvE_clEvENKUlvE0_clEvEUlffE_EEvRNS_18TensorIteratorBaseERKT_EUliE_EEviT1_,"a",@progbits
	.sectionflags	@""
	.align	4
.nv.constant0._ZN2at6native18elementwise_kernelILi128ELi2EZNS0_22gpu_kernel_impl_nocastIZZZNS0_54_GLOBAL__N__7dbc7496_16_ComplexKernel_cu_1520ed90_304117polar_kernel_cudaERNS_14TensorIteratorEENKUlvE_clEvENKUlvE0_clEvEUlffE_EEvRNS_18TensorIteratorBaseERKT_EUliE_EEviT1_:
	.zero		1552


//--------------------- .nv.constant0._ZN2at6native27unrolled_elementwise_kernelIZZZNS0_54_GLOBAL__N__7dbc7496_16_ComplexKernel_cu_1520ed90_304117polar_kernel_cudaERNS_14TensorIteratorEENKUlvE_clEvENKUlvE0_clEvEUlffE_St5arrayIPcLm3EELi4E23TrivialOffsetCalculatorILi2EjESB_ILi1EjENS0_6memory15LoadWithoutCastENSE_16StoreWithoutCastEEEviT_T0_T2_T3_T4_T5_ --------------------------
	.section	.nv.constant0._ZN2at6native27unrolled_elementwise_kernelIZZZNS0_54_GLOBAL__N__7dbc7496_16_ComplexKernel_cu_1520ed90_304117polar_kernel_cudaERNS_14TensorIteratorEENKUlvE_clEvENKUlvE0_clEvEUlffE_St5arrayIPcLm3EELi4E23TrivialOffsetCalculatorILi2EjESB_ILi1EjENS0_6memory15LoadWithoutCastENSE_16StoreWithoutCastEEEviT_T0_T2_T3_T4_T5_,"a",@progbits
	.sectionflags	@""
	.align	4
.nv.constant0._ZN2at6native27unrolled_elementwise_kernelIZZZNS0_54_GLOBAL__N__7dbc7496_16_ComplexKernel_cu_1520ed90_304117polar_kernel_cudaERNS_14TensorIteratorEENKUlvE_clEvENKUlvE0_clEvEUlffE_St5arrayIPcLm3EELi4E23TrivialOffsetCalculatorILi2EjESB_ILi1EjENS0_6memory15LoadWithoutCastENSE_16StoreWithoutCastEEEviT_T0_T2_T3_T4_T5_:
	.zero		932


//--------------------- .nv.constant0._ZN2at6native29vectorized_elementwise_kernelILi2EZZZNS0_54_GLOBAL__N__7dbc7496_16_ComplexKernel_cu_1520ed90_304117polar_kernel_cudaERNS_14TensorIteratorEENKUlvE_clEvENKUlvE0_clEvEUlffE_St5arrayIPcLm3EEEEviT0_T1_ --------------------------
	.section	.nv.constant0._ZN2at6native29vectorized_elementwise_kernelILi2EZZZNS0_54_GLOBAL__N__7dbc7496_16_ComplexKernel_cu_1520ed90_304117polar_kernel_cudaERNS_14TensorIteratorEENKUlvE_clEvENKUlvE0_clEvEUlffE_St5arrayIPcLm3EEEEviT0_T1_,"a",@progbits
	.sectionflags	@""
	.align	4
.nv.constant0._ZN2at6native29vectorized_elementwise_kernelILi2EZZZNS0_54_GLOBAL__N__7dbc7496_16_ComplexKernel_cu_1520ed90_304117polar_kernel_cudaERNS_14TensorIteratorEENKUlvE_clEvENKUlvE0_clEvEUlffE_St5arrayIPcLm3EEEEviT0_T1_:
	.zero		928


//--------------------- .nv.constant0._ZN2at6native29vectorized_elementwise_kernelILi4EZZZNS0_54_GLOBAL__N__7dbc7496_16_ComplexKernel_cu_1520ed90_304117polar_kernel_cudaERNS_14TensorIteratorEENKUlvE_clEvENKUlvE0_clEvEUlffE_St5arrayIPcLm3EEEEviT0_T1_ --------------------------
	.section	.nv.constant0._ZN2at6native29vectorized_elementwise_kernelILi4EZZZNS0_54_GLOBAL__N__7dbc7496_16_ComplexKernel_cu_1520ed90_304117polar_kernel_cudaERNS_14TensorIteratorEENKUlvE_clEvENKUlvE0_clEvEUlffE_St5arrayIPcLm3EEEEviT0_T1_,"a",@progbits
	.sectionflags	@""
	.align	4
.nv.constant0._ZN2at6native29vectorized_elementwise_kernelILi4EZZZNS0_54_GLOBAL__N__7dbc7496_16_ComplexKernel_cu_1520ed90_304117polar_kernel_cudaERNS_14TensorIteratorEENKUlvE_clEvENKUlvE0_clEvEUlffE_St5arrayIPcLm3EEEEviT0_T1_:
	.zero		928


//--------------------- .nv.constant0._ZN2at6native29vectorized_elementwise_kernelILi8EZZZNS0_54_GLOBAL__N__7dbc7496_16_ComplexKernel_cu_1520ed90_304117polar_kernel_cudaERNS_14TensorIteratorEENKUlvE_clEvENKUlvE0_clEvEUlffE_St5arrayIPcLm3EEEEviT0_T1_ --------------------------
	.section	.nv.constant0._ZN2at6native29vectorized_elementwise_kernelILi8EZZZNS0_54_GLOBAL__N__7dbc7496_16_ComplexKernel_cu_1520ed90_304117polar_kernel_cudaERNS_14TensorIteratorEENKUlvE_clEvENKUlvE0_clEvEUlffE_St5arrayIPcLm3EEEEviT0_T1_,"a",@progbits
	.sectionflags	@""
	.align	4
.nv.constant0._ZN2at6native29vectorized_elementwise_kernelILi8EZZZNS0_54_GLOBAL__N__7dbc7496_16_ComplexKernel_cu_1520ed90_304117polar_kernel_cudaERNS_14TensorIteratorEENKUlvE_clEvENKUlvE0_clEvEUlffE_St5arrayIPcLm3EEEEviT0_T1_:
	.zero		928


//--------------------- .nv.constant0._ZN2at6native18elementwise_kernelILi128ELi4EZNS0_15gpu_kernel_implIZZZNS0_54_GLOBAL__N__7dbc7496_16_ComplexKernel_cu_1520ed90_304117polar_kernel_cudaERNS_14TensorIteratorEENKUlvE_clEvENKUlvE_clEvEUlddE_EEvRNS_18TensorIteratorBaseERKT_EUliE_EEviT1_ --------------------------
	.section	.nv.constant0._ZN2at6native18elementwise_kernelILi128ELi4EZNS0_15gpu_kernel_implIZZZNS0_54_GLOBAL__N__7dbc7496_16_ComplexKernel_cu_1520ed90_304117polar_kernel_cudaERNS_14TensorIteratorEENKUlvE_clEvENKUlvE_clEvEUlddE_EEvRNS_18TensorIteratorBaseERKT_EUliE_EEviT1_,"a",@progbits
	.sectionflags	@""
	.align	4
.nv.constant0._ZN2at6native18elementwise_kernelILi128ELi4EZNS0_15gpu_kernel_implIZZZNS0_54_GLOBAL__N__7dbc7496_16_ComplexKernel_cu_1520ed90_304117polar_kernel_cudaERNS_14TensorIteratorEENKUlvE_clEvENKUlvE_clEvEUlddE_EEvRNS_18TensorIteratorBaseERKT_EUliE_EEviT1_:
	.zero		1552


//--------------------- .nv.constant0._ZN2at6native27unrolled_elementwise_kernelIZZZNS0_54_GLOBAL__N__7dbc7496_16_ComplexKernel_cu_1520ed90_304117polar_kernel_cudaERNS_14TensorIteratorEENKUlvE_clEvENKUlvE_clEvEUlddE_St5arrayIPcLm3EELi4E23TrivialOffsetCalculatorILi2EjESB_ILi1EjENS0_6memory12LoadWithCastILi2EEENSE_13StoreWithCastILi1EEEEEviT_T0_T2_T3_T4_T5_ --------------------------
	.section	.nv.constant0._ZN2at6native27unrolled_elementwise_kernelIZZZNS0_54_GLOBAL__N__7dbc7496_16_ComplexKernel_cu_1520ed90_304117polar_kernel_cudaERNS_14TensorIteratorEENKUlvE_clEvENKUlvE_clEvEUlddE_St5arrayIPcLm3EELi4E23TrivialOffsetCalculatorILi2EjESB_ILi1EjENS0_6memory12LoadWithCastILi2EEENSE_13StoreWithCastILi1EEEEEviT_T0_T2_T3_T4_T5_,"a",@progbits
	.sectionflags	@""
	.align	4
.nv.constant0._ZN2at6native27unrolled_elementwise_kernelIZZZNS0_54_GLOBAL__N__7dbc7496_16_ComplexKernel_cu_1520ed90_304117polar_kernel_cudaERNS_14TensorIteratorEENKUlvE_clEvENKUlvE_clEvEUlddE_St5arrayIPcLm3EELi4E23TrivialOffsetCalculatorILi2EjESB_ILi1EjENS0_6memory12LoadWithCastILi2EEENSE_13StoreWithCastILi1EEEEEviT_T0_T2_T3_T4_T5_:
	.zero		952


//--------------------- .nv.constant0._ZN2at6native18elementwise_kernelILi128ELi2EZNS0_22gpu_kernel_impl_nocastIZZZNS0_54_GLOBAL__N__7dbc7496_16_ComplexKernel_cu_1520ed90_304117polar_kernel_cudaERNS_14TensorIteratorEENKUlvE_clEvENKUlvE_clEvEUlddE_EEvRNS_18TensorIteratorBaseERKT_EUliE_EEviT1_ --------------------------
	.section	.nv.constant0._ZN2at6native18elementwise_kernelILi128ELi2EZNS0_22gpu_kernel_impl_nocastIZZZNS0_54_GLOBAL__N__7dbc7496_16_ComplexKernel_cu_1520ed90_304117polar_kernel_cudaERNS_14TensorIteratorEENKUlvE_clEvENKUlvE_clEvEUlddE_EEvRNS_18TensorIteratorBaseERKT_EUliE_EEviT1_,"a",@progbits
	.sectionflags	@""
	.align	4
.nv.constant0._ZN2at6native18elementwise_kernelILi128ELi2EZNS0_22gpu_kernel_impl_nocastIZZZNS0_54_GLOBAL__N__7dbc7496_16_ComplexKernel_cu_1520ed90_304117polar_kernel_cudaERNS_14TensorIteratorEENKUlvE_clEvENKUlvE_clEvEUlddE_EEvRNS_18TensorIteratorBaseERKT_EUliE_EEviT1_:
	.zero		1552


//--------------------- .nv.constant0._ZN2at6native27unrolled_elementwise_kernelIZZZNS0_54_GLOBAL__N__7dbc7496_16_ComplexKernel_cu_1520ed90_304117polar_kernel_cudaERNS_14TensorIteratorEENKUlvE_clEvENKUlvE_clEvEUlddE_St5arrayIPcLm3EELi4E23TrivialOffsetCalculatorILi2EjESB_ILi1EjENS0_6memory15LoadWithoutCastENSE_16StoreWithoutCastEEEviT_T0_T2_T3_T4_T5_ --------------------------
	.section	.nv.constant0._ZN2at6native27unrolled_elementwise_kernelIZZZNS0_54_GLOBAL__N__7dbc7496_16_ComplexKernel_cu_1520ed90_304117polar_kernel_cudaERNS_14TensorIteratorEENKUlvE_clEvENKUlvE_clEvEUlddE_St5arrayIPcLm3EELi4E23TrivialOffsetCalculatorILi2EjESB_ILi1EjENS0_6memory15LoadWithoutCastENSE_16StoreWithoutCastEEEviT_T0_T2_T3_T4_T5_,"a",@progbits
	.sectionflags	@""
	.align	4
.nv.constant0._ZN2at6native27unrolled_elementwise_kernelIZZZNS0_54_GLOBAL__N__7dbc7496_16_ComplexKernel_cu_1520ed90_304117polar_kernel_cudaERNS_14TensorIteratorEENKUlvE_clEvENKUlvE_clEvEUlddE_St5arrayIPcLm3EELi4E23TrivialOffsetCalculatorILi2EjESB_ILi1EjENS0_6memory15LoadWithoutCastENSE_16StoreWithoutCastEEEviT_T0_T2_T3_T4_T5_:
	.zero		932


//--------------------- .nv.constant0._ZN2at6native29vectorized_elementwise_kernelILi2EZZZNS0_54_GLOBAL__N__7dbc7496_16_ComplexKernel_cu_1520ed90_304117polar_kernel_cudaERNS_14TensorIteratorEENKUlvE_clEvENKUlvE_clEvEUlddE_St5arrayIPcLm3EEEEviT0_T1_ --------------------------
	.section	.nv.constant0._ZN2at6native29vectorized_elementwise_kernelILi2EZZZNS0_54_GLOBAL__N__7dbc7496_16_ComplexKernel_cu_1520ed90_304117polar_kernel_cudaERNS_14TensorIteratorEENKUlvE_clEvENKUlvE_clEvEUlddE_St5arrayIPcLm3EEEEviT0_T1_,"a",@progbits
	.sectionflags	@""
	.align	4
.nv.constant0._ZN2at6native29vectorized_elementwise_kernelILi2EZZZNS0_54_GLOBAL__N__7dbc7496_16_ComplexKernel_cu_1520ed90_304117polar_kernel_cudaERNS_14TensorIteratorEENKUlvE_clEvENKUlvE_clEvEUlddE_St5arrayIPcLm3EEEEviT0_T1_:
	.zero		928


//--------------------- .nv.constant0._ZN2at6native29vectorized_elementwise_kernelILi4EZZZNS0_54_GLOBAL__N__7dbc7496_16_ComplexKernel_cu_1520ed90_304117polar_kernel_cudaERNS_14TensorIteratorEENKUlvE_clEvENKUlvE_clEvEUlddE_St5arrayIPcLm3EEEEviT0_T1_ --------------------------
	.section	.nv.constant0._ZN2at6native29vectorized_elementwise_kernelILi4EZZZNS0_54_GLOBAL__N__7dbc7496_16_ComplexKernel_cu_1520ed90_304117polar_kernel_cudaERNS_14TensorIteratorEENKUlvE_clEvENKUlvE_clEvEUlddE_St5arrayIPcLm3EEEEviT0_T1_,"a",@progbits
	.sectionflags	@""
	.align	4
.nv.constant0._ZN2at6native29vectorized_elementwise_kernelILi4EZZZNS0_54_GLOBAL__N__7dbc7496_16_ComplexKernel_cu_1520ed90_304117polar_kernel_cudaERNS_14TensorIteratorEENKUlvE_clEvENKUlvE_clEvEUlddE_St5arrayIPcLm3EEEEviT0_T1_:
	.zero		928


//--------------------- .nv.constant0._ZN2at6native29vectorized_elementwise_kernelILi8EZZZNS0_54_GLOBAL__N__7dbc7496_16_ComplexKernel_cu_1520ed90_304117polar_kernel_cudaERNS_14TensorIteratorEENKUlvE_clEvENKUlvE_clEvEUlddE_St5arrayIPcLm3EEEEviT0_T1_ --------------------------
	.section	.nv.constant0._ZN2at6native29vectorized_elementwise_kernelILi8EZZZNS0_54_GLOBAL__N__7dbc7496_16_ComplexKernel_cu_1520ed90_304117polar_kernel_cudaERNS_14TensorIteratorEENKUlvE_clEvENKUlvE_clEvEUlddE_St5arrayIPcLm3EEEEviT0_T1_,"a",@progbits
	.sectionflags	@""
	.align	4
.nv.constant0._ZN2at6native29vectorized_elementwise_kernelILi8EZZZNS0_54_GLOBAL__N__7dbc7496_16_ComplexKernel_cu_1520ed90_304117polar_kernel_cudaERNS_14TensorIteratorEENKUlvE_clEvENKUlvE_clEvEUlddE_St5arrayIPcLm3EEEEviT0_T1_:
	.zero		928


//--------------------- .nv.constant0._ZN2at6native18elementwise_kernelILi128ELi4EZNS0_15gpu_kernel_implIZZZNS0_54_GLOBAL__N__7dbc7496_16_ComplexKernel_cu_1520ed90_304119complex_kernel_cudaERNS_14TensorIteratorEENKUlvE_clEvENKUlvE1_clEvEUlN3c104HalfES9_E_EEvRNS_18TensorIteratorBaseERKT_EUliE_EEviT1_ --------------------------
	.section	.nv.constant0._ZN2at6native18elementwise_kernelILi128ELi4EZNS0_15gpu_kernel_implIZZZNS0_54_GLOBAL__N__7dbc7496_16_ComplexKernel_cu_1520ed90_304119complex_kernel_cudaERNS_14TensorIteratorEENKUlvE_clEvENKUlvE1_clEvEUlN3c104HalfES9_E_EEvRNS_18TensorIteratorBaseERKT_EUliE_EEviT1_,"a",@progbits
	.sectionflags	@""
	.align	4
.nv.constant0._ZN2at6native18elementwise_kernelILi128ELi4EZNS0_15gpu_kernel_implIZZZNS0_54_GLOBAL__N__7dbc7496_16_ComplexKernel_cu_1520ed90_304119complex_kernel_cudaERNS_14TensorIteratorEENKUlvE_clEvENKUlvE1_clEvEUlN3c104HalfES9_E_EEvRNS_18TensorIteratorBaseERKT_EUliE_EEviT1_:
	.zero		1552


//--------------------- .nv.constant0._ZN2at6native27unrolled_elementwise_kernelIZZZNS0_54_GLOBAL__N__7dbc7496_16_ComplexKernel_cu_1520ed90_304119complex_kernel_cudaERNS_14TensorIteratorEENKUlvE_clEvENKUlvE1_clEvEUlN3c104HalfES8_E_St5arrayIPcLm3EELi4E23TrivialOffsetCalculatorILi2EjESD_ILi1EjENS0_6memory12LoadWithCastILi2EEENSG_13StoreWithCastILi1EEEEEviT_T0_T2_T3_T4_T5_ --------------------------
	.section	.nv.constant0._ZN2at6native27unrolled_elementwise_kernelIZZZNS0_54_GLOBAL__N__7dbc7496_16_ComplexKernel_cu_1520ed90_304119complex_kernel_cudaERNS_14TensorIteratorEENKUlvE_clEvENKUlvE1_clEvEUlN3c104HalfES8_E_St5arrayIPcLm3EELi4E23TrivialOffsetCalculatorILi2EjESD_ILi1EjENS0_6memory12LoadWithCastILi2EEENSG_13StoreWithCastILi1EEEEEviT_T0_T2_T3_T4_T5_,"a",@progbits
	.sectionflags	@""
	.align	4
.nv.constant0._ZN2at6native27unrolled_elementwise_kernelIZZZNS0_54_GLOBAL__N__7dbc7496_16_ComplexKernel_cu_1520ed90_304119complex_kernel_cudaERNS_14TensorIteratorEENKUlvE_clEvENKUlvE1_clEvEUlN3c104HalfES8_E_St5arrayIPcLm3EELi4E23TrivialOffsetCalculatorILi2EjESD_ILi1EjENS0_6memory12LoadWithCastILi2EEENSG_13StoreWithCastILi1EEEEEviT_T0_T2_T3_T4_T5_:
	.zero		952


//--------------------- .nv.constant0._ZN2at6native18elementwise_kernelILi128ELi2EZNS0_22gpu_kernel_impl_nocastIZZZNS0_54_GLOBAL__N__7dbc7496_16_ComplexKernel_cu_1520ed90_304119complex_kernel_cudaERNS_14TensorIteratorEENKUlvE_clEvENKUlvE1_clEvEUlN3c104HalfES9_E_EEvRNS_18TensorIteratorBaseERKT_EUliE_EEviT1_ --------------------------
	.section	.nv.constant0._ZN2at6native18elementwise_kernelILi128ELi2EZNS0_22gpu_kernel_impl_nocastIZZZNS0_54_GLOBAL__N__7dbc7496_16_ComplexKernel_cu_1520ed90_304119complex_kernel_cudaERNS_14TensorIteratorEENKUlvE_clEvENKUlvE1_clEvEUlN3c104HalfES9_E_EEvRNS_18TensorIteratorBaseERKT_EUliE_EEviT1_,"a",@progbits
	.sectionflags	@""
	.align	4
.nv.constant0._ZN2at6native18elementwise_kernelILi128ELi2EZNS0_22gpu_kernel_impl_nocastIZZZNS0_54_GLOBAL__N__7dbc7496_16_ComplexKernel_cu_1520ed90_304119complex_kernel_cudaERNS_14TensorIteratorEENKUlvE_clEvENKUlvE1_clEvEUlN3c104HalfES9_E_EEvRNS_18TensorIteratorBaseERKT_EUliE_EEviT1_:
	.zero		1552


//--------------------- .nv.constant0._ZN2at6native27unrolled_elementwise_kernelIZZZNS0_54_GLOBAL__N__7dbc7496_16_ComplexKernel_cu_1520ed90_304119complex_kernel_cudaERNS_14TensorIteratorEENKUlvE_clEvENKUlvE1_clEvEUlN3c104HalfES8_E_St5arrayIPcLm3EELi4E23TrivialOffsetCalculatorILi2EjESD_ILi1EjENS0_6memory15LoadWithoutCastENSG_16StoreWithoutCastEEEviT_T0_T2_T3_T4_T5_ --------------------------
	.section	.nv.constant0._ZN2at6native27unrolled_elementwise_kernelIZZZNS0_54_GLOBAL__N__7dbc7496_16_ComplexKernel_cu_1520ed90_304119complex_kernel_cudaERNS_14TensorIteratorEENKUlvE_clEvENKUlvE1_clEvEUlN3c104HalfES8_E_St5arrayIPcLm3EELi4E23TrivialOffsetCalculatorILi2EjESD_ILi1EjENS0_6memory15LoadWithoutCastENSG_16StoreWithoutCastEEEviT_T0_T2_T3_T4_T5_,"a",@progbits
	.sectionflags	@""
	.align	4
.nv.constant0._ZN2at6native27unrolled_elementwise_kernelIZZZNS0_54_GLOBAL__N__7dbc7496_16_ComplexKernel_cu_1520ed90_304119complex_kernel_cudaERNS_14TensorIteratorEENKUlvE_clEvENKUlvE1_clEvEUlN3c104HalfES8_E_St5arrayIPcLm3EELi4E23TrivialOffsetCalculatorILi2EjESD_ILi1EjENS0_6memory15LoadWithoutCastENSG_16StoreWithoutCastEEEviT_T0_T2_T3_T4_T5_:
	.zero		932


//--------------------- .nv.constant0._ZN2at6native29vectorized_elementwise_kernelILi2EZZZNS0_54_GLOBAL__N__7dbc7496_16_ComplexKernel_cu_1520ed90_304119complex_kernel_cudaERNS_14TensorIteratorEENKUlvE_clEvENKUlvE1_clEvEUlN3c104HalfES8_E_St5arrayIPcLm3EEEEviT0_T1_ --------------------------
	.section	.nv.constant0._ZN2at6native29vectorized_elementwise_kernelILi2EZZZNS0_54_GLOBAL__N__7dbc7496_16_ComplexKernel_cu_1520ed90_304119complex_kernel_cudaERNS_14TensorIteratorEENKUlvE_clEvENKUlvE1_clEvEUlN3c104HalfES8_E_St5arrayIPcLm3EEEEviT0_T1_,"a",@progbits
	.sectionflags	@""
	.align	4
.nv.constant0._ZN2at6native29vectorized_elementwise_kernelILi2EZZZNS0_54_GLOBAL__N__7dbc7496_16_ComplexKernel_cu_1520ed90_304119complex_kernel_cudaERNS_14TensorIteratorEENKUlvE_clEvENKUlvE1_clEvEUlN3c104HalfES8_E_St5arrayIPcLm3EEEEviT0_T1_:
	.zero		928


//--------------------- .nv.constant0._ZN2at6native29vectorized_elementwise_kernelILi4EZZZNS0_54_GLOBAL__N__7dbc7496_16_ComplexKernel_cu_1520ed90_304119complex_kernel_cudaERNS_14TensorIteratorEENKUlvE_clEvENKUlvE1_clEvEUlN3c104HalfES8_E_St5arrayIPcLm3EEEEviT0_T1_ --------------------------
	.section	.nv.constant0._ZN2at6native29vectorized_elementwise_kernelILi4EZZZNS0_54_GLOBAL__N__7dbc7496_16_ComplexKernel_cu_1520ed90_304119complex_kernel_cudaERNS_14TensorIteratorEENKUlvE_clEvENKUlvE1_clEvEUlN3c104HalfES8_E_St5arrayIPcLm3EEEEviT0_T1_,"a",@progbits
	.sectionflags	@""
	.align	4
.nv.constant0._ZN2at6native29vectorized_elementwise_kernelILi4EZZZNS0_54_GLOBAL__N__7dbc7496_16_ComplexKernel_cu_1520ed90_304119complex_kernel_cudaERNS_14TensorIteratorEENKUlvE_clEvENKUlvE1_clEvEUlN3c104HalfES8_E_St5arrayIPcLm3EEEEviT0_T1_:
	.zero		928


//--------------------- .nv.constant0._ZN2at6native29vectorized_elementwise_kernelILi8EZZZNS0_54_GLOBAL__N__7dbc7496_16_ComplexKernel_cu_1520ed90_304119complex_kernel_cudaERNS_14TensorIteratorEENKUlvE_clEvENKUlvE1_clEvEUlN3c104HalfES8_E_St5arrayIPcLm3EEEEviT0_T1_ --------------------------
	.section	.nv.constant0._ZN2at6native29vectorized_elementwise_kernelILi8EZZZNS0_54_GLOBAL__N__7dbc7496_16_ComplexKernel_cu_1520ed90_304119complex_kernel_cudaERNS_14TensorIteratorEENKUlvE_clEvENKUlvE1_clEvEUlN3c104HalfES8_E_St5arrayIPcLm3EEEEviT0_T1_,"a",@progbits
	.sectionflags	@""
	.align	4
.nv.constant0._ZN2at6native29vectorized_elementwise_kernelILi8EZZZNS0_54_GLOBAL__N__7dbc7496_16_ComplexKernel_cu_1520ed90_304119complex_kernel_cudaERNS_14TensorIteratorEENKUlvE_clEvENKUlvE1_clEvEUlN3c104HalfES8_E_St5arrayIPcLm3EEEEviT0_T1_:
	.zero		928


//--------------------- .nv.constant0._ZN2at6native18elementwise_kernelILi128ELi4EZNS0_15gpu_kernel_implIZZZNS0_54_GLOBAL__N__7dbc7496_16_ComplexKernel_cu_1520ed90_304119complex_kernel_cudaERNS_14TensorIteratorEENKUlvE_clEvENKUlvE0_clEvEUlffE_EEvRNS_18TensorIteratorBaseERKT_EUliE_EEviT1_ --------------------------
	.section	.nv.constant0._ZN2at6native18elementwise_kernelILi128ELi4EZNS0_15gpu_kernel_implIZZZNS0_54_GLOBAL__N__7dbc7496_16_ComplexKernel_cu_1520ed90_304119complex_kernel_cudaERNS_14TensorIteratorEENKUlvE_clEvENKUlvE0_clEvEUlffE_EEvRNS_18TensorIteratorBaseERKT_EUliE_EEviT1_,"a",@progbits
	.sectionflags	@""
	.align	4
.nv.constant0._ZN2at6native18elementwise_kernelILi128ELi4EZNS0_15gpu_kernel_implIZZZNS0_54_GLOBAL__N__7dbc7496_16_ComplexKernel_cu_1520ed90_304119complex_kernel_cudaERNS_14TensorIteratorEENKUlvE_clEvENKUlvE0_clEvEUlffE_EEvRNS_18TensorIteratorBaseERKT_EUliE_EEviT1_:
	.zero		1552


//--------------------- .nv.constant0._ZN2at6native27unrolled_elementwise_kernelIZZZNS0_54_GLOBAL__N__7dbc7496_16_ComplexKernel_cu_1520ed90_304119complex_kernel_cudaERNS_14TensorIteratorEENKUlvE_clEvENKUlvE0_clEvEUlffE_St5arrayIPcLm3EELi4E23TrivialOffsetCalculatorILi2EjESB_ILi1EjENS0_6memory12LoadWithCastILi2EEENSE_13StoreWithCastILi1EEEEEviT_T0_T2_T3_T4_T5_ --------------------------
	.section	.nv.constant0._ZN2at6native27unrolled_elementwise_kernelIZZZNS0_54_GLOBAL__N__7dbc7496_16_ComplexKernel_cu_1520ed90_304119complex_kernel_cudaERNS_14TensorIteratorEENKUlvE_clEvENKUlvE0_clEvEUlffE_St5arrayIPcLm3EELi4E23TrivialOffsetCalculatorILi2EjESB_ILi1EjENS0_6memory12LoadWithCastILi2EEENSE_13StoreWithCastILi1EEEEEviT_T0_T2_T3_T4_T5_,"a",@progbits
	.sectionflags	@""
	.align	4
.nv.constant0._ZN2at6native27unrolled_elementwise_kernelIZZZNS0_54_GLOBAL__N__7dbc7496_16_ComplexKernel_cu_1520ed90_304119complex_kernel_cudaERNS_14TensorIteratorEENKUlvE_clEvENKUlvE0_clEvEUlffE_St5arrayIPcLm3EELi4E23TrivialOffsetCalculatorILi2EjESB_ILi1EjENS0_6memory12LoadWithCastILi2EEENSE_13StoreWithCastILi1EEEEEviT_T0_T2_T3_T4_T5_:
	.zero		952


//--------------------- .nv.constant0._ZN2at6native18elementwise_kernelILi128ELi2EZNS0_22gpu_kernel_impl_nocastIZZZNS0_54_GLOBAL__N__7dbc7496_16_ComplexKernel_cu_1520ed90_304119complex_kernel_cudaERNS_14TensorIteratorEENKUlvE_clEvENKUlvE0_clEvEUlffE_EEvRNS_18TensorIteratorBaseERKT_EUliE_EEviT1_ --------------------------
	.section	.nv.constant0._ZN2at6native18elementwise_kernelILi128ELi2EZNS0_22gpu_kernel_impl_nocastIZZZNS0_54_GLOBAL__N__7dbc7496_16_ComplexKernel_cu_1520ed90_304119complex_kernel_cudaERNS_14TensorIteratorEENKUlvE_clEvENKUlvE0_clEvEUlffE_EEvRNS_18TensorIteratorBaseERKT_EUliE_EEviT1_,"a",@progbits
	.sectionflags	@""
	.align	4
.nv.constant0._ZN2at6native18elementwise_kernelILi128ELi2EZNS0_22gpu_kernel_impl_nocastIZZZNS0_54_GLOBAL__N__7dbc7496_16_ComplexKernel_cu_1520ed90_304119complex_kernel_cudaERNS_14TensorIteratorEENKUlvE_clEvENKUlvE0_clEvEUlffE_EEvRNS_18TensorIteratorBaseERKT_EUliE_EEviT1_:
	.zero		1552


//--------------------- .nv.constant0._ZN2at6native27unrolled_elementwise_kernelIZZZNS0_54_GLOBAL__N__7dbc7496_16_ComplexKernel_cu_1520ed90_304119complex_kernel_cudaERNS_14TensorIteratorEENKUlvE_clEvENKUlvE0_clEvEUlffE_St5arrayIPcLm3EELi4E23TrivialOffsetCalculatorILi2EjESB_ILi1EjENS0_6memory15LoadWithoutCastENSE_16StoreWithoutCastEEEviT_T0_T2_T3_T4_T5_ --------------------------
	.section	.nv.constant0._ZN2at6native27unrolled_elementwise_kernelIZZZNS0_54_GLOBAL__N__7dbc7496_16_ComplexKernel_cu_1520ed90_304119complex_kernel_cudaERNS_14TensorIteratorEENKUlvE_clEvENKUlvE0_clEvEUlffE_St5arrayIPcLm3EELi4E23TrivialOffsetCalculatorILi2EjESB_ILi1EjENS0_6memory15LoadWithoutCastENSE_16StoreWithoutCastEEEviT_T0_T2_T3_T4_T5_,"a",@progbits
	.sectionflags	@""
	.align	4
.nv.constant0._ZN2at6native27unrolled_elementwise_kernelIZZZNS0_54_GLOBAL__N__7dbc7496_16_ComplexKernel_cu_1520ed90_304119complex_kernel_cudaERNS_14TensorIteratorEENKUlvE_clEvENKUlvE0_clEvEUlffE_St5arrayIPcLm3EELi4E23TrivialOffsetCalculatorILi2EjESB_ILi1EjENS0_6memory15LoadWithoutCastENSE_16StoreWithoutCastEEEviT_T0_T2_T3_T4_T5_:
	.zero		932


//--------------------- .nv.constant0._ZN2at6native29vectorized_elementwise_kernelILi2EZZZNS0_54_GLOBAL__N__7dbc7496_16_ComplexKernel_cu_1520ed90_304119complex_kernel_cudaERNS_14TensorIteratorEENKUlvE_clEvENKUlvE0_clEvEUlffE_St5arrayIPcLm3EEEEviT0_T1_ --------------------------
	.section	.nv.constant0._ZN2at6native29vectorized_elementwise_kernelILi2EZZZNS0_54_GLOBAL__N__7dbc7496_16_ComplexKernel_cu_1520ed90_304119complex_kernel_cudaERNS_14TensorIteratorEENKUlvE_clEvENKUlvE0_clEvEUlffE_St5arrayIPcLm3EEEEviT0_T1_,"a",@progbits
	.sectionflags	@""
	.align	4
.nv.constant0._ZN2at6native29vectorized_elementwise_kernelILi2EZZZNS0_54_GLOBAL__N__7dbc7496_16_ComplexKernel_cu_1520ed90_304119complex_kernel_cudaERNS_14TensorIteratorEENKUlvE_clEvENKUlvE0_clEvEUlffE_St5arrayIPcLm3EEEEviT0_T1_:
	.zero		928


//--------------------- .nv.constant0._ZN2at6native29vectorized_elementwise_kernelILi4EZZZNS0_54_GLOBAL__N__7dbc7496_16_ComplexKernel_cu_1520ed90_304119complex_kernel_cudaERNS_14TensorIteratorEENKUlvE_clEvENKUlvE0_clEvEUlffE_St5arrayIPcLm3EEEEviT0_T1_ --------------------------
	.section	.nv.constant0._ZN2at6native29vectorized_elementwise_kernelILi4EZZZNS0_54_GLOBAL__N__7dbc7496_16_ComplexKernel_cu_1520ed90_304119complex_kernel_cudaERNS_14TensorIteratorEENKUlvE_clEvENKUlvE0_clEvEUlffE_St5arrayIPcLm3EEEEviT0_T1_,"a",@progbits
	.sectionflags	@""
	.align	4
.nv.constant0._ZN2at6native29vectorized_elementwise_kernelILi4EZZZNS0_54_GLOBAL__N__7dbc7496_16_ComplexKernel_cu_1520ed90_304119complex_kernel_cudaERNS_14TensorIteratorEENKUlvE_clEvENKUlvE0_clEvEUlffE_St5arrayIPcLm3EEEEviT0_T1_:
	.zero		928


//--------------------- .nv.constant0._ZN2at6native29vectorized_elementwise_kernelILi8EZZZNS0_54_GLOBAL__N__7dbc7496_16_ComplexKernel_cu_1520ed90_304119complex_kernel_cudaERNS_14TensorIteratorEENKUlvE_clEvENKUlvE0_clEvEUlffE_St5arrayIPcLm3EEEEviT0_T1_ --------------------------
	.section	.nv.constant0._ZN2at6native29vectorized_elementwise_kernelILi8EZZZNS0_54_GLOBAL__N__7dbc7496_16_ComplexKernel_cu_1520ed90_304119complex_kernel_cudaERNS_14TensorIteratorEENKUlvE_clEvENKUlvE0_clEvEUlffE_St5arrayIPcLm3EEEEviT0_T1_,"a",@progbits
	.sectionflags	@""
	.align	4
.nv.constant0._ZN2at6native29vectorized_elementwise_kernelILi8EZZZNS0_54_GLOBAL__N__7dbc7496_16_ComplexKernel_cu_1520ed90_304119complex_kernel_cudaERNS_14TensorIteratorEENKUlvE_clEvENKUlvE0_clEvEUlffE_St5arrayIPcLm3EEEEviT0_T1_:
	.zero		928


//--------------------- .nv.constant0._ZN2at6native18elementwise_kernelILi128ELi4EZNS0_15gpu_kernel_implIZZZNS0_54_GLOBAL__N__7dbc7496_16_ComplexKernel_cu_1520ed90_304119complex_kernel_cudaERNS_14TensorIteratorEENKUlvE_clEvENKUlvE_clEvEUlddE_EEvRNS_18TensorIteratorBaseERKT_EUliE_EEviT1_ --------------------------
	.section	.nv.constant0._ZN2at6native18elementwise_kernelILi128ELi4EZNS0_15gpu_kernel_implIZZZNS0_54_GLOBAL__N__7dbc7496_16_ComplexKernel_cu_1520ed90_304119complex_kernel_cudaERNS_14TensorIteratorEENKUlvE_clEvENKUlvE_clEvEUlddE_EEvRNS_18TensorIteratorBaseERKT_EUliE_EEviT1_,"a",@progbits
	.sectionflags	@""
	.align	4
.nv.constant0._ZN2at6native18elementwise_kernelILi128ELi4EZNS0_15gpu_kernel_implIZZZNS0_54_GLOBAL__N__7dbc7496_16_ComplexKernel_cu_1520ed90_304119complex_kernel_cudaERNS_14TensorIteratorEENKUlvE_clEvENKUlvE_clEvEUlddE_EEvRNS_18TensorIteratorBaseERKT_EUliE_EEviT1_:
	.zero		1552


//--------------------- .nv.constant0._ZN2at6native27unrolled_elementwise_kernelIZZZNS0_54_GLOBAL__N__7dbc7496_16_ComplexKernel_cu_1520ed90_304119complex_kernel_cudaERNS_14TensorIteratorEENKUlvE_clEvENKUlvE_clEvEUlddE_St5arrayIPcLm3EELi4E23TrivialOffsetCalculatorILi2EjESB_ILi1EjENS0_6memory12LoadWithCastILi2EEENSE_13StoreWithCastILi1EEEEEviT_T0_T2_T3_T4_T5_ --------------------------
	.section	.nv.constant0._ZN2at6native27unrolled_elementwise_kernelIZZZNS0_54_GLOBAL__N__7dbc7496_16_ComplexKernel_cu_1520ed90_304119complex_kernel_cudaERNS_14TensorIteratorEENKUlvE_clEvENKUlvE_clEvEUlddE_St5arrayIPcLm3EELi4E23TrivialOffsetCalculatorILi2EjESB_ILi1EjENS0_6memory12LoadWithCastILi2EEENSE_13StoreWithCastILi1EEEEEviT_T0_T2_T3_T4_T5_,"a",@progbits
	.sectionflags	@""
	.align	4
.nv.constant0._ZN2at6native27unrolled_elementwise_kernelIZZZNS0_54_GLOBAL__N__7dbc7496_16_ComplexKernel_cu_1520ed90_304119complex_kernel_cudaERNS_14TensorIteratorEENKUlvE_clEvENKUlvE_clEvEUlddE_St5arrayIPcLm3EELi4E23TrivialOffsetCalculatorILi2EjESB_ILi1EjENS0_6memory12LoadWithCastILi2EEENSE_13StoreWithCastILi1EEEEEviT_T0_T2_T3_T4_T5_:
	.zero		952


//--------------------- .nv.constant0._ZN2at6native18elementwise_kernelILi128ELi2EZNS0_22gpu_kernel_impl_nocastIZZZNS0_54_GLOBAL__N__7dbc7496_16_ComplexKernel_cu_1520ed90_304119complex_kernel_cudaERNS_14TensorIteratorEENKUlvE_clEvENKUlvE_clEvEUlddE_EEvRNS_18TensorIteratorBaseERKT_EUliE_EEviT1_ --------------------------
	.section	.nv.constant0._ZN2at6native18elementwise_kernelILi128ELi2EZNS0_22gpu_kernel_impl_nocastIZZZNS0_54_GLOBAL__N__7dbc7496_16_ComplexKernel_cu_1520ed90_304119complex_kernel_cudaERNS_14TensorIteratorEENKUlvE_clEvENKUlvE_clEvEUlddE_EEvRNS_18TensorIteratorBaseERKT_EUliE_EEviT1_,"a",@progbits
	.sectionflags	@""
	.align	4
.nv.constant0._ZN2at6native18elementwise_kernelILi128ELi2EZNS0_22gpu_kernel_impl_nocastIZZZNS0_54_GLOBAL__N__7dbc7496_16_ComplexKernel_cu_1520ed90_304119complex_kernel_cudaERNS_14TensorIteratorEENKUlvE_clEvENKUlvE_clEvEUlddE_EEvRNS_18TensorIteratorBaseERKT_EUliE_EEviT1_:
	.zero		1552


//--------------------- .nv.constant0._ZN2at6native27unrolled_elementwise_kernelIZZZNS0_54_GLOBAL__N__7dbc7496_16_ComplexKernel_cu_1520ed90_304119complex_kernel_cudaERNS_14TensorIteratorEENKUlvE_clEvENKUlvE_clEvEUlddE_St5arrayIPcLm3EELi4E23TrivialOffsetCalculatorILi2EjESB_ILi1EjENS0_6memory15LoadWithoutCastENSE_16StoreWithoutCastEEEviT_T0_T2_T3_T4_T5_ --------------------------
	.section	.nv.constant0._ZN2at6native27unrolled_elementwise_kernelIZZZNS0_54_GLOBAL__N__7dbc7496_16_ComplexKernel_cu_1520ed90_304119complex_kernel_cudaERNS_14TensorIteratorEENKUlvE_clEvENKUlvE_clEvEUlddE_St5arrayIPcLm3EELi4E23TrivialOffsetCalculatorILi2EjESB_ILi1EjENS0_6memory15LoadWithoutCastENSE_16StoreWithoutCastEEEviT_T0_T2_T3_T4_T5_,"a",@progbits
	.sectionflags	@""
	.align	4
.nv.constant0._ZN2at6native27unrolled_elementwise_kernelIZZZNS0_54_GLOBAL__N__7dbc7496_16_ComplexKernel_cu_1520ed90_304119complex_kernel_cudaERNS_14TensorIteratorEENKUlvE_clEvENKUlvE_clEvEUlddE_St5arrayIPcLm3EELi4E23TrivialOffsetCalculatorILi2EjESB_ILi1EjENS0_6memory15LoadWithoutCastENSE_16StoreWithoutCastEEEviT_T0_T2_T3_T4_T5_:
	.zero		932


//--------------------- .nv.constant0._ZN2at6native29vectorized_elementwise_kernelILi2EZZZNS0_54_GLOBAL__N__7dbc7496_16_ComplexKernel_cu_1520ed90_304119complex_kernel_cudaERNS_14TensorIteratorEENKUlvE_clEvENKUlvE_clEvEUlddE_St5arrayIPcLm3EEEEviT0_T1_ --------------------------
	.section	.nv.constant0._ZN2at6native29vectorized_elementwise_kernelILi2EZZZNS0_54_GLOBAL__N__7dbc7496_16_ComplexKernel_cu_1520ed90_304119complex_kernel_cudaERNS_14TensorIteratorEENKUlvE_clEvENKUlvE_clEvEUlddE_St5arrayIPcLm3EEEEviT0_T1_,"a",@progbits
	.sectionflags	@""
	.align	4
.nv.constant0._ZN2at6native29vectorized_elementwise_kernelILi2EZZZNS0_54_GLOBAL__N__7dbc7496_16_ComplexKernel_cu_1520ed90_304119complex_kernel_cudaERNS_14TensorIteratorEENKUlvE_clEvENKUlvE_clEvEUlddE_St5arrayIPcLm3EEEEviT0_T1_:
	.zero		928


//--------------------- .nv.constant0._ZN2at6native29vectorized_elementwise_kernelILi4EZZZNS0_54_GLOBAL__N__7dbc7496_16_ComplexKernel_cu_1520ed90_304119complex_kernel_cudaERNS_14TensorIteratorEENKUlvE_clEvENKUlvE_clEvEUlddE_St5arrayIPcLm3EEEEviT0_T1_ --------------------------
	.section	.nv.constant0._ZN2at6native29vectorized_elementwise_kernelILi4EZZZNS0_54_GLOBAL__N__7dbc7496_16_ComplexKernel_cu_1520ed90_304119complex_kernel_cudaERNS_14TensorIteratorEENKUlvE_clEvENKUlvE_clEvEUlddE_St5arrayIPcLm3EEEEviT0_T1_,"a",@progbits
	.sectionflags	@""
	.align	4
.nv.constant0._ZN2at6native29vectorized_elementwise_kernelILi4EZZZNS0_54_GLOBAL__N__7dbc7496_16_ComplexKernel_cu_1520ed90_304119complex_kernel_cudaERNS_14TensorIteratorEENKUlvE_clEvENKUlvE_clEvEUlddE_St5arrayIPcLm3EEEEviT0_T1_:
	.zero		928


//--------------------- .nv.constant0._ZN2at6native29vectorized_elementwise_kernelILi8EZZZNS0_54_GLOBAL__N__7dbc7496_16_ComplexKernel_cu_1520ed90_304119complex_kernel_cudaERNS_14TensorIteratorEENKUlvE_clEvENKUlvE_clEvEUlddE_St5arrayIPcLm3EEEEviT0_T1_ --------------------------
	.section	.nv.constant0._ZN2at6native29vectorized_elementwise_kernelILi8EZZZNS0_54_GLOBAL__N__7dbc7496_16_ComplexKernel_cu_1520ed90_304119complex_kernel_cudaERNS_14TensorIteratorEENKUlvE_clEvENKUlvE_clEvEUlddE_St5arrayIPcLm3EEEEviT0_T1_,"a",@progbits
	.sectionflags	@""
	.align	4
.nv.constant0._ZN2at6native29vectorized_elementwise_kernelILi8EZZZNS0_54_GLOBAL__N__7dbc7496_16_ComplexKernel_cu_1520ed90_304119complex_kernel_cudaERNS_14TensorIteratorEENKUlvE_clEvENKUlvE_clEvEUlddE_St5arrayIPcLm3EEEEviT0_T1_:
	.zero		928


//--------------------- SYMBOLS --------------------------

	.type		.nv.reservedSmem.offset0,@object
	.size		.nv.reservedSmem.offset0,0x4
	.type		__assertfail,@function
